// auto-generated by cutlass_sweep.fmha — config: {"arch": "sm_100", "direction": "fwd", "dtype": "bf16", "head_dim": 32, "mask": "none", "schedule": "persistent", "tile_kv": 128, "tile_q": 256}
#include "cutlass/cutlass.h"
#include "cute/tensor.hpp"
#include "cutlass/device_kernel.h"
#include "cutlass/kernel_hardware_info.h"
#include "77_blackwell_fmha/collective/fmha_fusion.hpp"
#include "77_blackwell_fmha/collective/sm100_fmha_load_tma_warpspecialized.hpp"
#include "77_blackwell_fmha/collective/sm100_fmha_fwd_mainloop_tma_warpspecialized.hpp"
#include "77_blackwell_fmha/collective/sm100_fmha_fwd_epilogue_tma_warpspecialized.hpp"
#include "77_blackwell_fmha/kernel/fmha_tile_scheduler.hpp"
#include "77_blackwell_fmha/kernel/sm100_fmha_fwd_kernel_tma_warpspecialized.hpp"

using namespace cute;
using Element    = cutlass::bfloat16_t;
using ElementOut = cutlass::half_t;
using TileShape  = Shape<_256, _128, _32>;

using ProblemShape = cute::tuple<int, int, int, cute::tuple<cute::tuple<int, int>, int>>;
using StrideQ   = cute::tuple<int, _1, cute::tuple<cute::tuple<int, int>, int>>;
using StrideK   = cute::tuple<int, _1, cute::tuple<cute::tuple<_0, int>, int>>;
using StrideV   = StrideK;
using StrideO   = StrideQ;
using StrideLSE = cute::tuple<_1, cute::tuple<cute::tuple<int, int>, int>>;

using TileScheduler = std::conditional_t<
    cute::true_type::value,
    cutlass::fmha::kernel::PersistentTileScheduler,
    cutlass::fmha::kernel::IndividualTileScheduler>;

using Mainloop = cutlass::fmha::collective::Sm100FmhaFwdMainloopTmaWarpspecialized<
    Element, float, float, TileShape, StrideQ, StrideK, StrideV,
    cutlass::fmha::collective::NoMask>;

using Kernel = cutlass::fmha::kernel::Sm100FmhaFwdKernelTmaWarpspecialized<
    ProblemShape, Mainloop,
    cutlass::fmha::collective::Sm100FmhaFwdEpilogueTmaWarpspecialized<
        ElementOut, float, typename Mainloop::TileShapePV, StrideO, StrideLSE>,
    TileScheduler>;

auto* _anchor = &cutlass::device_kernel<Kernel>;


// ===== COMPILED SASS (sm_100a) =====

	.target	sm_100a

	.elftype	@"ET_EXEC"


//--------------------- .note.nv.tkinfo           --------------------------
	.section	.note.nv.tkinfo,"",@"SHT_NOTE"
	.sectionflags	@"SHF_NOTE_NV_TKINFO"
	.tkinfo
        /*0018*/ 	.word	0x00000002
        /*0030*/ 	.string	""
        /*0030*/ 	.string	"ptxas"
        /*0030*/ 	.string	"Cuda compilation tools, release 13.0, V13.0.88"
        /*0030*/ 	.string	"Build cuda_13.0.r13.0/compiler.36424714_0"
        /*0030*/ 	.string	"-arch sm_100a -m 64 "



//--------------------- .note.nv.cuinfo           --------------------------
	.section	.note.nv.cuinfo,"",@"SHT_NOTE"
	.sectionflags	@"SHF_NOTE_NV_CUINFO"
        /*0018*/ 	.short	0x0002
        /*001a*/ 	.short	0x0064
        /*001c*/ 	.short	0x0082
	.zero		2


//--------------------- .nv.info                  --------------------------
	.section	.nv.info,"",@"SHT_CUDA_INFO"
	.align	4


	//----- nvinfo : EIATTR_REGCOUNT
	.align		4
        /*0000*/ 	.byte	0x04, 0x2f
        /*0002*/ 	.short	(.L_34 - .L_33)
	.align		4
.L_33:
        /*0004*/ 	.word	index@(_ZN7cutlass13device_kernelINS_4fmha6kernel36Sm100FmhaFwdKernelTmaWarpspecializedIN4cute5tupleIJiiiNS5_IJNS5_IJiiEEEiEEEEEENS1_10collective38Sm100FmhaFwdMainloopTmaWarpspecializedINS_10bfloat16_tEffNS5_IJNS4_1CILi256EEENSC_ILi128EEENSC_ILi32EEEEEENS5_IJiNSC_ILi1EEES7_EEENS5_IJiSH_NS5_IJNS5_IJNSC_ILi0EEEiEEEiEEEEEESM_NS9_6NoMaskENS5_IJNSC_ILi2EEESH_SH_EEENSC_ILb0EEEEENS9_38Sm100FmhaFwdEpilogueTmaWarpspecializedINS_6half_tEfNS5_IJSE_SF_SE_EEESI_NS5_IJSH_S7_EEESQ_EENS2_23PersistentTileSchedulerENS2_41Sm100FmhaCtxKernelWarpspecializedScheduleEEEEEvNT_6ParamsE)
        /*0008*/ 	.word	0x00000080


	//----- nvinfo : EIATTR_FRAME_SIZE
	.align		4
.L_34:
        /*000c*/ 	.byte	0x04, 0x11
        /*000e*/ 	.short	(.L_36 - .L_35)
	.align		4
.L_35:
        /*0010*/ 	.word	index@($__internal_3_$__cuda_sm3x_div_rn_noftz_f32_slowpath)
        /*0014*/ 	.word	0x00000070


	//----- nvinfo : EIATTR_FRAME_SIZE
	.align		4
.L_36:
        /*0018*/ 	.byte	0x04, 0x11
        /*001a*/ 	.short	(.L_38 - .L_37)
	.align		4
.L_37:
        /*001c*/ 	.word	index@($__internal_2_$__cuda_sm10x_tcgen05_guardrail_trap_unallocated_columns_being_dealloced)
        /*0020*/ 	.word	0x00000070


	//----- nvinfo : EIATTR_FRAME_SIZE
	.align		4
.L_38:
        /*0024*/ 	.byte	0x04, 0x11
        /*0026*/ 	.short	(.L_40 - .L_39)
	.align		4
.L_39:
        /*0028*/ 	.word	index@($__internal_1_$__cuda_sm10x_tcgen05_guardrail_trap_phase_invalid_during_alloc)
        /*002c*/ 	.word	0x00000070


	//----- nvinfo : EIATTR_FRAME_SIZE
	.align		4
.L_40:
        /*0030*/ 	.byte	0x04, 0x11
        /*0032*/ 	.short	(.L_42 - .L_41)
	.align		4
.L_41:
        /*0034*/ 	.word	index@($__internal_0_$__cuda_sm10x_tcgen05_guardrail_trap_col_being_dealloced_not_returned_by_alloc)
        /*0038*/ 	.word	0x00000070


	//----- nvinfo : EIATTR_FRAME_SIZE
	.align		4
.L_42:
        /*003c*/ 	.byte	0x04, 0x11
        /*003e*/ 	.short	(.L_44 - .L_43)
	.align		4
.L_43:
        /*0040*/ 	.word	index@(_ZN7cutlass13device_kernelINS_4fmha6kernel36Sm100FmhaFwdKernelTmaWarpspecializedIN4cute5tupleIJiiiNS5_IJNS5_IJiiEEEiEEEEEENS1_10collective38Sm100FmhaFwdMainloopTmaWarpspecializedINS_10bfloat16_tEffNS5_IJNS4_1CILi256EEENSC_ILi128EEENSC_ILi32EEEEEENS5_IJiNSC_ILi1EEES7_EEENS5_IJiSH_NS5_IJNS5_IJNSC_ILi0EEEiEEEiEEEEEESM_NS9_6NoMaskENS5_IJNSC_ILi2EEESH_SH_EEENSC_ILb0EEEEENS9_38Sm100FmhaFwdEpilogueTmaWarpspecializedINS_6half_tEfNS5_IJSE_SF_SE_EEESI_NS5_IJSH_S7_EEESQ_EENS2_23PersistentTileSchedulerENS2_41Sm100FmhaCtxKernelWarpspecializedScheduleEEEEEvNT_6ParamsE)
        /*0044*/ 	.word	0x00000070


	//----- nvinfo : EIATTR_MIN_STACK_SIZE
	.align		4
.L_44:
        /*0048*/ 	.byte	0x04, 0x12
        /*004a*/ 	.short	(.L_46 - .L_45)
	.align		4
.L_45:
        /*004c*/ 	.word	index@(_ZN7cutlass13device_kernelINS_4fmha6kernel36Sm100FmhaFwdKernelTmaWarpspecializedIN4cute5tupleIJiiiNS5_IJNS5_IJiiEEEiEEEEEENS1_10collective38Sm100FmhaFwdMainloopTmaWarpspecializedINS_10bfloat16_tEffNS5_IJNS4_1CILi256EEENSC_ILi128EEENSC_ILi32EEEEEENS5_IJiNSC_ILi1EEES7_EEENS5_IJiSH_NS5_IJNS5_IJNSC_ILi0EEEiEEEiEEEEEESM_NS9_6NoMaskENS5_IJNSC_ILi2EEESH_SH_EEENSC_ILb0EEEEENS9_38Sm100FmhaFwdEpilogueTmaWarpspecializedINS_6half_tEfNS5_IJSE_SF_SE_EEESI_NS5_IJSH_S7_EEESQ_EENS2_23PersistentTileSchedulerENS2_41Sm100FmhaCtxKernelWarpspecializedScheduleEEEEEvNT_6ParamsE)
        /*0050*/ 	.word	0x00000070
.L_46:


//--------------------- .nv.compat                --------------------------
	.section	.nv.compat,"",@"SHT_CUDA_COMPAT_INFO"
	.align	4
        /*0000*/ 	.byte	0x02, 0x09, 0x01, 0x00, 0x02, 0x02, 0x02, 0x00, 0x02, 0x05, 0x05, 0x00, 0x03, 0x07, 0x01, 0x01
        /*0010*/ 	.byte	0x02, 0x03, 0x01, 0x00, 0x02, 0x06, 0x01, 0x00, 0x04, 0x0b, 0x08, 0x00, 0x01, 0x00, 0x00, 0x00
        /*0020*/ 	.byte	0x00, 0x00, 0x00, 0x00


//--------------------- .nv.info._ZN7cutlass13device_kernelINS_4fmha6kernel36Sm100FmhaFwdKernelTmaWarpspecializedIN4cute5tupleIJiiiNS5_IJNS5_IJiiEEEiEEEEEENS1_10collective38Sm100FmhaFwdMainloopTmaWarpspecializedINS_10bfloat16_tEffNS5_IJNS4_1CILi256EEENSC_ILi128EEENSC_ILi32EEEEEENS5_IJiNSC_ILi1EEES7_EEENS5_IJiSH_NS5_IJNS5_IJNSC_ILi0EEEiEEEiEEEEEESM_NS9_6NoMaskENS5_IJNSC_ILi2EEESH_SH_EEENSC_ILb0EEEEENS9_38Sm100FmhaFwdEpilogueTmaWarpspecializedINS_6half_tEfNS5_IJSE_SF_SE_EEESI_NS5_IJSH_S7_EEESQ_EENS2_23PersistentTileSchedulerENS2_41Sm100FmhaCtxKernelWarpspecializedScheduleEEEEEvNT_6ParamsE --------------------------
	.section	.nv.info._ZN7cutlass13device_kernelINS_4fmha6kernel36Sm100FmhaFwdKernelTmaWarpspecializedIN4cute5tupleIJiiiNS5_IJNS5_IJiiEEEiEEEEEENS1_10collective38Sm100FmhaFwdMainloopTmaWarpspecializedINS_10bfloat16_tEffNS5_IJNS4_1CILi256EEENSC_ILi128EEENSC_ILi32EEEEEENS5_IJiNSC_ILi1EEES7_EEENS5_IJiSH_NS5_IJNS5_IJNSC_ILi0EEEiEEEiEEEEEESM_NS9_6NoMaskENS5_IJNSC_ILi2EEESH_SH_EEENSC_ILb0EEEEENS9_38Sm100FmhaFwdEpilogueTmaWarpspecializedINS_6half_tEfNS5_IJSE_SF_SE_EEESI_NS5_IJSH_S7_EEESQ_EENS2_23PersistentTileSchedulerENS2_41Sm100FmhaCtxKernelWarpspecializedScheduleEEEEEvNT_6ParamsE,"",@"SHT_CUDA_INFO"
	.sectionflags	@""
	.align	4


	//----- nvinfo : EIATTR_CUDA_API_VERSION
	.align		4
        /*0000*/ 	.byte	0x04, 0x37
        /*0002*/ 	.short	(.L_48 - .L_47)
.L_47:
        /*0004*/ 	.word	0x00000082


	//----- nvinfo : EIATTR_KPARAM_INFO
	.align		4
.L_48:
        /*0008*/ 	.byte	0x04, 0x17
        /*000a*/ 	.short	(.L_50 - .L_49)
.L_49:
        /*000c*/ 	.word	0x00000000
        /*0010*/ 	.short	0x0000
        /*0012*/ 	.short	0x0000
        /*0014*/ 	.byte	0x00, 0xf0, 0x01, 0x18


	//----- nvinfo : EIATTR_AT_ENTRY_FRAGMENTS
	.align		4
.L_50:
        /*0018*/ 	.byte	0x04, 0x4f
        /*001a*/ 	.short	(.L_52 - .L_51)


	//   ....[0]....
.L_51:
        /*001c*/ 	.word	0x00000006


	//----- nvinfo : EIATTR_RESERVED_SMEM_USED
	.align		4
.L_52:
        /*0020*/ 	.byte	0x01, 0x41
	.zero		2


	//----- nvinfo : EIATTR_SPARSE_MMA_MASK
	.align		4
        /*0024*/ 	.byte	0x03, 0x50
        /*0026*/ 	.short	0x0000


	//----- nvinfo : EIATTR_TCGEN05_1CTA_USED
	.align		4
        /*0028*/ 	.byte	0x01, 0x51
	.zero		2


	//----- nvinfo : EIATTR_MAXREG_COUNT
	.align		4
        /*002c*/ 	.byte	0x03, 0x1b
        /*002e*/ 	.short	0x0080


	//----- nvinfo : EIATTR_NUM_BARRIERS
	.align		4
        /*0030*/ 	.byte	0x02, 0x4c
        /*0032*/ 	.byte	0x01
	.zero		1


	//----- nvinfo : EIATTR_EXTERNS
	.align		4
        /*0034*/ 	.byte	0x04, 0x0f
        /*0036*/ 	.short	(.L_54 - .L_53)


	//   ....[0]....
	.align		4
.L_53:
        /*0038*/ 	.word	index@(vprintf)


	//   ....[1]....
	.align		4
        /*003c*/ 	.word	index@(__assertfail)


	//----- nvinfo : EIATTR_ANNOTATIONS
	.align		4
.L_54:
        /*0040*/ 	.byte	0x04, 0x55
        /*0042*/ 	.short	(.L_56 - .L_55)


	//   ....[0]....
.L_55:
        /*0044*/ 	.word	0x00000001
        /*0048*/ 	.byte	0x30, 0xda, 0x00, 0x00, 0x01, 0x00, 0x00, 0x00, 0x90, 0xda, 0x00, 0x00, 0x01, 0x00, 0x00, 0x00
        /* <DEDUP_REMOVED lines=16> */
        /*0158*/ 	.byte	0x40, 0xeb, 0x00, 0x00, 0x01, 0x00, 0x00, 0x00, 0x50, 0xeb, 0x00, 0x00


	//----- nvinfo : EIATTR_MERCURY_ISA_VERSION
	.align		4
.L_56:
        /*0164*/ 	.byte	0x03, 0x5f
        /*0166*/ 	.short	0x0101


	//----- nvinfo : EIATTR_INT_WARP_WIDE_INSTR_OFFSETS
	.align		4
        /*0168*/ 	.byte	0x04, 0x31
        /*016a*/ 	.short	(.L_58 - .L_57)


	//   ....[0]....
.L_57:
        /*016c*/ 	.word	0x000127d0


	//   ....[1]....
        /*0170*/ 	.word	0x000127f0


	//   ....[2]....
        /*0174*/ 	.word	0x00012820


	//----- nvinfo : EIATTR_COOP_GROUP_MASK_REGIDS
	.align		4
.L_58:
        /*0178*/ 	.byte	0x04, 0x29
        /*017a*/ 	.short	(.L_60 - .L_59)


	//   ....[0]....
.L_59:
        /*017c*/ 	.word	0xffffffff


	//   ....[1]....
        /*0180*/ 	.word	0xffffffff


	//   ....[2]....
        /*0184*/ 	.word	0xffffffff


	//   ....[3]....
        /*0188*/ 	.word	0xffffffff


	//   ....[4]....
        /*018c*/ 	.word	0xffffffff


	//   ....[5]....
        /*0190*/ 	.word	0xffffffff


	//   ....[6]....
        /*0194*/ 	.word	0xffffffff


	//   ....[7]....
        /*0198*/ 	.word	0xffffffff


	//   ....[8]....
        /*019c*/ 	.word	0xffffffff


	//   ....[9]....
        /*01a0*/ 	.word	0xffffffff


	//   ....[10]....
        /*01a4*/ 	.word	0xffffffff


	//   ....[11]....
        /*01a8*/ 	.word	0xffffffff


	//   ....[12]....
        /*01ac*/ 	.word	0xffffffff


	//   ....[13]....
        /*01b0*/ 	.word	0xffffffff


	//   ....[14]....
        /*01b4*/ 	.word	0xffffffff


	//   ....[15]....
        /*01b8*/ 	.word	0xffffffff


	//   ....[16]....
        /*01bc*/ 	.word	0xffffffff


	//   ....[17]....
        /*01c0*/ 	.word	0xffffffff


	//----- nvinfo : EIATTR_COOP_GROUP_INSTR_OFFSETS
	.align		4
.L_60:
        /*01c4*/ 	.byte	0x04, 0x28
        /*01c6*/ 	.short	(.L_62 - .L_61)


	//   ....[0]....
.L_61:
        /*01c8*/ 	.word	0x00000120


	//   ....[1]....
        /*01cc*/ 	.word	0x000008e0


	//   ....[2]....
        /*01d0*/ 	.word	0x00000b10


	//   ....[3]....
        /*01d4*/ 	.word	0x00000c40


	//   ....[4]....
        /*01d8*/ 	.word	0x00000d80


	//   ....[5]....
        /*01dc*/ 	.word	0x00000fd0


	//   ....[6]....
        /*01e0*/ 	.word	0x000011c0


	//   ....[7]....
        /*01e4*/ 	.word	0x000012b0


	//   ....[8]....
        /*01e8*/ 	.word	0x00001410


	//   ....[9]....
        /*01ec*/ 	.word	0x00001570


	//   ....[10]....
        /*01f0*/ 	.word	0x000019a0


	//   ....[11]....
        /*01f4*/ 	.word	0x00001bb0


	//   ....[12]....
        /*01f8*/ 	.word	0x00001bc0


	//   ....[13]....
        /*01fc*/ 	.word	0x00008010


	//   ....[14]....
        /*0200*/ 	.word	0x00008630


	//   ....[15]....
        /*0204*/ 	.word	0x0000acb0


	//   ....[16]....
        /*0208*/ 	.word	0x000126d0


	//   ....[17]....
        /*020c*/ 	.word	0x000128f0


	//----- nvinfo : EIATTR_REG_RECONFIG
	.align		4
.L_62:
        /*0210*/ 	.byte	0x01, 0x54
	.zero		2


	//----- nvinfo : EIATTR_VRC_CTA_INIT_COUNT
	.align		4
        /*0214*/ 	.byte	0x02, 0x4a
        /*0216*/ 	.byte	0x80
	.zero		1


	//----- nvinfo : EIATTR_SYSCALL_OFFSETS
	.align		4
        /*0218*/ 	.byte	0x04, 0x46
        /*021a*/ 	.short	(.L_64 - .L_63)


	//   ....[0]....
.L_63:
        /*021c*/ 	.word	0x00004650


	//   ....[1]....
        /*0220*/ 	.word	0x00004720


	//   ....[2]....
        /*0224*/ 	.word	0x00004790


	//   ....[3]....
        /*0228*/ 	.word	0x00004800


	//   ....[4]....
        /*022c*/ 	.word	0x00004870


	//   ....[5]....
        /*0230*/ 	.word	0x00004910


	//   ....[6]....
        /*0234*/ 	.word	0x000049f0


	//   ....[7]....
        /*0238*/ 	.word	0x00004a90


	//   ....[8]....
        /*023c*/ 	.word	0x00004b30


	//   ....[9]....
        /*0240*/ 	.word	0x00004bd0


	//   ....[10]....
        /*0244*/ 	.word	0x00004c40


	//   ....[11]....
        /*0248*/ 	.word	0x00004ce0


	//   ....[12]....
        /*024c*/ 	.word	0x00004d80


	//   ....[13]....
        /*0250*/ 	.word	0x00004df0


	//   ....[14]....
        /*0254*/ 	.word	0x00004e90


	//   ....[15]....
        /*0258*/ 	.word	0x00004f30


	//   ....[16]....
        /*025c*/ 	.word	0x00004fd0


	//   ....[17]....
        /*0260*/ 	.word	0x00005070


	//   ....[18]....
        /*0264*/ 	.word	0x000050e0


	//   ....[19]....
        /*0268*/ 	.word	0x00005180


	//   ....[20]....
        /*026c*/ 	.word	0x00005220


	//   ....[21]....
        /*0270*/ 	.word	0x00005290


	//   ....[22]....
        /*0274*/ 	.word	0x00005330


	//   ....[23]....
        /*0278*/ 	.word	0x000053d0


	//   ....[24]....
        /*027c*/ 	.word	0x00005470


	//   ....[25]....
        /*0280*/ 	.word	0x00005510


	//   ....[26]....
        /*0284*/ 	.word	0x00005580


	//   ....[27]....
        /*0288*/ 	.word	0x00005620


	//   ....[28]....
        /*028c*/ 	.word	0x000056c0


	//   ....[29]....
        /*0290*/ 	.word	0x00005730


	//   ....[30]....
        /*0294*/ 	.word	0x000057d0


	//   ....[31]....
        /*0298*/ 	.word	0x00005870


	//   ....[32]....
        /*029c*/ 	.word	0x00005910


	//   ....[33]....
        /*02a0*/ 	.word	0x000059b0


	//   ....[34]....
        /*02a4*/ 	.word	0x00005a50


	//   ....[35]....
        /*02a8*/ 	.word	0x00005af0


	//   ....[36]....
        /*02ac*/ 	.word	0x00005b60


	//   ....[37]....
        /*02b0*/ 	.word	0x00005c00


	//   ....[38]....
        /*02b4*/ 	.word	0x00005ca0


	//   ....[39]....
        /*02b8*/ 	.word	0x00005d10


	//   ....[40]....
        /*02bc*/ 	.word	0x00005db0


	//   ....[41]....
        /*02c0*/ 	.word	0x00005e50


	//   ....[42]....
        /*02c4*/ 	.word	0x00005ef0


	//   ....[43]....
        /*02c8*/ 	.word	0x00005f90


	//   ....[44]....
        /*02cc*/ 	.word	0x00006000


	//   ....[45]....
        /*02d0*/ 	.word	0x000060a0


	//   ....[46]....
        /*02d4*/ 	.word	0x00006140


	//   ....[47]....
        /*02d8*/ 	.word	0x000061b0


	//   ....[48]....
        /*02dc*/ 	.word	0x00006240


	//   ....[49]....
        /*02e0*/ 	.word	0x000062e0


	//   ....[50]....
        /*02e4*/ 	.word	0x00006380


	//   ....[51]....
        /*02e8*/ 	.word	0x00006420


	//   ....[52]....
        /*02ec*/ 	.word	0x00006490


	//   ....[53]....
        /*02f0*/ 	.word	0x00006520


	//   ....[54]....
        /*02f4*/ 	.word	0x000065c0


	//   ....[55]....
        /*02f8*/ 	.word	0x00006630


	//   ....[56]....
        /*02fc*/ 	.word	0x000066d0


	//   ....[57]....
        /*0300*/ 	.word	0x00006770


	//   ....[58]....
        /*0304*/ 	.word	0x00006810


	//   ....[59]....
        /*0308*/ 	.word	0x000068b0


	//   ....[60]....
        /*030c*/ 	.word	0x000081b0


	//   ....[61]....
        /*0310*/ 	.word	0x000087d0


	//   ....[62]....
        /*0314*/ 	.word	0x00009120


	//   ....[63]....
        /*0318*/ 	.word	0x00009f70


	//   ....[64]....
        /*031c*/ 	.word	0x0000aef0


	//   ....[65]....
        /*0320*/ 	.word	0x0000b060


	//   ....[66]....
        /*0324*/ 	.word	0x0000b1d0


	//   ....[67]....
        /*0328*/ 	.word	0x0000b340


	//   ....[68]....
        /*032c*/ 	.word	0x0000b8d0


	//   ....[69]....
        /*0330*/ 	.word	0x0000e3d0


	//   ....[70]....
        /*0334*/ 	.word	0x0000e6d0


	//   ....[71]....
        /*0338*/ 	.word	0x0000f0d0


	//----- nvinfo : EIATTR_MBARRIER_INSTR_OFFSETS
	.align		4
.L_64:
        /*033c*/ 	.byte	0x04, 0x39
        /*033e*/ 	.short	(.L_66 - .L_65)


	//   ....[0]....
.L_65:
        /*0340*/ 	.word	0x000009c0
        /*0344*/ 	.word	0x000000ff
        /*0348*/ 	.word	0x0000e000
        /*034c*/ 	.short	0x0100
        /*034e*/ 	.byte	0x05
	.zero		1


	//   ....[1]....
        /*0350*/ 	.word	0x000009d0
        /*0354*/ 	.word	0x000000ff
        /*0358*/ 	.word	0x0000e010
        /*035c*/ 	.short	0x0100
        /*035e*/ 	.byte	0x05
	.zero		1


	//   ....[2]....
        /*0360*/ 	.word	0x000009e0
        /*0364*/ 	.word	0x000000ff
        /*0368*/ 	.word	0x0000e008
        /*036c*/ 	.short	0x0100
        /*036e*/ 	.byte	0x05
	.zero		1


	//   ....[3]....
        /*0370*/ 	.word	0x000009f0
        /*0374*/ 	.word	0x000000ff
        /*0378*/ 	.word	0x0000e018
        /*037c*/ 	.short	0x0100
        /*037e*/ 	.byte	0x05
	.zero		1


	//   ....[4]....
        /*0380*/ 	.word	0x00000bd0
        /*0384*/ 	.word	0x000000ff
        /*0388*/ 	.word	0x0000e020
        /*038c*/ 	.short	0x0100
        /*038e*/ 	.byte	0x05
	.zero		1


	//   ....[5]....
        /*0390*/ 	.word	0x00000be0
        /*0394*/ 	.word	0x000000ff
        /*0398*/ 	.word	0x0000e038
        /*039c*/ 	.short	0x0100
        /*039e*/ 	.byte	0x05
	.zero		1


	//   ....[6]....
        /*03a0*/ 	.word	0x00000bf0
        /*03a4*/ 	.word	0x000000ff
        /*03a8*/ 	.word	0x0000e028
        /*03ac*/ 	.short	0x0100
        /*03ae*/ 	.byte	0x05
	.zero		1


	//   ....[7]....
        /*03b0*/ 	.word	0x00000c00
        /*03b4*/ 	.word	0x000000ff
        /*03b8*/ 	.word	0x0000e040
        /*03bc*/ 	.short	0x0100
        /*03be*/ 	.byte	0x05
	.zero		1


	//   ....[8]....
        /*03c0*/ 	.word	0x00000c10
        /*03c4*/ 	.word	0x000000ff
        /*03c8*/ 	.word	0x0000e030
        /*03cc*/ 	.short	0x0100
        /*03ce*/ 	.byte	0x05
	.zero		1


	//   ....[9]....
        /*03d0*/ 	.word	0x00000c20
        /*03d4*/ 	.word	0x000000ff
        /*03d8*/ 	.word	0x0000e048
        /*03dc*/ 	.short	0x0100
        /*03de*/ 	.byte	0x05
	.zero		1


	//   ....[10]....
        /*03e0*/ 	.word	0x00000d50
        /*03e4*/ 	.word	0x000000ff
        /*03e8*/ 	.word	0x0000e050
        /*03ec*/ 	.short	0x0100
        /*03ee*/ 	.byte	0x06
	.zero		1


	//   ....[11]....
        /*03f0*/ 	.word	0x00000d60
        /*03f4*/ 	.word	0x000000ff
        /*03f8*/ 	.word	0x0000e058
        /*03fc*/ 	.short	0x0100
        /*03fe*/ 	.byte	0x06
	.zero		1


	//   ....[12]....
        /*0400*/ 	.word	0x00000ea0
        /*0404*/ 	.word	0x000000ff
        /*0408*/ 	.word	0x0000e060
        /*040c*/ 	.short	0x0100
        /*040e*/ 	.byte	0x06
	.zero		1


	//   ....[13]....
        /*0410*/ 	.word	0x00000eb0
        /*0414*/ 	.word	0x000000ff
        /*0418*/ 	.word	0x0000e068
        /*041c*/ 	.short	0x0100
        /*041e*/ 	.byte	0x06
	.zero		1


	//   ....[14]....
        /*0420*/ 	.word	0x00001090
        /*0424*/ 	.word	0x000000ff
        /*0428*/ 	.word	0x0000e070
        /*042c*/ 	.short	0x0100
        /*042e*/ 	.byte	0x05
	.zero		1


	//   ....[15]....
        /*0430*/ 	.word	0x000010a0
        /*0434*/ 	.word	0x000000ff
        /*0438*/ 	.word	0x0000e078
        /*043c*/ 	.short	0x0100
        /*043e*/ 	.byte	0x05
	.zero		1


	//   ....[16]....
        /*0440*/ 	.word	0x00001280
        /*0444*/ 	.word	0x000000ff
        /*0448*/ 	.word	0x0000e080
        /*044c*/ 	.short	0x0100
        /*044e*/ 	.byte	0x05
	.zero		1


	//   ....[17]....
        /*0450*/ 	.word	0x00001290
        /*0454*/ 	.word	0x000000ff
        /*0458*/ 	.word	0x0000e088
        /*045c*/ 	.short	0x0100
        /*045e*/ 	.byte	0x05
	.zero		1


	//   ....[18]....
        /*0460*/ 	.word	0x000013c0
        /*0464*/ 	.word	0x000000ff
        /*0468*/ 	.word	0x0000e090
        /*046c*/ 	.short	0x0100
        /*046e*/ 	.byte	0x08
	.zero		1


	//   ....[19]....
        /*0470*/ 	.word	0x000013d0
        /*0474*/ 	.word	0x000000ff
        /*0478*/ 	.word	0x0000e0a0
        /*047c*/ 	.short	0x0100
        /*047e*/ 	.byte	0x08
	.zero		1


	//   ....[20]....
        /*0480*/ 	.word	0x000013e0
        /*0484*/ 	.word	0x000000ff
        /*0488*/ 	.word	0x0000e098
        /*048c*/ 	.short	0x0100
        /*048e*/ 	.byte	0x08
	.zero		1


	//   ....[21]....
        /*0490*/ 	.word	0x000013f0
        /*0494*/ 	.word	0x000000ff
        /*0498*/ 	.word	0x0000e0a8
        /*049c*/ 	.short	0x0100
        /*049e*/ 	.byte	0x08
	.zero		1


	//   ....[22]....
        /*04a0*/ 	.word	0x00001520
        /*04a4*/ 	.word	0x000000ff
        /*04a8*/ 	.word	0x0000e0b0
        /*04ac*/ 	.short	0x0100
        /*04ae*/ 	.byte	0x08
	.zero		1


	//   ....[23]....
        /*04b0*/ 	.word	0x00001530
        /*04b4*/ 	.word	0x000000ff
        /*04b8*/ 	.word	0x0000e0c0
        /*04bc*/ 	.short	0x0100
        /*04be*/ 	.byte	0x08
	.zero		1


	//   ....[24]....
        /*04c0*/ 	.word	0x00001540
        /*04c4*/ 	.word	0x000000ff
        /*04c8*/ 	.word	0x0000e0b8
        /*04cc*/ 	.short	0x0100
        /*04ce*/ 	.byte	0x08
	.zero		1


	//   ....[25]....
        /*04d0*/ 	.word	0x00001550
        /*04d4*/ 	.word	0x000000ff
        /*04d8*/ 	.word	0x0000e0c8
        /*04dc*/ 	.short	0x0100
        /*04de*/ 	.byte	0x08
	.zero		1


	//   ....[26]....
        /*04e0*/ 	.word	0x00001650
        /*04e4*/ 	.word	0x000000ff
        /*04e8*/ 	.word	0x0000e0d0
        /*04ec*/ 	.short	0x0100
        /*04ee*/ 	.byte	0x05
	.zero		1


	//   ....[27]....
        /*04f0*/ 	.word	0x00001660
        /*04f4*/ 	.word	0x000000ff
        /*04f8*/ 	.word	0x0000e0d8
        /*04fc*/ 	.short	0x0100
        /*04fe*/ 	.byte	0x05
	.zero		1


	//   ....[28]....
        /*0500*/ 	.word	0x00001c90
        /*0504*/ 	.word	0x000000ff
        /*0508*/ 	.word	0x0000e000
        /*050c*/ 	.short	0x010a
        /*050e*/ 	.byte	0x14
	.zero		1


	//   ....[29]....
        /*0510*/ 	.word	0x00001d10
        /*0514*/ 	.word	0x000000ff
        /*0518*/ 	.word	0x0000e020
        /*051c*/ 	.short	0x010a
        /*051e*/ 	.byte	0x05
	.zero		1


	//   ....[30]....
        /*0520*/ 	.word	0x00001e00
        /*0524*/ 	.word	0x000000ff
        /*0528*/ 	.word	0x0000e058
        /*052c*/ 	.short	0x010a
        /*052e*/ 	.byte	0x14
	.zero		1


	//   ....[31]....
        /*0530*/ 	.word	0x00001fb0
        /*0534*/ 	.word	0x000000ff
        /*0538*/ 	.word	0x0000e008
        /*053c*/ 	.short	0x010a
        /*053e*/ 	.byte	0x14
	.zero		1


	//   ....[32]....
        /*0540*/ 	.word	0x00002040
        /*0544*/ 	.word	0x000000ff
        /*0548*/ 	.word	0x0000e068
        /*054c*/ 	.short	0x010a
        /*054e*/ 	.byte	0x14
	.zero		1


	//   ....[33]....
        /*0550*/ 	.word	0x00002210
        /*0554*/ 	.word	0x000000ff
        /*0558*/ 	.word	0x0000e020
        /*055c*/ 	.short	0x010a
        /*055e*/ 	.byte	0x05
	.zero		1


	//   ....[34]....
        /*0560*/ 	.word	0x000022c0
        /*0564*/ 	.word	0x000000ff
        /*0568*/ 	.word	0x0000e0a0
        /*056c*/ 	.short	0x010a
        /*056e*/ 	.byte	0x14
	.zero		1


	//   ....[35]....
        /*0570*/ 	.word	0x00002340
        /*0574*/ 	.word	0x000000ff
        /*0578*/ 	.word	0x0000e058
        /*057c*/ 	.short	0x010a
        /*057e*/ 	.byte	0x14
	.zero		1


	//   ....[36]....
        /*0580*/ 	.word	0x00002980
        /*0584*/ 	.word	0x000000ff
        /*0588*/ 	.word	0x0000e020
        /*058c*/ 	.short	0x010a
        /*058e*/ 	.byte	0x04
	.zero		1


	//   ....[37]....
        /*0590*/ 	.word	0x00002c00
        /*0594*/ 	.word	0x000000ff
        /*0598*/ 	.word	0x0000e0a8
        /*059c*/ 	.short	0x010a
        /*059e*/ 	.byte	0x14
	.zero		1


	//   ....[38]....
        /*05a0*/ 	.word	0x00002c80
        /*05a4*/ 	.word	0x000000ff
        /*05a8*/ 	.word	0x0000e068
        /*05ac*/ 	.short	0x010a
        /*05ae*/ 	.byte	0x14
	.zero		1


	//   ....[39]....
        /*05b0*/ 	.word	0x000033e0
        /*05b4*/ 	.word	0x000000ff
        /*05b8*/ 	.word	0x0000e020
        /*05bc*/ 	.short	0x010a
        /*05be*/ 	.byte	0x04
	.zero		1


	//   ....[40]....
        /*05c0*/ 	.word	0x00003490
        /*05c4*/ 	.word	0x000000ff
        /*05c8*/ 	.word	0x0000e0a0
        /*05cc*/ 	.short	0x010a
        /*05ce*/ 	.byte	0x14
	.zero		1


	//   ....[41]....
        /*05d0*/ 	.word	0x00003540
        /*05d4*/ 	.word	0x000000ff
        /*05d8*/ 	.word	0x0000e058
        /*05dc*/ 	.short	0x010a
        /*05de*/ 	.byte	0x14
	.zero		1


	//   ....[42]....
        /*05e0*/ 	.word	0x00003ae0
        /*05e4*/ 	.word	0x000000ff
        /*05e8*/ 	.word	0x0000e0a8
        /*05ec*/ 	.short	0x010a
        /*05ee*/ 	.byte	0x14
	.zero		1


	//   ....[43]....
        /*05f0*/ 	.word	0x00003b60
        /*05f4*/ 	.word	0x000000ff
        /*05f8*/ 	.word	0x0000e068
        /*05fc*/ 	.short	0x010a
        /*05fe*/ 	.byte	0x14
	.zero		1


	//   ....[44]....
        /*0600*/ 	.word	0x00004550
        /*0604*/ 	.word	0x00000010
        /*0608*/ 	.word	0x0000e0c0
        /*060c*/ 	.short	0x010a
        /*060e*/ 	.byte	0xff
	.zero		1


	//   ....[45]....
        /*0610*/ 	.word	0x000071c0
        /*0614*/ 	.word	0x00000010
        /*0618*/ 	.word	0x0000e0b0
        /*061c*/ 	.short	0x0101
        /*061e*/ 	.byte	0xff
	.zero		1


	//   ....[46]....
        /*0620*/ 	.word	0x00007770
        /*0624*/ 	.word	0x00000010
        /*0628*/ 	.word	0x0000e0c8
        /*062c*/ 	.short	0x010a
        /*062e*/ 	.byte	0xff
	.zero		1


	//   ....[47]....
        /*0630*/ 	.word	0x00007b70
        /*0634*/ 	.word	0x00000010
        /*0638*/ 	.word	0x0000e0b8
        /*063c*/ 	.short	0x0101
        /*063e*/ 	.byte	0xff
	.zero		1


	//   ....[48]....
        /*0640*/ 	.word	0x00007c20
        /*0644*/ 	.word	0x0000002f
        /*0648*/ 	.word	0x0000e070
        /*064c*/ 	.short	0x010a
        /*064e*/ 	.byte	0xff
	.zero		1


	//   ....[49]....
        /*0650*/ 	.word	0x00007cb0
        /*0654*/ 	.word	0x00000000
        /*0658*/ 	.word	0x00000000
        /*065c*/ 	.short	0x0101
        /*065e*/ 	.byte	0xff
	.zero		1


	//   ....[50]....
        /*0660*/ 	.word	0x00007d10
        /*0664*/ 	.word	0x0000002f
        /*0668*/ 	.word	0x0000e080
        /*066c*/ 	.short	0x010a
        /*066e*/ 	.byte	0xff
	.zero		1


	//   ....[51]....
        /*0670*/ 	.word	0x00007e70
        /*0674*/ 	.word	0x0000002f
        /*0678*/ 	.word	0x0000e070
        /*067c*/ 	.short	0x010a
        /*067e*/ 	.byte	0xff
	.zero		1


	//   ....[52]....
        /*0680*/ 	.word	0x00007ff0
        /*0684*/ 	.word	0x0000002f
        /*0688*/ 	.word	0x0000e090
        /*068c*/ 	.short	0x010a
        /*068e*/ 	.byte	0xff
	.zero		1


	//   ....[53]....
        /*0690*/ 	.word	0x000083d0
        /*0694*/ 	.word	0x00000000
        /*0698*/ 	.word	0x00000000
        /*069c*/ 	.short	0x0101
        /*069e*/ 	.byte	0xff
	.zero		1


	//   ....[54]....
        /*06a0*/ 	.word	0x00008450
        /*06a4*/ 	.word	0x00000000
        /*06a8*/ 	.word	0x00000000
        /*06ac*/ 	.short	0x0101
        /*06ae*/ 	.byte	0xff
	.zero		1


	//   ....[55]....
        /*06b0*/ 	.word	0x000084b0
        /*06b4*/ 	.word	0x0000002f
        /*06b8*/ 	.word	0x0000e080
        /*06bc*/ 	.short	0x010a
        /*06be*/ 	.byte	0xff
	.zero		1


	//   ....[56]....
        /*06c0*/ 	.word	0x00008610
        /*06c4*/ 	.word	0x0000002f
        /*06c8*/ 	.word	0x0000e098
        /*06cc*/ 	.short	0x010a
        /*06ce*/ 	.byte	0xff
	.zero		1


	//   ....[57]....
        /*06d0*/ 	.word	0x000089d0
        /*06d4*/ 	.word	0x00000000
        /*06d8*/ 	.word	0x00000000
        /*06dc*/ 	.short	0x0101
        /*06de*/ 	.byte	0xff
	.zero		1


	//   ....[58]....
        /*06e0*/ 	.word	0x00008a60
        /*06e4*/ 	.word	0x00000003
        /*06e8*/ 	.word	0x00000000
        /*06ec*/ 	.short	0x0101
        /*06ee*/ 	.byte	0xff
	.zero		1


	//   ....[59]....
        /*06f0*/ 	.word	0x00008af0
        /*06f4*/ 	.word	0x00000004
        /*06f8*/ 	.word	0x00000000
        /*06fc*/ 	.short	0x0101
        /*06fe*/ 	.byte	0xff
	.zero		1


	//   ....[60]....
        /*0700*/ 	.word	0x00008b40
        /*0704*/ 	.word	0x0000002f
        /*0708*/ 	.word	0x0000e070
        /*070c*/ 	.short	0x010a
        /*070e*/ 	.byte	0xff
	.zero		1


	//   ....[61]....
        /*0710*/ 	.word	0x00008bd0
        /*0714*/ 	.word	0x00000000
        /*0718*/ 	.word	0x00000000
        /*071c*/ 	.short	0x0101
        /*071e*/ 	.byte	0xff
	.zero		1


	//   ....[62]....
        /*0720*/ 	.word	0x00008c30
        /*0724*/ 	.word	0x0000002f
        /*0728*/ 	.word	0x0000e090
        /*072c*/ 	.short	0x010a
        /*072e*/ 	.byte	0xff
	.zero		1


	//   ....[63]....
        /*0730*/ 	.word	0x00008cb0
        /*0734*/ 	.word	0x0000002f
        /*0738*/ 	.word	0x0000e0c0
        /*073c*/ 	.short	0x010a
        /*073e*/ 	.byte	0xff
	.zero		1


	//   ....[64]....
        /*0740*/ 	.word	0x00009940
        /*0744*/ 	.word	0x00000000
        /*0748*/ 	.word	0x00000000
        /*074c*/ 	.short	0x0101
        /*074e*/ 	.byte	0xff
	.zero		1


	//   ....[65]....
        /*0750*/ 	.word	0x00009970
        /*0754*/ 	.word	0x0000002f
        /*0758*/ 	.word	0x0000e0b0
        /*075c*/ 	.short	0x0101
        /*075e*/ 	.byte	0xff
	.zero		1


	//   ....[66]....
        /*0760*/ 	.word	0x000099f0
        /*0764*/ 	.word	0x0000002f
        /*0768*/ 	.word	0x0000e080
        /*076c*/ 	.short	0x010a
        /*076e*/ 	.byte	0xff
	.zero		1


	//   ....[67]....
        /*0770*/ 	.word	0x00009a80
        /*0774*/ 	.word	0x0000001f
        /*0778*/ 	.word	0x00000000
        /*077c*/ 	.short	0x0101
        /*077e*/ 	.byte	0xff
	.zero		1


	//   ....[68]....
        /*0780*/ 	.word	0x00009ad0
        /*0784*/ 	.word	0x0000002f
        /*0788*/ 	.word	0x0000e098
        /*078c*/ 	.short	0x010a
        /*078e*/ 	.byte	0xff
	.zero		1


	//   ....[69]....
        /*0790*/ 	.word	0x00009b50
        /*0794*/ 	.word	0x0000002f
        /*0798*/ 	.word	0x0000e0c8
        /*079c*/ 	.short	0x010a
        /*079e*/ 	.byte	0xff
	.zero		1


	//   ....[70]....
        /*07a0*/ 	.word	0x0000a7a0
        /*07a4*/ 	.word	0x00000003
        /*07a8*/ 	.word	0x00000000
        /*07ac*/ 	.short	0x0101
        /*07ae*/ 	.byte	0xff
	.zero		1


	//   ....[71]....
        /*07b0*/ 	.word	0x0000a7d0
        /*07b4*/ 	.word	0x0000002f
        /*07b8*/ 	.word	0x0000e0b8
        /*07bc*/ 	.short	0x0101
        /*07be*/ 	.byte	0xff
	.zero		1


	//   ....[72]....
        /*07c0*/ 	.word	0x0000ab70
        /*07c4*/ 	.word	0x000000ff
        /*07c8*/ 	.word	0x00000000
        /*07cc*/ 	.short	0x010a
        /*07ce*/ 	.byte	0x07
	.zero		1


	//   ....[73]....
        /*07d0*/ 	.word	0x0000add0
        /*07d4*/ 	.word	0x000000ff
        /*07d8*/ 	.word	0x00000000
        /*07dc*/ 	.short	0x010a
        /*07de*/ 	.byte	0x05
	.zero		1


	//   ....[74]....
        /*07e0*/ 	.word	0x0000ba00
        /*07e4*/ 	.word	0x000000ff
        /*07e8*/ 	.word	0x00000000
        /*07ec*/ 	.short	0x0101
        /*07ee*/ 	.byte	0x04
	.zero		1


	//   ....[75]....
        /*07f0*/ 	.word	0x0000ba70
        /*07f4*/ 	.word	0x000000ff
        /*07f8*/ 	.word	0x00000000
        /*07fc*/ 	.short	0x010a
        /*07fe*/ 	.byte	0x2a
	.zero		1


	//   ....[76]....
        /*0800*/ 	.word	0x0000bdd0
        /*0804*/ 	.word	0x000000ff
        /*0808*/ 	.word	0x00000000
        /*080c*/ 	.short	0x0101
        /*080e*/ 	.byte	0x29
	.zero		1


	//   ....[77]....
        /*0810*/ 	.word	0x0000e7d0
        /*0814*/ 	.word	0x000000ff
        /*0818*/ 	.word	0x00000000
        /*081c*/ 	.short	0x0101
        /*081e*/ 	.byte	0x05
	.zero		1


	//   ....[78]....
        /*0820*/ 	.word	0x0000e950
        /*0824*/ 	.word	0x000000ff
        /*0828*/ 	.word	0x00000000
        /*082c*/ 	.short	0x010a
        /*082e*/ 	.byte	0x06
	.zero		1


	//   ....[79]....
        /*0830*/ 	.word	0x0000efb0
        /*0834*/ 	.word	0x000000ff
        /*0838*/ 	.word	0x00000000
        /*083c*/ 	.short	0x010a
        /*083e*/ 	.byte	0x06
	.zero		1


	//   ....[80]....
        /*0840*/ 	.word	0x0000f210
        /*0844*/ 	.word	0x000000ff
        /*0848*/ 	.word	0x00000000
        /*084c*/ 	.short	0x0101
        /*084e*/ 	.byte	0x04
	.zero		1


	//   ....[81]....
        /*0850*/ 	.word	0x0000f2a0
        /*0854*/ 	.word	0x000000ff
        /*0858*/ 	.word	0x00000000
        /*085c*/ 	.short	0x010a
        /*085e*/ 	.byte	0x04
	.zero		1


	//   ....[82]....
        /*0860*/ 	.word	0x0000f350
        /*0864*/ 	.word	0x000000ff
        /*0868*/ 	.word	0x00000000
        /*086c*/ 	.short	0x0101
        /*086e*/ 	.byte	0x04
	.zero		1


	//   ....[83]....
        /*0870*/ 	.word	0x0000f990
        /*0874*/ 	.word	0x000000ff
        /*0878*/ 	.word	0x0000e010
        /*087c*/ 	.short	0x010a
        /*087e*/ 	.byte	0x08
	.zero		1


	//   ....[84]....
        /*0880*/ 	.word	0x0000fb40
        /*0884*/ 	.word	0x000000ff
        /*0888*/ 	.word	0x0000e038
        /*088c*/ 	.short	0x010a
        /*088e*/ 	.byte	0x11
	.zero		1


	//   ....[85]....
        /*0890*/ 	.word	0x0000fd40
        /*0894*/ 	.word	0x000000ff
        /*0898*/ 	.word	0x0000e018
        /*089c*/ 	.short	0x010a
        /*089e*/ 	.byte	0x08
	.zero		1


	//   ....[86]....
        /*08a0*/ 	.word	0x0000ff30
        /*08a4*/ 	.word	0x000000ff
        /*08a8*/ 	.word	0x0000e038
        /*08ac*/ 	.short	0x010a
        /*08ae*/ 	.byte	0x11
	.zero		1


	//   ....[87]....
        /*08b0*/ 	.word	0x00010270
        /*08b4*/ 	.word	0x000000ff
        /*08b8*/ 	.word	0x0000e038
        /*08bc*/ 	.short	0x010a
        /*08be*/ 	.byte	0x11
	.zero		1


	//   ....[88]....
        /*08c0*/ 	.word	0x000104a0
        /*08c4*/ 	.word	0x000000ff
        /*08c8*/ 	.word	0x0000e038
        /*08cc*/ 	.short	0x010a
        /*08ce*/ 	.byte	0x11
	.zero		1


	//   ....[89]....
        /*08d0*/ 	.word	0x000106a0
        /*08d4*/ 	.word	0x000000ff
        /*08d8*/ 	.word	0x0000e038
        /*08dc*/ 	.short	0x010a
        /*08de*/ 	.byte	0x11
	.zero		1


	//   ....[90]....
        /*08e0*/ 	.word	0x000108a0
        /*08e4*/ 	.word	0x000000ff
        /*08e8*/ 	.word	0x0000e038
        /*08ec*/ 	.short	0x010a
        /*08ee*/ 	.byte	0x11
	.zero		1


	//   ....[91]....
        /*08f0*/ 	.word	0x00010aa0
        /*08f4*/ 	.word	0x000000ff
        /*08f8*/ 	.word	0x0000e038
        /*08fc*/ 	.short	0x010a
        /*08fe*/ 	.byte	0x11
	.zero		1


	//   ....[92]....
        /*0900*/ 	.word	0x00010ca0
        /*0904*/ 	.word	0x000000ff
        /*0908*/ 	.word	0x0000e038
        /*090c*/ 	.short	0x010a
        /*090e*/ 	.byte	0x11
	.zero		1


	//   ....[93]....
        /*0910*/ 	.word	0x00010eb0
        /*0914*/ 	.word	0x000000ff
        /*0918*/ 	.word	0x0000e038
        /*091c*/ 	.short	0x010a
        /*091e*/ 	.byte	0x11
	.zero		1


	//   ....[94]....
        /*0920*/ 	.word	0x000110b0
        /*0924*/ 	.word	0x000000ff
        /*0928*/ 	.word	0x0000e038
        /*092c*/ 	.short	0x010a
        /*092e*/ 	.byte	0x11
	.zero		1


	//   ....[95]....
        /*0930*/ 	.word	0x00011300
        /*0934*/ 	.word	0x000000ff
        /*0938*/ 	.word	0x0000e038
        /*093c*/ 	.short	0x010a
        /*093e*/ 	.byte	0x11
	.zero		1


	//   ....[96]....
        /*0940*/ 	.word	0x00011500
        /*0944*/ 	.word	0x000000ff
        /*0948*/ 	.word	0x0000e038
        /*094c*/ 	.short	0x010a
        /*094e*/ 	.byte	0x11
	.zero		1


	//   ....[97]....
        /*0950*/ 	.word	0x00011720
        /*0954*/ 	.word	0x000000ff
        /*0958*/ 	.word	0x0000e038
        /*095c*/ 	.short	0x010a
        /*095e*/ 	.byte	0x11
	.zero		1


	//   ....[98]....
        /*0960*/ 	.word	0x00011920
        /*0964*/ 	.word	0x000000ff
        /*0968*/ 	.word	0x0000e038
        /*096c*/ 	.short	0x010a
        /*096e*/ 	.byte	0x11
	.zero		1


	//   ....[99]....
        /*0970*/ 	.word	0x00011b50
        /*0974*/ 	.word	0x000000ff
        /*0978*/ 	.word	0x0000e038
        /*097c*/ 	.short	0x010a
        /*097e*/ 	.byte	0x11
	.zero		1


	//   ....[100]....
        /*0980*/ 	.word	0x00011d50
        /*0984*/ 	.word	0x000000ff
        /*0988*/ 	.word	0x0000e038
        /*098c*/ 	.short	0x010a
        /*098e*/ 	.byte	0x09
	.zero		1


	//   ....[101]....
        /*0990*/ 	.word	0x000123f0
        /*0994*/ 	.word	0x000000ff
        /*0998*/ 	.word	0x0000e0b0
        /*099c*/ 	.short	0x010a
        /*099e*/ 	.byte	0x11
	.zero		1


	//   ....[102]....
        /*09a0*/ 	.word	0x00012490
        /*09a4*/ 	.word	0x000000ff
        /*09a8*/ 	.word	0x0000e0b8
        /*09ac*/ 	.short	0x010a
        /*09ae*/ 	.byte	0x11
	.zero		1


	//   ....[103]....
        /*09b0*/ 	.word	0x00012570
        /*09b4*/ 	.word	0x000000ff
        /*09b8*/ 	.word	0x00000000
        /*09bc*/ 	.short	0x0101
        /*09be*/ 	.byte	0x08
	.zero		1


	//   ....[104]....
        /*09c0*/ 	.word	0x000125f0
        /*09c4*/ 	.word	0x000000ff
        /*09c8*/ 	.word	0x00000000
        /*09cc*/ 	.short	0x0101
        /*09ce*/ 	.byte	0x11
	.zero		1


	//   ....[105]....
        /*09d0*/ 	.word	0x00012920
        /*09d4*/ 	.word	0x00000000
        /*09d8*/ 	.word	0x0000e000
        /*09dc*/ 	.short	0x010a
        /*09de*/ 	.byte	0xff
	.zero		1


	//   ....[106]....
        /*09e0*/ 	.word	0x00012980
        /*09e4*/ 	.word	0x00000000
        /*09e8*/ 	.word	0x0000e020
        /*09ec*/ 	.short	0x010a
        /*09ee*/ 	.byte	0xff
	.zero		1


	//   ....[107]....
        /*09f0*/ 	.word	0x000129e0
        /*09f4*/ 	.word	0x00000003
        /*09f8*/ 	.word	0x0000e058
        /*09fc*/ 	.short	0x010a
        /*09fe*/ 	.byte	0xff
	.zero		1


	//   ....[108]....
        /*0a00*/ 	.word	0x00012a40
        /*0a04*/ 	.word	0x00000000
        /*0a08*/ 	.word	0x0000e008
        /*0a0c*/ 	.short	0x010a
        /*0a0e*/ 	.byte	0xff
	.zero		1


	//   ....[109]....
        /*0a10*/ 	.word	0x00012aa0
        /*0a14*/ 	.word	0x00000003
        /*0a18*/ 	.word	0x0000e068
        /*0a1c*/ 	.short	0x010a
        /*0a1e*/ 	.byte	0xff
	.zero		1


	//   ....[110]....
        /*0a20*/ 	.word	0x00012b00
        /*0a24*/ 	.word	0x00000000
        /*0a28*/ 	.word	0x0000e020
        /*0a2c*/ 	.short	0x010a
        /*0a2e*/ 	.byte	0xff
	.zero		1


	//   ....[111]....
        /*0a30*/ 	.word	0x00012b60
        /*0a34*/ 	.word	0x00000000
        /*0a38*/ 	.word	0x0000e0a0
        /*0a3c*/ 	.short	0x010a
        /*0a3e*/ 	.byte	0xff
	.zero		1


	//   ....[112]....
        /*0a40*/ 	.word	0x00012bc0
        /*0a44*/ 	.word	0x00000000
        /*0a48*/ 	.word	0x0000e058
        /*0a4c*/ 	.short	0x010a
        /*0a4e*/ 	.byte	0xff
	.zero		1


	//   ....[113]....
        /*0a50*/ 	.word	0x00012c20
        /*0a54*/ 	.word	0x00000000
        /*0a58*/ 	.word	0x0000e020
        /*0a5c*/ 	.short	0x010a
        /*0a5e*/ 	.byte	0xff
	.zero		1


	//   ....[114]....
        /*0a60*/ 	.word	0x00012c80
        /*0a64*/ 	.word	0x00000000
        /*0a68*/ 	.word	0x0000e0a8
        /*0a6c*/ 	.short	0x010a
        /*0a6e*/ 	.byte	0xff
	.zero		1


	//   ....[115]....
        /*0a70*/ 	.word	0x00012ce0
        /*0a74*/ 	.word	0x00000000
        /*0a78*/ 	.word	0x0000e068
        /*0a7c*/ 	.short	0x010a
        /*0a7e*/ 	.byte	0xff
	.zero		1


	//   ....[116]....
        /*0a80*/ 	.word	0x00012d40
        /*0a84*/ 	.word	0x00000000
        /*0a88*/ 	.word	0x0000e020
        /*0a8c*/ 	.short	0x010a
        /*0a8e*/ 	.byte	0xff
	.zero		1


	//   ....[117]....
        /*0a90*/ 	.word	0x00012da0
        /*0a94*/ 	.word	0x00000000
        /*0a98*/ 	.word	0x0000e0a0
        /*0a9c*/ 	.short	0x010a
        /*0a9e*/ 	.byte	0xff
	.zero		1


	//   ....[118]....
        /*0aa0*/ 	.word	0x00012e20
        /*0aa4*/ 	.word	0x00000006
        /*0aa8*/ 	.word	0x0000e058
        /*0aac*/ 	.short	0x010a
        /*0aae*/ 	.byte	0xff
	.zero		1


	//   ....[119]....
        /*0ab0*/ 	.word	0x00012e80
        /*0ab4*/ 	.word	0x00000000
        /*0ab8*/ 	.word	0x0000e0a8
        /*0abc*/ 	.short	0x010a
        /*0abe*/ 	.byte	0xff
	.zero		1


	//   ....[120]....
        /*0ac0*/ 	.word	0x00012ee0
        /*0ac4*/ 	.word	0x00000000
        /*0ac8*/ 	.word	0x0000e068
        /*0acc*/ 	.short	0x010a
        /*0ace*/ 	.byte	0xff
	.zero		1


	//   ....[121]....
        /*0ad0*/ 	.word	0x00012f30
        /*0ad4*/ 	.word	0x00000010
        /*0ad8*/ 	.word	0x0000e0c0
        /*0adc*/ 	.short	0x010a
        /*0ade*/ 	.byte	0xff
	.zero		1


	//   ....[122]....
        /*0ae0*/ 	.word	0x00012f80
        /*0ae4*/ 	.word	0x00000010
        /*0ae8*/ 	.word	0x0000e0c8
        /*0aec*/ 	.short	0x010a
        /*0aee*/ 	.byte	0xff
	.zero		1


	//   ....[123]....
        /*0af0*/ 	.word	0x00012fd0
        /*0af4*/ 	.word	0x0000002f
        /*0af8*/ 	.word	0x0000e070
        /*0afc*/ 	.short	0x010a
        /*0afe*/ 	.byte	0xff
	.zero		1


	//   ....[124]....
        /*0b00*/ 	.word	0x00013020
        /*0b04*/ 	.word	0x0000002f
        /*0b08*/ 	.word	0x0000e080
        /*0b0c*/ 	.short	0x010a
        /*0b0e*/ 	.byte	0xff
	.zero		1


	//   ....[125]....
        /*0b10*/ 	.word	0x00013070
        /*0b14*/ 	.word	0x0000002f
        /*0b18*/ 	.word	0x0000e070
        /*0b1c*/ 	.short	0x010a
        /*0b1e*/ 	.byte	0xff
	.zero		1


	//   ....[126]....
        /*0b20*/ 	.word	0x000130c0
        /*0b24*/ 	.word	0x0000002f
        /*0b28*/ 	.word	0x0000e090
        /*0b2c*/ 	.short	0x010a
        /*0b2e*/ 	.byte	0xff
	.zero		1


	//   ....[127]....
        /*0b30*/ 	.word	0x00013110
        /*0b34*/ 	.word	0x0000002f
        /*0b38*/ 	.word	0x0000e080
        /*0b3c*/ 	.short	0x010a
        /*0b3e*/ 	.byte	0xff
	.zero		1


	//   ....[128]....
        /*0b40*/ 	.word	0x00013160
        /*0b44*/ 	.word	0x0000002f
        /*0b48*/ 	.word	0x0000e098
        /*0b4c*/ 	.short	0x010a
        /*0b4e*/ 	.byte	0xff
	.zero		1


	//   ....[129]....
        /*0b50*/ 	.word	0x000131b0
        /*0b54*/ 	.word	0x0000002f
        /*0b58*/ 	.word	0x0000e070
        /*0b5c*/ 	.short	0x010a
        /*0b5e*/ 	.byte	0xff
	.zero		1


	//   ....[130]....
        /*0b60*/ 	.word	0x00013200
        /*0b64*/ 	.word	0x0000002f
        /*0b68*/ 	.word	0x0000e090
        /*0b6c*/ 	.short	0x010a
        /*0b6e*/ 	.byte	0xff
	.zero		1


	//   ....[131]....
        /*0b70*/ 	.word	0x00013250
        /*0b74*/ 	.word	0x0000002f
        /*0b78*/ 	.word	0x0000e0c0
        /*0b7c*/ 	.short	0x010a
        /*0b7e*/ 	.byte	0xff
	.zero		1


	//   ....[132]....
        /*0b80*/ 	.word	0x000132a0
        /*0b84*/ 	.word	0x0000002f
        /*0b88*/ 	.word	0x0000e080
        /*0b8c*/ 	.short	0x010a
        /*0b8e*/ 	.byte	0xff
	.zero		1


	//   ....[133]....
        /*0b90*/ 	.word	0x000132f0
        /*0b94*/ 	.word	0x0000002f
        /*0b98*/ 	.word	0x0000e098
        /*0b9c*/ 	.short	0x010a
        /*0b9e*/ 	.byte	0xff
	.zero		1


	//   ....[134]....
        /*0ba0*/ 	.word	0x00013340
        /*0ba4*/ 	.word	0x0000002f
        /*0ba8*/ 	.word	0x0000e0c8
        /*0bac*/ 	.short	0x010a
        /*0bae*/ 	.byte	0xff
	.zero		1


	//   ....[135]....
        /*0bb0*/ 	.word	0x000133a0
        /*0bb4*/ 	.word	0x00000000
        /*0bb8*/ 	.word	0x00000000
        /*0bbc*/ 	.short	0x010a
        /*0bbe*/ 	.byte	0xff
	.zero		1


	//   ....[136]....
        /*0bc0*/ 	.word	0x00013400
        /*0bc4*/ 	.word	0x00000000
        /*0bc8*/ 	.word	0x00000000
        /*0bcc*/ 	.short	0x010a
        /*0bce*/ 	.byte	0xff
	.zero		1


	//   ....[137]....
        /*0bd0*/ 	.word	0x00013460
        /*0bd4*/ 	.word	0x00000004
        /*0bd8*/ 	.word	0x00000000
        /*0bdc*/ 	.short	0x010a
        /*0bde*/ 	.byte	0xff
	.zero		1


	//   ....[138]....
        /*0be0*/ 	.word	0x000134c0
        /*0be4*/ 	.word	0x00000005
        /*0be8*/ 	.word	0x00000000
        /*0bec*/ 	.short	0x010a
        /*0bee*/ 	.byte	0xff
	.zero		1


	//   ....[139]....
        /*0bf0*/ 	.word	0x00013520
        /*0bf4*/ 	.word	0x00000003
        /*0bf8*/ 	.word	0x00000000
        /*0bfc*/ 	.short	0x010a
        /*0bfe*/ 	.byte	0xff
	.zero		1


	//   ....[140]....
        /*0c00*/ 	.word	0x00013580
        /*0c04*/ 	.word	0x00000000
        /*0c08*/ 	.word	0x00000000
        /*0c0c*/ 	.short	0x010a
        /*0c0e*/ 	.byte	0xff
	.zero		1


	//   ....[141]....
        /*0c10*/ 	.word	0x000135e0
        /*0c14*/ 	.word	0x00000003
        /*0c18*/ 	.word	0x0000e010
        /*0c1c*/ 	.short	0x010a
        /*0c1e*/ 	.byte	0xff
	.zero		1


	//   ....[142]....
        /*0c20*/ 	.word	0x00013640
        /*0c24*/ 	.word	0x00000000
        /*0c28*/ 	.word	0x0000e038
        /*0c2c*/ 	.short	0x010a
        /*0c2e*/ 	.byte	0xff
	.zero		1


	//   ....[143]....
        /*0c30*/ 	.word	0x000136a0
        /*0c34*/ 	.word	0x00000003
        /*0c38*/ 	.word	0x0000e018
        /*0c3c*/ 	.short	0x010a
        /*0c3e*/ 	.byte	0xff
	.zero		1


	//   ....[144]....
        /*0c40*/ 	.word	0x00013700
        /*0c44*/ 	.word	0x00000000
        /*0c48*/ 	.word	0x0000e038
        /*0c4c*/ 	.short	0x010a
        /*0c4e*/ 	.byte	0xff
	.zero		1


	//   ....[145]....
        /*0c50*/ 	.word	0x00013760
        /*0c54*/ 	.word	0x00000000
        /*0c58*/ 	.word	0x0000e038
        /*0c5c*/ 	.short	0x010a
        /*0c5e*/ 	.byte	0xff
	.zero		1


	//   ....[146]....
        /*0c60*/ 	.word	0x000137c0
        /*0c64*/ 	.word	0x00000000
        /*0c68*/ 	.word	0x0000e038
        /*0c6c*/ 	.short	0x010a
        /*0c6e*/ 	.byte	0xff
	.zero		1


	//   ....[147]....
        /*0c70*/ 	.word	0x00013820
        /*0c74*/ 	.word	0x00000000
        /*0c78*/ 	.word	0x0000e038
        /*0c7c*/ 	.short	0x010a
        /*0c7e*/ 	.byte	0xff
	.zero		1


	//   ....[148]....
        /*0c80*/ 	.word	0x00013880
        /*0c84*/ 	.word	0x00000000
        /*0c88*/ 	.word	0x0000e038
        /*0c8c*/ 	.short	0x010a
        /*0c8e*/ 	.byte	0xff
	.zero		1


	//   ....[149]....
        /*0c90*/ 	.word	0x000138e0
        /*0c94*/ 	.word	0x00000000
        /*0c98*/ 	.word	0x0000e038
        /*0c9c*/ 	.short	0x010a
        /*0c9e*/ 	.byte	0xff
	.zero		1


	//   ....[150]....
        /*0ca0*/ 	.word	0x00013940
        /*0ca4*/ 	.word	0x00000000
        /*0ca8*/ 	.word	0x0000e038
        /*0cac*/ 	.short	0x010a
        /*0cae*/ 	.byte	0xff
	.zero		1


	//   ....[151]....
        /*0cb0*/ 	.word	0x000139a0
        /*0cb4*/ 	.word	0x00000000
        /*0cb8*/ 	.word	0x0000e038
        /*0cbc*/ 	.short	0x010a
        /*0cbe*/ 	.byte	0xff
	.zero		1


	//   ....[152]....
        /*0cc0*/ 	.word	0x00013a00
        /*0cc4*/ 	.word	0x00000000
        /*0cc8*/ 	.word	0x0000e038
        /*0ccc*/ 	.short	0x010a
        /*0cce*/ 	.byte	0xff
	.zero		1


	//   ....[153]....
        /*0cd0*/ 	.word	0x00013a60
        /*0cd4*/ 	.word	0x00000000
        /*0cd8*/ 	.word	0x0000e038
        /*0cdc*/ 	.short	0x010a
        /*0cde*/ 	.byte	0xff
	.zero		1


	//   ....[154]....
        /*0ce0*/ 	.word	0x00013ac0
        /*0ce4*/ 	.word	0x00000000
        /*0ce8*/ 	.word	0x0000e038
        /*0cec*/ 	.short	0x010a
        /*0cee*/ 	.byte	0xff
	.zero		1


	//   ....[155]....
        /*0cf0*/ 	.word	0x00013b20
        /*0cf4*/ 	.word	0x00000000
        /*0cf8*/ 	.word	0x0000e038
        /*0cfc*/ 	.short	0x010a
        /*0cfe*/ 	.byte	0xff
	.zero		1


	//   ....[156]....
        /*0d00*/ 	.word	0x00013b80
        /*0d04*/ 	.word	0x00000000
        /*0d08*/ 	.word	0x0000e038
        /*0d0c*/ 	.short	0x010a
        /*0d0e*/ 	.byte	0xff
	.zero		1


	//   ....[157]....
        /*0d10*/ 	.word	0x00013be0
        /*0d14*/ 	.word	0x00000000
        /*0d18*/ 	.word	0x0000e038
        /*0d1c*/ 	.short	0x010a
        /*0d1e*/ 	.byte	0xff
	.zero		1


	//   ....[158]....
        /*0d20*/ 	.word	0x00013c40
        /*0d24*/ 	.word	0x00000000
        /*0d28*/ 	.word	0x0000e038
        /*0d2c*/ 	.short	0x010a
        /*0d2e*/ 	.byte	0xff
	.zero		1


	//   ....[159]....
        /*0d30*/ 	.word	0x00013ca0
        /*0d34*/ 	.word	0x00000000
        /*0d38*/ 	.word	0x0000e0b0
        /*0d3c*/ 	.short	0x010a
        /*0d3e*/ 	.byte	0xff
	.zero		1


	//   ....[160]....
        /*0d40*/ 	.word	0x00013d00
        /*0d44*/ 	.word	0x00000000
        /*0d48*/ 	.word	0x0000e0b8
        /*0d4c*/ 	.short	0x010a
        /*0d4e*/ 	.byte	0xff
	.zero		1


	//----- nvinfo : EIATTR_NUM_MBARRIERS
	.align		4
.L_66:
        /*0d50*/ 	.byte	0x03, 0x38
        /*0d52*/ 	.short	0x001c


	//----- nvinfo : EIATTR_EXIT_INSTR_OFFSETS
	.align		4
        /*0d54*/ 	.byte	0x04, 0x1c
        /*0d56*/ 	.short	(.L_68 - .L_67)


	//   ....[0]....
.L_67:
        /*0d58*/ 	.word	0x00001780


	//   ....[1]....
        /*0d5c*/ 	.word	0x00004140


	//   ....[2]....
        /*0d60*/ 	.word	0x000041a0


	//   ....[3]....
        /*0d64*/ 	.word	0x0000a870


	//   ....[4]....
        /*0d68*/ 	.word	0x0000a8e0


	//   ....[5]....
        /*0d6c*/ 	.word	0x0000f3f0


	//   ....[6]....
        /*0d70*/ 	.word	0x0000f480


	//   ....[7]....
        /*0d74*/ 	.word	0x0000f4d0


	//   ....[8]....
        /*0d78*/ 	.word	0x00011f40


	//   ....[9]....
        /*0d7c*/ 	.word	0x00011f90


	//   ....[10]....
        /*0d80*/ 	.word	0x00012640


	//   ....[11]....
        /*0d84*/ 	.word	0x00012900


	//----- nvinfo : EIATTR_INDIRECT_BRANCH_TARGETS
	.align		4
.L_68:
        /*0d88*/ 	.byte	0x04, 0x34
        /*0d8a*/ 	.short	(.L_70 - .L_69)


	//   ....[0]....
.L_69:
        /*0d8c*/ 	.word	.L_x_471@srel
        /*0d90*/ 	.short	0x0
        /*0d92*/ 	.short	0x0
        /*0d94*/ 	.word	0x3
        /*0d98*/ 	.word	.L_x_472@srel
        /*0d9c*/ 	.word	.L_x_473@srel
        /*0da0*/ 	.word	.L_x_474@srel


	//----- nvinfo : EIATTR_MAX_THREADS
	.align		4
.L_70:
        /*0da4*/ 	.byte	0x04, 0x05
        /*0da6*/ 	.short	(.L_72 - .L_71)
.L_71:
        /*0da8*/ 	.word	0x00000200
        /*0dac*/ 	.word	0x00000001
        /*0db0*/ 	.word	0x00000001


	//----- nvinfo : EIATTR_CRS_STACK_SIZE
	.align		4
.L_72:
        /*0db4*/ 	.byte	0x04, 0x1e
        /*0db6*/ 	.short	(.L_74 - .L_73)
.L_73:
        /*0db8*/ 	.word	0x00000000


	//----- nvinfo : EIATTR_CBANK_PARAM_SIZE
	.align		4
.L_74:
        /*0dbc*/ 	.byte	0x03, 0x19
        /*0dbe*/ 	.short	0x0600


	//----- nvinfo : EIATTR_PARAM_CBANK
	.align		4
        /*0dc0*/ 	.byte	0x04, 0x0a
        /*0dc2*/ 	.short	(.L_76 - .L_75)
	.align		4
.L_75:
        /*0dc4*/ 	.word	index@(.nv.constant0._ZN7cutlass13device_kernelINS_4fmha6kernel36Sm100FmhaFwdKernelTmaWarpspecializedIN4cute5tupleIJiiiNS5_IJNS5_IJiiEEEiEEEEEENS1_10collective38Sm100FmhaFwdMainloopTmaWarpspecializedINS_10bfloat16_tEffNS5_IJNS4_1CILi256EEENSC_ILi128EEENSC_ILi32EEEEEENS5_IJiNSC_ILi1EEES7_EEENS5_IJiSH_NS5_IJNS5_IJNSC_ILi0EEEiEEEiEEEEEESM_NS9_6NoMaskENS5_IJNSC_ILi2EEESH_SH_EEENSC_ILb0EEEEENS9_38Sm100FmhaFwdEpilogueTmaWarpspecializedINS_6half_tEfNS5_IJSE_SF_SE_EEESI_NS5_IJSH_S7_EEESQ_EENS2_23PersistentTileSchedulerENS2_41Sm100FmhaCtxKernelWarpspecializedScheduleEEEEEvNT_6ParamsE)
        /*0dc8*/ 	.short	0x0380
        /*0dca*/ 	.short	0x0600


	//----- nvinfo : EIATTR_SW_WAR
	.align		4
.L_76:
        /*0dcc*/ 	.byte	0x04, 0x36
        /*0dce*/ 	.short	(.L_78 - .L_77)
.L_77:
        /*0dd0*/ 	.word	0x00000008
.L_78:


//--------------------- .nv.callgraph             --------------------------
	.section	.nv.callgraph,"",@"SHT_CUDA_CALLGRAPH"
	.align	4
	.sectionentsize	8
	.align		4
        /*0000*/ 	.word	0x00000000
	.align		4
        /*0004*/ 	.word	0xffffffff
	.align		4
        /*0008*/ 	.word	index@(_ZN7cutlass13device_kernelINS_4fmha6kernel36Sm100FmhaFwdKernelTmaWarpspecializedIN4cute5tupleIJiiiNS5_IJNS5_IJiiEEEiEEEEEENS1_10collective38Sm100FmhaFwdMainloopTmaWarpspecializedINS_10bfloat16_tEffNS5_IJNS4_1CILi256EEENSC_ILi128EEENSC_ILi32EEEEEENS5_IJiNSC_ILi1EEES7_EEENS5_IJiSH_NS5_IJNS5_IJNSC_ILi0EEEiEEEiEEEEEESM_NS9_6NoMaskENS5_IJNSC_ILi2EEESH_SH_EEENSC_ILb0EEEEENS9_38Sm100FmhaFwdEpilogueTmaWarpspecializedINS_6half_tEfNS5_IJSE_SF_SE_EEESI_NS5_IJSH_S7_EEESQ_EENS2_23PersistentTileSchedulerENS2_41Sm100FmhaCtxKernelWarpspecializedScheduleEEEEEvNT_6ParamsE)
	.align		4
        /*000c*/ 	.word	index@(__assertfail)
	.align		4
        /*0010*/ 	.word	index@(_ZN7cutlass13device_kernelINS_4fmha6kernel36Sm100FmhaFwdKernelTmaWarpspecializedIN4cute5tupleIJiiiNS5_IJNS5_IJiiEEEiEEEEEENS1_10collective38Sm100FmhaFwdMainloopTmaWarpspecializedINS_10bfloat16_tEffNS5_IJNS4_1CILi256EEENSC_ILi128EEENSC_ILi32EEEEEENS5_IJiNSC_ILi1EEES7_EEENS5_IJiSH_NS5_IJNS5_IJNSC_ILi0EEEiEEEiEEEEEESM_NS9_6NoMaskENS5_IJNSC_ILi2EEESH_SH_EEENSC_ILb0EEEEENS9_38Sm100FmhaFwdEpilogueTmaWarpspecializedINS_6half_tEfNS5_IJSE_SF_SE_EEESI_NS5_IJSH_S7_EEESQ_EENS2_23PersistentTileSchedulerENS2_41Sm100FmhaCtxKernelWarpspecializedScheduleEEEEEvNT_6ParamsE)
	.align		4
        /*0014*/ 	.word	index@(vprintf)
	.align		4
        /*0018*/ 	.word	0x00000000
	.align		4
        /*001c*/ 	.word	0xfffffffe
	.align		4
        /*0020*/ 	.word	0x00000000
	.align		4
        /*0024*/ 	.word	0xfffffffd
	.align		4
        /*0028*/ 	.word	0x00000000
	.align		4
        /*002c*/ 	.word	0xfffffffc


//--------------------- .nv.constant4             --------------------------
	.section	.nv.constant4,"a",@progbits
	.align	8
	.align		8
.nv.constant4:
        /*0000*/ 	.dword	vprintf
	.align		8
        /*0008*/ 	.dword	__assertfail
	.align		8
        /*0010*/ 	.dword	__unnamed_1
	.align		8
        /*0018*/ 	.dword	__unnamed_2
	.align		8
        /*0020*/ 	.dword	__unnamed_3
	.align		8
        /*0028*/ 	.dword	__unnamed_4
	.align		8
        /*0030*/ 	.dword	__unnamed_5
	.align		8
        /*0038*/ 	.dword	__unnamed_6
	.align		8
        /*0040*/ 	.dword	__unnamed_7
	.align		8
        /*0048*/ 	.dword	_ZN39_INTERNAL_1f478d1f_4_k_cu_d94b590e_32784cuda3std3__45__cpo5beginE
	.align		8
        /*0050*/ 	.dword	_ZN39_INTERNAL_1f478d1f_4_k_cu_d94b590e_32784cuda3std3__45__cpo3endE
	.align		8
        /*0058*/ 	.dword	_ZN39_INTERNAL_1f478d1f_4_k_cu_d94b590e_32784cuda3std3__45__cpo6cbeginE
	.align		8
        /*0060*/ 	.dword	_ZN39_INTERNAL_1f478d1f_4_k_cu_d94b590e_32784cuda3std3__45__cpo4cendE
	.align		8
        /*0068*/ 	.dword	_ZN39_INTERNAL_1f478d1f_4_k_cu_d94b590e_32784cuda3std3__441_GLOBAL__N__1f478d1f_4_k_cu_d94b590e_32786ignoreE
	.align		8
        /*0070*/ 	.dword	_ZN39_INTERNAL_1f478d1f_4_k_cu_d94b590e_32784cuda3std3__419piecewise_constructE
	.align		8
        /*0078*/ 	.dword	_ZN39_INTERNAL_1f478d1f_4_k_cu_d94b590e_32784cuda3std3__48in_placeE
	.align		8
        /*0080*/ 	.dword	_ZN39_INTERNAL_1f478d1f_4_k_cu_d94b590e_32784cuda3std6ranges3__45__cpo4swapE
	.align		8
        /*0088*/ 	.dword	_ZN39_INTERNAL_1f478d1f_4_k_cu_d94b590e_32784cuda3std6ranges3__45__cpo9iter_moveE
	.align		8
        /*0090*/ 	.dword	_ZN39_INTERNAL_1f478d1f_4_k_cu_d94b590e_32784cute7productE
	.align		8
        /*0098*/ 	.dword	_ZN39_INTERNAL_1f478d1f_4_k_cu_d94b590e_32784cute1_E
	.align		8
        /*00a0*/ 	.dword	$str$22
	.align		8
        /*00a8*/ 	.dword	$str$23
	.align		8
        /*00b0*/ 	.dword	$str$26
	.align		8
        /*00b8*/ 	.dword	$str$27
	.align		8
        /*00c0*/ 	.dword	$str$28
	.align		8
        /*00c8*/ 	.dword	$str$29
	.align		8
        /*00d0*/ 	.dword	$str$30
	.align		8
        /*00d8*/ 	.dword	$str$31
	.align		8
        /*00e0*/ 	.dword	$str$32
	.align		8
        /*00e8*/ 	.dword	$str$33
	.align		8
        /*00f0*/ 	.dword	$str$34
	.align		8
        /*00f8*/ 	.dword	$str$35
	.align		8
        /*0100*/ 	.dword	$str$36
	.align		8
        /*0108*/ 	.dword	$str$37


//--------------------- .nv.constant2._ZN7cutlass13device_kernelINS_4fmha6kernel36Sm100FmhaFwdKernelTmaWarpspecializedIN4cute5tupleIJiiiNS5_IJNS5_IJiiEEEiEEEEEENS1_10collective38Sm100FmhaFwdMainloopTmaWarpspecializedINS_10bfloat16_tEffNS5_IJNS4_1CILi256EEENSC_ILi128EEENSC_ILi32EEEEEENS5_IJiNSC_ILi1EEES7_EEENS5_IJiSH_NS5_IJNS5_IJNSC_ILi0EEEiEEEiEEEEEESM_NS9_6NoMaskENS5_IJNSC_ILi2EEESH_SH_EEENSC_ILb0EEEEENS9_38Sm100FmhaFwdEpilogueTmaWarpspecializedINS_6half_tEfNS5_IJSE_SF_SE_EEESI_NS5_IJSH_S7_EEESQ_EENS2_23PersistentTileSchedulerENS2_41Sm100FmhaCtxKernelWarpspecializedScheduleEEEEEvNT_6ParamsE --------------------------
	.section	.nv.constant2._ZN7cutlass13device_kernelINS_4fmha6kernel36Sm100FmhaFwdKernelTmaWarpspecializedIN4cute5tupleIJiiiNS5_IJNS5_IJiiEEEiEEEEEENS1_10collective38Sm100FmhaFwdMainloopTmaWarpspecializedINS_10bfloat16_tEffNS5_IJNS4_1CILi256EEENSC_ILi128EEENSC_ILi32EEEEEENS5_IJiNSC_ILi1EEES7_EEENS5_IJiSH_NS5_IJNS5_IJNSC_ILi0EEEiEEEiEEEEEESM_NS9_6NoMaskENS5_IJNSC_ILi2EEESH_SH_EEENSC_ILb0EEEEENS9_38Sm100FmhaFwdEpilogueTmaWarpspecializedINS_6half_tEfNS5_IJSE_SF_SE_EEESI_NS5_IJSH_S7_EEESQ_EENS2_23PersistentTileSchedulerENS2_41Sm100FmhaCtxKernelWarpspecializedScheduleEEEEEvNT_6ParamsE,"a",@progbits
	.sectionflags	@""
	.align	4
.nv.constant2._ZN7cutlass13device_kernelINS_4fmha6kernel36Sm100FmhaFwdKernelTmaWarpspecializedIN4cute5tupleIJiiiNS5_IJNS5_IJiiEEEiEEEEEENS1_10collective38Sm100FmhaFwdMainloopTmaWarpspecializedINS_10bfloat16_tEffNS5_IJNS4_1CILi256EEENSC_ILi128EEENSC_ILi32EEEEEENS5_IJiNSC_ILi1EEES7_EEENS5_IJiSH_NS5_IJNS5_IJNSC_ILi0EEEiEEEiEEEEEESM_NS9_6NoMaskENS5_IJNSC_ILi2EEESH_SH_EEENSC_ILb0EEEEENS9_38Sm100FmhaFwdEpilogueTmaWarpspecializedINS_6half_tEfNS5_IJSE_SF_SE_EEESI_NS5_IJSH_S7_EEESQ_EENS2_23PersistentTileSchedulerENS2_41Sm100FmhaCtxKernelWarpspecializedScheduleEEEEEvNT_6ParamsE:
        /*0000*/ 	.byte	0x90, 0xf4, 0x00, 0x00, 0x50, 0x1f, 0x01, 0x00, 0x60, 0xf4, 0x00, 0x00


//--------------------- .text._ZN7cutlass13device_kernelINS_4fmha6kernel36Sm100FmhaFwdKernelTmaWarpspecializedIN4cute5tupleIJiiiNS5_IJNS5_IJiiEEEiEEEEEENS1_10collective38Sm100FmhaFwdMainloopTmaWarpspecializedINS_10bfloat16_tEffNS5_IJNS4_1CILi256EEENSC_ILi128EEENSC_ILi32EEEEEENS5_IJiNSC_ILi1EEES7_EEENS5_IJiSH_NS5_IJNS5_IJNSC_ILi0EEEiEEEiEEEEEESM_NS9_6NoMaskENS5_IJNSC_ILi2EEESH_SH_EEENSC_ILb0EEEEENS9_38Sm100FmhaFwdEpilogueTmaWarpspecializedINS_6half_tEfNS5_IJSE_SF_SE_EEESI_NS5_IJSH_S7_EEESQ_EENS2_23PersistentTileSchedulerENS2_41Sm100FmhaCtxKernelWarpspecializedScheduleEEEEEvNT_6ParamsE --------------------------
	.section	.text._ZN7cutlass13device_kernelINS_4fmha6kernel36Sm100FmhaFwdKernelTmaWarpspecializedIN4cute5tupleIJiiiNS5_IJNS5_IJiiEEEiEEEEEENS1_10collective38Sm100FmhaFwdMainloopTmaWarpspecializedINS_10bfloat16_tEffNS5_IJNS4_1CILi256EEENSC_ILi128EEENSC_ILi32EEEEEENS5_IJiNSC_ILi1EEES7_EEENS5_IJiSH_NS5_IJNS5_IJNSC_ILi0EEEiEEEiEEEEEESM_NS9_6NoMaskENS5_IJNSC_ILi2EEESH_SH_EEENSC_ILb0EEEEENS9_38Sm100FmhaFwdEpilogueTmaWarpspecializedINS_6half_tEfNS5_IJSE_SF_SE_EEESI_NS5_IJSH_S7_EEESQ_EENS2_23PersistentTileSchedulerENS2_41Sm100FmhaCtxKernelWarpspecializedScheduleEEEEEvNT_6ParamsE,"ax",@progbits
	.align	128
.text._ZN7cutlass13device_kernelINS_4fmha6kernel36Sm100FmhaFwdKernelTmaWarpspecializedIN4cute5tupleIJiiiNS5_IJNS5_IJiiEEEiEEEEEENS1_10collective38Sm100FmhaFwdMainloopTmaWarpspecializedINS_10bfloat16_tEffNS5_IJNS4_1CILi256EEENSC_ILi128EEENSC_ILi32EEEEEENS5_IJiNSC_ILi1EEES7_EEENS5_IJiSH_NS5_IJNS5_IJNSC_ILi0EEEiEEEiEEEEEESM_NS9_6NoMaskENS5_IJNSC_ILi2EEESH_SH_EEENSC_ILb0EEEEENS9_38Sm100FmhaFwdEpilogueTmaWarpspecializedINS_6half_tEfNS5_IJSE_SF_SE_EEESI_NS5_IJSH_S7_EEESQ_EENS2_23PersistentTileSchedulerENS2_41Sm100FmhaCtxKernelWarpspecializedScheduleEEEEEvNT_6ParamsE:
        .type           _ZN7cutlass13device_kernelINS_4fmha6kernel36Sm100FmhaFwdKernelTmaWarpspecializedIN4cute5tupleIJiiiNS5_IJNS5_IJiiEEEiEEEEEENS1_10collective38Sm100FmhaFwdMainloopTmaWarpspecializedINS_10bfloat16_tEffNS5_IJNS4_1CILi256EEENSC_ILi128EEENSC_ILi32EEEEEENS5_IJiNSC_ILi1EEES7_EEENS5_IJiSH_NS5_IJNS5_IJNSC_ILi0EEEiEEEiEEEEEESM_NS9_6NoMaskENS5_IJNSC_ILi2EEESH_SH_EEENSC_ILb0EEEEENS9_38Sm100FmhaFwdEpilogueTmaWarpspecializedINS_6half_tEfNS5_IJSE_SF_SE_EEESI_NS5_IJSH_S7_EEESQ_EENS2_23PersistentTileSchedulerENS2_41Sm100FmhaCtxKernelWarpspecializedScheduleEEEEEvNT_6ParamsE,@function
        .size           _ZN7cutlass13device_kernelINS_4fmha6kernel36Sm100FmhaFwdKernelTmaWarpspecializedIN4cute5tupleIJiiiNS5_IJNS5_IJiiEEEiEEEEEENS1_10collective38Sm100FmhaFwdMainloopTmaWarpspecializedINS_10bfloat16_tEffNS5_IJNS4_1CILi256EEENSC_ILi128EEENSC_ILi32EEEEEENS5_IJiNSC_ILi1EEES7_EEENS5_IJiSH_NS5_IJNS5_IJNSC_ILi0EEEiEEEiEEEEEESM_NS9_6NoMaskENS5_IJNSC_ILi2EEESH_SH_EEENSC_ILb0EEEEENS9_38Sm100FmhaFwdEpilogueTmaWarpspecializedINS_6half_tEfNS5_IJSE_SF_SE_EEESI_NS5_IJSH_S7_EEESQ_EENS2_23PersistentTileSchedulerENS2_41Sm100FmhaCtxKernelWarpspecializedScheduleEEEEEvNT_6ParamsE,(.L_x_475 - _ZN7cutlass13device_kernelINS_4fmha6kernel36Sm100FmhaFwdKernelTmaWarpspecializedIN4cute5tupleIJiiiNS5_IJNS5_IJiiEEEiEEEEEENS1_10collective38Sm100FmhaFwdMainloopTmaWarpspecializedINS_10bfloat16_tEffNS5_IJNS4_1CILi256EEENSC_ILi128EEENSC_ILi32EEEEEENS5_IJiNSC_ILi1EEES7_EEENS5_IJiSH_NS5_IJNS5_IJNSC_ILi0EEEiEEEiEEEEEESM_NS9_6NoMaskENS5_IJNSC_ILi2EEESH_SH_EEENSC_ILb0EEEEENS9_38Sm100FmhaFwdEpilogueTmaWarpspecializedINS_6half_tEfNS5_IJSE_SF_SE_EEESI_NS5_IJSH_S7_EEESQ_EENS2_23PersistentTileSchedulerENS2_41Sm100FmhaCtxKernelWarpspecializedScheduleEEEEEvNT_6ParamsE)
        .other          _ZN7cutlass13device_kernelINS_4fmha6kernel36Sm100FmhaFwdKernelTmaWarpspecializedIN4cute5tupleIJiiiNS5_IJNS5_IJiiEEEiEEEEEENS1_10collective38Sm100FmhaFwdMainloopTmaWarpspecializedINS_10bfloat16_tEffNS5_IJNS4_1CILi256EEENSC_ILi128EEENSC_ILi32EEEEEENS5_IJiNSC_ILi1EEES7_EEENS5_IJiSH_NS5_IJNS5_IJNSC_ILi0EEEiEEEiEEEEEESM_NS9_6NoMaskENS5_IJNSC_ILi2EEESH_SH_EEENSC_ILb0EEEEENS9_38Sm100FmhaFwdEpilogueTmaWarpspecializedINS_6half_tEfNS5_IJSE_SF_SE_EEESI_NS5_IJSH_S7_EEESQ_EENS2_23PersistentTileSchedulerENS2_41Sm100FmhaCtxKernelWarpspecializedScheduleEEEEEvNT_6ParamsE,@"STO_CUDA_ENTRY STV_DEFAULT"
_ZN7cutlass13device_kernelINS_4fmha6kernel36Sm100FmhaFwdKernelTmaWarpspecializedIN4cute5tupleIJiiiNS5_IJNS5_IJiiEEEiEEEEEENS1_10collective38Sm100FmhaFwdMainloopTmaWarpspecializedINS_10bfloat16_tEffNS5_IJNS4_1CILi256EEENSC_ILi128EEENSC_ILi32EEEEEENS5_IJiNSC_ILi1EEES7_EEENS5_IJiSH_NS5_IJNS5_IJNSC_ILi0EEEiEEEiEEEEEESM_NS9_6NoMaskENS5_IJNSC_ILi2EEESH_SH_EEENSC_ILb0EEEEENS9_38Sm100FmhaFwdEpilogueTmaWarpspecializedINS_6half_tEfNS5_IJSE_SF_SE_EEESI_NS5_IJSH_S7_EEESQ_EENS2_23PersistentTileSchedulerENS2_41Sm100FmhaCtxKernelWarpspecializedScheduleEEEEEvNT_6ParamsE:
[----:B------:R-:W1:Y:S02]  /*0000*/  LDC R1, c[0x0][0x37c] ;  /* 0x0000df00ff017b82 */ /* 0x000e640000000800 */
[----:B-1----:R-:W-:-:S04]  /*0010*/  IADD3 R1, PT, PT, R1, -0x70, RZ ;  /* 0xffffff9001017810 */ /* 0x002fc80007ffe0ff */
[----:B------:R-:W-:Y:S01]  /*0020*/  R2UR UR38, R1 ;  /* 0x00000000012672ca */ /* 0x000fe200000e0000 */
[----:B------:R-:W1:Y:S01]  /*0030*/  S2R R41, SR_TID.X ;  /* 0x0000000000297919 */ /* 0x000e620000002100 */
[----:B------:R-:W2:Y:S01]  /*0040*/  LDCU UR4, c[0x0][0x2f8] ;  /* 0x00005f00ff0477ac */ /* 0x000ea20008000800 */
[----:B------:R-:W3:Y:S01]  /*0050*/  LDCU UR37, c[0x0][0x2fc] ;  /* 0x00005f80ff2577ac */ /* 0x000ee20008000800 */
[----:B------:R-:W-:Y:S02]  /*0060*/  UPLOP3.LUT UP3, UPT, UPT, UPT, UPT, 0x40, 0x4 ;  /* 0x000000000004789c */ /* 0x000fe40003f6e870 */
[----:B------:R-:W-:Y:S02]  /*0070*/  UPLOP3.LUT UP1, UPT, UPT, UPT, UPT, 0x80, 0x8 ;  /* 0x000000000008789c */ /* 0x000fe40003f2f070 */
[----:B------:R-:W-:Y:S02]  /*0080*/  UPLOP3.LUT UP0, UPT, UPT, UPT, UPT, 0x40, 0x4 ;  /* 0x000000000004789c */ /* 0x000fe40003f0e870 */
[----:B------:R-:W-:-:S02]  /*0090*/  UPLOP3.LUT UP6, UPT, UPT, UPT, UPT, 0x40, 0x4 ;  /* 0x000000000004789c */ /* 0x000fc40003fce870 */
[----:B------:R-:W-:Y:S02]  /*00a0*/  UPLOP3.LUT UP5, UPT, UPT, UPT, UPT, 0x40, 0x4 ;  /* 0x000000000004789c */ /* 0x000fe40003fae870 */
[----:B--2---:R-:W-:Y:S02]  /*00b0*/  UIADD3 UR38, UP2, UPT, UR38, UR4, URZ ;  /* 0x0000000426267290 */ /* 0x004fe4000ff5e0ff */
[----:B------:R-:W-:Y:S02]  /*00c0*/  UP2UR UR41, UPR, URZ, 0x8 ;  /* 0x00000008ff297883 */ /* 0x000fe40008000000 */
[----:B---3--:R-:W-:Y:S02]  /*00d0*/  UIADD3.X UR37, UPT, UPT, URZ, UR37, URZ, UP2, !UPT ;  /* 0x00000025ff257290 */ /* 0x008fe400097fe4ff */
[----:B------:R-:W-:Y:S02]  /*00e0*/  UPLOP3.LUT UP2, UPT, UPT, UPT, UPT, 0x80, 0x8 ;  /* 0x000000000008789c */ /* 0x000fe40003f4f070 */
[----:B------:R-:W-:-:S02]  /*00f0*/  UPLOP3.LUT UP4, UPT, UPT, UPT, UPT, 0x40, 0x4 ;  /* 0x000000000004789c */ /* 0x000fc40003f8e870 */
[----:B------:R-:W-:Y:S01]  /*0100*/  UP2UR UR51, UPR, URZ, 0x4 ;  /* 0x00000004ff337883 */ /* 0x000fe20008000000 */
[----:B-1----:R-:W-:-:S05]  /*0110*/  SHF.R.U32.HI R3, RZ, 0x5, R41 ;  /* 0x00000005ff037819 */ /* 0x002fca0000011629 */
[----:B------:R-:W1:Y:S02]  /*0120*/  SHFL.IDX PT, R0, R3, RZ, 0x1f ;  /* 0x00001fff03007589 */ /* 0x000e6400000e0000 */
[----:B-1----:R-:W-:-:S04]  /*0130*/  SHF.R.S32.HI R5, RZ, 0x1f, R0 ;  /* 0x0000001fff057819 */ /* 0x002fc80000011400 */
[----:B------:R-:W-:-:S04]  /*0140*/  LEA.HI R2, R5, R0, RZ, 0x2 ;  /* 0x0000000005027211 */ /* 0x000fc800078f10ff */
[----:B------:R-:W-:-:S04]  /*0150*/  SHF.R.S32.HI R2, RZ, 0x2, R2 ;  /* 0x00000002ff027819 */ /* 0x000fc80000011402 */
[----:B------:R-:W-:-:S13]  /*0160*/  ISETP.NE.AND P0, PT, R2, RZ, PT ;  /* 0x000000ff0200720c */ /* 0x000fda0003f05270 */
[----:B------:R-:W-:Y:S05]  /*0170*/  @!P0 BRA `(.L_x_0) ;  /* 0x0000000400248947 */ /* 0x000fea0003800000 */
[----:B------:R-:W-:-:S13]  /*0180*/  ISETP.NE.AND P0, PT, R2, 0x2, PT ;  /* 0x000000020200780c */ /* 0x000fda0003f05270 */
[----:B------:R-:W-:Y:S05]  /*0190*/  @!P0 BRA `(.L_x_1) ;  /* 0x0000000000f48947 */ /* 0x000fea0003800000 */
[----:B------:R-:W-:-:S13]  /*01a0*/  ISETP.NE.AND P0, PT, R2, 0x1, PT ;  /* 0x000000010200780c */ /* 0x000fda0003f05270 */
[----:B------:R-:W-:Y:S05]  /*01b0*/  @P0 BRA `(.L_x_2) ;  /* 0x00000000002c0947 */ /* 0x000fea0003800000 */
[----:B------:R-:W-:Y:S01]  /*01c0*/  HFMA2 R2, -RZ, RZ, 0, 5.9604644775390625e-08 ;  /* 0x00000001ff027431 */ /* 0x000fe200000001ff */
[----:B------:R-:W-:Y:S02]  /*01d0*/  UPLOP3.LUT UP3, UPT, UPT, UPT, UPT, 0x40, 0x4 ;  /* 0x000000000004789c */ /* 0x000fe40003f6e870 */
[----:B------:R-:W-:Y:S02]  /*01e0*/  UPLOP3.LUT UP2, UPT, UPT, UPT, UPT, 0x40, 0x4 ;  /* 0x000000000004789c */ /* 0x000fe40003f4e870 */
[----:B------:R-:W-:Y:S02]  /*01f0*/  UPLOP3.LUT UP1, UPT, UPT, UPT, UPT, 0x80, 0x8 ;  /* 0x000000000008789c */ /* 0x000fe40003f2f070 */
[----:B------:R-:W-:Y:S02]  /*0200*/  UPLOP3.LUT UP0, UPT, UPT, UPT, UPT, 0x40, 0x4 ;  /* 0x000000000004789c */ /* 0x000fe40003f0e870 */
[----:B------:R-:W-:Y:S02]  /*0210*/  UPLOP3.LUT UP6, UPT, UPT, UPT, UPT, 0x40, 0x4 ;  /* 0x000000000004789c */ /* 0x000fe40003fce870 */
[----:B------:R-:W-:-:S02]  /*0220*/  UPLOP3.LUT UP5, UPT, UPT, UPT, UPT, 0x40, 0x4 ;  /* 0x000000000004789c */ /* 0x000fc40003fae870 */
[----:B------:R-:W-:Y:S02]  /*0230*/  UPLOP3.LUT UP4, UPT, UPT, UPT, UPT, 0x80, 0x8 ;  /* 0x000000000008789c */ /* 0x000fe40003f8f070 */
[----:B------:R-:W-:Y:S02]  /*0240*/  UP2UR UR41, UPR, URZ, 0x8 ;  /* 0x00000008ff297883 */ /* 0x000fe40008000000 */
[----:B------:R-:W-:Y:S01]  /*0250*/  UP2UR UR51, UPR, URZ, 0x4 ;  /* 0x00000004ff337883 */ /* 0x000fe20008000000 */
[----:B------:R-:W-:Y:S11]  /*0260*/  BRA `(.L_x_0) ;  /* 0x0000000000e87947 */ /* 0x000ff60003800000 */
.L_x_2:
[----:B------:R-:W-:Y:S01]  /*0270*/  ISETP.NE.AND P0, PT, R0, 0xc, PT ;  /* 0x0000000c0000780c */ /* 0x000fe20003f05270 */
[----:B------:R-:W-:Y:S01]  /*0280*/  UPLOP3.LUT UP2, UPT, UPT, UPT, UPT, 0x40, 0x4 ;  /* 0x000000000004789c */ /* 0x000fe20003f4e870 */
[----:B------:R-:W-:Y:S01]  /*0290*/  HFMA2 R2, -RZ, RZ, 0, 1.78813934326171875e-07 ;  /* 0x00000003ff027431 */ /* 0x000fe200000001ff */
[----:B------:R-:W-:Y:S02]  /*02a0*/  UPLOP3.LUT UP1, UPT, UPT, UPT, UPT, 0x80, 0x8 ;  /* 0x000000000008789c */ /* 0x000fe40003f2f070 */
[----:B------:R-:W-:Y:S02]  /*02b0*/  UP2UR UR41, UPR, URZ, 0x4 ;  /* 0x00000004ff297883 */ /* 0x000fe40008000000 */
[----:B------:R-:W-:Y:S02]  /*02c0*/  UPLOP3.LUT UP2, UPT, UPT, UPT, UPT, 0x40, 0x4 ;  /* 0x000000000004789c */ /* 0x000fe40003f4e870 */
[----:B------:R-:W-:Y:S02]  /*02d0*/  UPLOP3.LUT UP0, UPT, UPT, UPT, UPT, 0x40, 0x4 ;  /* 0x000000000004789c */ /* 0x000fe40003f0e870 */
[----:B------:R-:W-:-:S02]  /*02e0*/  UPLOP3.LUT UP6, UPT, UPT, UPT, UPT, 0x40, 0x4 ;  /* 0x000000000004789c */ /* 0x000fc40003fce870 */
[----:B------:R-:W-:Y:S02]  /*02f0*/  UPLOP3.LUT UP5, UPT, UPT, UPT, UPT, 0x80, 0x8 ;  /* 0x000000000008789c */ /* 0x000fe40003faf070 */
[----:B------:R-:W-:Y:S02]  /*0300*/  UPLOP3.LUT UP4, UPT, UPT, UPT, UPT, 0x40, 0x4 ;  /* 0x000000000004789c */ /* 0x000fe40003f8e870 */
[----:B------:R-:W-:Y:S01]  /*0310*/  UP2UR UR51, UPR, URZ, 0x4 ;  /* 0x00000004ff337883 */ /* 0x000fe20008000000 */
[----:B------:R-:W-:Y:S11]  /*0320*/  @!P0 BRA `(.L_x_0) ;  /* 0x0000000000b88947 */ /* 0x000ff60003800000 */
[----:B------:R-:W-:-:S13]  /*0330*/  ISETP.NE.AND P0, PT, R0, 0xe, PT ;  /* 0x0000000e0000780c */ /* 0x000fda0003f05270 */
[----:B------:R-:W-:Y:S05]  /*0340*/  @!P0 BRA `(.L_x_3) ;  /* 0x00000000005c8947 */ /* 0x000fea0003800000 */
[----:B------:R-:W-:-:S13]  /*0350*/  ISETP.NE.AND P0, PT, R0, 0xd, PT ;  /* 0x0000000d0000780c */ /* 0x000fda0003f05270 */
[----:B------:R-:W-:Y:S05]  /*0360*/  @P0 BRA `(.L_x_4) ;  /* 0x00000000002c0947 */ /* 0x000fea0003800000 */
[----:B------:R-:W-:Y:S01]  /*0370*/  HFMA2 R2, -RZ, RZ, 0, 2.384185791015625e-07 ;  /* 0x00000004ff027431 */ /* 0x000fe200000001ff */
        /* <DEDUP_REMOVED lines=10> */
.L_x_4:
[----:B------:R-:W-:Y:S01]  /*0420*/  HFMA2 R2, -RZ, RZ, 0, 3.5762786865234375e-07 ;  /* 0x00000006ff027431 */ /* 0x000fe200000001ff */
[----:B------:R-:W-:Y:S02]  /*0430*/  UPLOP3.LUT UP3, UPT, UPT, UPT, UPT, 0x40, 0x4 ;  /* 0x000000000004789c */ /* 0x000fe40003f6e870 */
[----:B------:R-:W-:Y:S02]  /*0440*/  UPLOP3.LUT UP2, UPT, UPT, UPT, UPT, 0x40, 0x4 ;  /* 0x000000000004789c */ /* 0x000fe40003f4e870 */
[----:B------:R-:W-:Y:S02]  /*0450*/  UPLOP3.LUT UP0, UPT, UPT, UPT, UPT, 0x40, 0x4 ;  /* 0x000000000004789c */ /* 0x000fe40003f0e870 */
[----:B------:R-:W-:Y:S02]  /*0460*/  UPLOP3.LUT UP6, UPT, UPT, UPT, UPT, 0x40, 0x4 ;  /* 0x000000000004789c */ /* 0x000fe40003fce870 */
[----:B------:R-:W-:Y:S02]  /*0470*/  UPLOP3.LUT UP5, UPT, UPT, UPT, UPT, 0x40, 0x4 ;  /* 0x000000000004789c */ /* 0x000fe40003fae870 */
[----:B------:R-:W-:-:S02]  /*0480*/  UPLOP3.LUT UP4, UPT, UPT, UPT, UPT, 0x40, 0x4 ;  /* 0x000000000004789c */ /* 0x000fc40003f8e870 */
[----:B------:R-:W-:Y:S02]  /*0490*/  UP2UR UR41, UPR, URZ, 0x8 ;  /* 0x00000008ff297883 */ /* 0x000fe40008000000 */
[----:B------:R-:W-:Y:S01]  /*04a0*/  UP2UR UR51, UPR, URZ, 0x4 ;  /* 0x00000004ff337883 */ /* 0x000fe20008000000 */
[----:B------:R-:W-:Y:S11]  /*04b0*/  BRA `(.L_x_0) ;  /* 0x0000000000547947 */ /* 0x000ff60003800000 */
.L_x_3:
[----:B------:R-:W-:Y:S01]  /*04c0*/  HFMA2 R2, -RZ, RZ, 0, 2.98023223876953125e-07 ;  /* 0x00000005ff027431 */ /* 0x000fe200000001ff */
        /* <DEDUP_REMOVED lines=10> */
.L_x_1:
[----:B------:R-:W-:Y:S01]  /*0570*/  HFMA2 R2, -RZ, RZ, 0, 1.1920928955078125e-07 ;  /* 0x00000002ff027431 */ /* 0x000fe200000001ff */
        /* <DEDUP_REMOVED lines=8> */
[----:B------:R-:W-:-:S12]  /*0600*/  UP2UR UR51, UPR, URZ, 0x4 ;  /* 0x00000004ff337883 */ /* 0x000fd80008000000 */
.L_x_0:
[----:B------:R-:W-:Y:S01]  /*0610*/  ELECT P0, URZ, PT ;  /* 0x0000000000ff782f */ /* 0x000fe20003800000 */
[----:B------:R-:W-:Y:S03]  /*0620*/  BSSY.RECONVERGENT B0, `(.L_x_5) ;  /* 0x000000f000007945 */ /* 0x000fe60003800200 */
[----:B------:R-:W-:Y:S02]  /*0630*/  PLOP3.LUT P2, PT, P0, PT, UP0, 0x5d, 0xd5 ;  /* 0x0000000000d5781c */ /* 0x000fe4000074eb0d */
[----:B------:R-:W-:-:S11]  /*0640*/  PLOP3.LUT P1, PT, P0, PT, UP6, 0x5d, 0xd5 ;  /* 0x0000000000d5781c */ /* 0x000fd6000072eb6d */
[----:B------:R-:W-:Y:S05]  /*0650*/  @P2 BRA `(.L_x_6) ;  /* 0x00000000002c2947 */ /* 0x000fea0003800000 */
[----:B------:R-:W1:Y:S02]  /*0660*/  LDCU.64 UR4, c[0x0][0x348] ;  /* 0x00006900ff0477ac */ /* 0x000e640008000a00 */
[----:B-1----:R-:W-:-:S04]  /*0670*/  UIADD3 UR8, UP0, UPT, UR4, 0x80, URZ ;  /* 0x0000008004087890 */ /* 0x002fc8000ff1e0ff */
[----:B------:R-:W-:Y:S02]  /*0680*/  UIADD3.X UR9, UPT, UPT, URZ, UR5, URZ, UP0, !UPT ;  /* 0x00000005ff097290 */ /* 0x000fe400087fe4ff */
[----:B------:R-:W-:-:S04]  /*0690*/  UIADD3 UR6, UP0, UPT, UR4, 0x180, URZ ;  /* 0x0000018004067890 */ /* 0x000fc8000ff1e0ff */
[----:B------:R-:W-:Y:S02]  /*06a0*/  UIADD3.X UR7, UPT, UPT, URZ, UR5, URZ, UP0, !UPT ;  /* 0x00000005ff077290 */ /* 0x000fe400087fe4ff */
[----:B------:R-:W-:Y:S01]  /*06b0*/  UIADD3 UR4, UP0, UPT, UR4, 0x280, URZ ;  /* 0x0000028004047890 */ /* 0x000fe2000ff1e0ff */
[----:B------:R1:W-:Y:S03]  /*06c0*/  UTMACCTL.PF [UR8] ;  /* 0x00000000080079b9 */ /* 0x0003e60008040000 */
[----:B------:R-:W-:-:S03]  /*06d0*/  UIADD3.X UR5, UPT, UPT, URZ, UR5, URZ, UP0, !UPT ;  /* 0x00000005ff057290 */ /* 0x000fc600087fe4ff */
[----:B------:R1:W-:Y:S06]  /*06e0*/  UTMACCTL.PF [UR6] ;  /* 0x00000000060079b9 */ /* 0x0003ec0008040000 */
[----:B------:R1:W-:Y:S02]  /*06f0*/  UTMACCTL.PF [UR4] ;  /* 0x00000000040079b9 */ /* 0x0003e40008040000 */
[----:B-1----:R-:W-:Y:S01]  /*0700*/  NOP ;  /* 0x0000000000007918 */ /* 0x002fe20000000000 */
.L_x_6:
[----:B------:R-:W-:Y:S05]  /*0710*/  BSYNC.RECONVERGENT B0 ;  /* 0x0000000000007941 */ /* 0x000fea0003800200 */
.L_x_5:
[----:B------:R-:W-:Y:S04]  /*0720*/  BSSY.RECONVERGENT B0, `(.L_x_7) ;  /* 0x000001b000007945 */ /* 0x000fe80003800200 */
[----:B------:R-:W-:Y:S05]  /*0730*/  @P1 BRA `(.L_x_8) ;  /* 0x0000000000241947 */ /* 0x000fea0003800000 */
[----:B------:R-:W1:Y:S01]  /*0740*/  LDCU.64 UR4, c[0x0][0x348] ;  /* 0x00006900ff0477ac */ /* 0x000e620008000a00 */
[----:B------:R-:W-:Y:S02]  /*0750*/  PLOP3.LUT P6, PT, PT, PT, PT, 0x80, 0x8 ;  /* 0x000000000008781c */ /* 0x000fe40003fcf070 */
[----:B------:R-:W-:Y:S02]  /*0760*/  PLOP3.LUT P5, PT, PT, PT, PT, 0x8, 0x80 ;  /* 0x000000000080781c */ /* 0x000fe40003fae170 */
[----:B------:R-:W-:Y:S02]  /*0770*/  PLOP3.LUT P4, PT, PT, PT, PT, 0x80, 0x8 ;  /* 0x000000000008781c */ /* 0x000fe40003f8f070 */
[----:B------:R-:W-:Y:S01]  /*0780*/  PLOP3.LUT P3, PT, PT, PT, PT, 0x80, 0x8 ;  /* 0x000000000008781c */ /* 0x000fe20003f6f070 */
[----:B-1----:R-:W-:-:S04]  /*0790*/  UIADD3 UR4, UP0, UPT, UR4, 0x400, URZ ;  /* 0x0000040004047890 */ /* 0x002fc8000ff1e0ff */
[----:B------:R-:W-:-:S09]  /*07a0*/  UIADD3.X UR5, UPT, UPT, URZ, UR5, URZ, UP0, !UPT ;  /* 0x00000005ff057290 */ /* 0x000fd200087fe4ff */
[----:B------:R1:W-:Y:S02]  /*07b0*/  UTMACCTL.PF [UR4] ;  /* 0x00000000040079b9 */ /* 0x0003e40008040000 */
[----:B-1----:R-:W-:Y:S05]  /*07c0*/  BRA `(.L_x_9) ;  /* 0x0000000000407947 */ /* 0x002fea0003800000 */
.L_x_8:
[----:B------:R-:W-:-:S13]  /*07d0*/  ISETP.NE.AND P1, PT, R2, 0x3, PT ;  /* 0x000000030200780c */ /* 0x000fda0003f25270 */
[----:B------:R-:W-:Y:S05]  /*07e0*/  @!P1 BRA `(.L_x_10) ;  /* 0x0000000000289947 */ /* 0x000fea0003800000 */
[----:B------:R-:W-:Y:S02]  /*07f0*/  ISETP.NE.AND P1, PT, R2, 0x4, PT ;  /* 0x000000040200780c */ /* 0x000fe40003f25270 */
[----:B------:R-:W-:Y:S02]  /*0800*/  PLOP3.LUT P4, PT, PT, PT, PT, 0x80, 0x8 ;  /* 0x000000000008781c */ /* 0x000fe40003f8f070 */
[----:B------:R-:W-:Y:S02]  /*0810*/  PLOP3.LUT P5, PT, PT, PT, PT, 0x8, 0x80 ;  /* 0x000000000080781c */ /* 0x000fe40003fae170 */
[----:B------:R-:W-:Y:S02]  /*0820*/  PLOP3.LUT P6, PT, PT, PT, PT, 0x80, 0x8 ;  /* 0x000000000008781c */ /* 0x000fe40003fcf070 */
[----:B------:R-:W-:-:S05]  /*0830*/  PLOP3.LUT P3, PT, PT, PT, PT, 0x80, 0x8 ;  /* 0x000000000008781c */ /* 0x000fca0003f6f070 */
[----:B------:R-:W-:Y:S08]  /*0840*/  @P1 BRA `(.L_x_9) ;  /* 0x0000000000201947 */ /* 0x000ff00003800000 */
[----:B------:R-:W-:Y:S02]  /*0850*/  PLOP3.LUT P5, PT, PT, PT, PT, 0x8, 0x80 ;  /* 0x000000000080781c */ /* 0x000fe40003fae170 */
[----:B------:R-:W-:Y:S02]  /*0860*/  PLOP3.LUT P6, PT, PT, PT, PT, 0x8, 0x80 ;  /* 0x000000000080781c */ /* 0x000fe40003fce170 */
[----:B------:R-:W-:Y:S01]  /*0870*/  PLOP3.LUT P3, PT, PT, PT, PT, 0x8, 0x80 ;  /* 0x000000000080781c */ /* 0x000fe20003f6e170 */
[----:B------:R-:W-:-:S12]  /*0880*/  BRA `(.L_x_9) ;  /* 0x0000000000107947 */ /* 0x000fd80003800000 */
.L_x_10:
[----:B------:R-:W-:Y:S02]  /*0890*/  PLOP3.LUT P6, PT, PT, PT, PT, 0x8, 0x80 ;  /* 0x000000000080781c */ /* 0x000fe40003fce170 */
[----:B------:R-:W-:Y:S02]  /*08a0*/  PLOP3.LUT P5, PT, PT, PT, PT, 0x80, 0x8 ;  /* 0x000000000008781c */ /* 0x000fe40003faf070 */
[----:B------:R-:W-:Y:S02]  /*08b0*/  PLOP3.LUT P4, PT, PT, PT, PT, 0x8, 0x80 ;  /* 0x000000000080781c */ /* 0x000fe40003f8e170 */
[----:B------:R-:W-:-:S13]  /*08c0*/  PLOP3.LUT P3, PT, PT, PT, PT, 0x80, 0x8 ;  /* 0x000000000008781c */ /* 0x000fda0003f6f070 */
.L_x_9:
[----:B------:R-:W-:Y:S05]  /*08d0*/  BSYNC.RECONVERGENT B0 ;  /* 0x0000000000007941 */ /* 0x000fea0003800200 */
.L_x_7:
[----:B------:R-:W1:Y:S01]  /*08e0*/  SHFL.IDX PT, R0, R3, RZ, 0x1f ;  /* 0x00001fff03007589 */ /* 0x000e6200000e0000 */
[----:B------:R-:W-:Y:S02]  /*08f0*/  ISETP.NE.AND P1, PT, R2, 0x3, PT ;  /* 0x000000030200780c */ /* 0x000fe40003f25270 */
[----:B------:R-:W-:Y:S02]  /*0900*/  PLOP3.LUT P0, PT, P0, PT, UP1, 0xae, 0xea ;  /* 0x0000000000ea781c */ /* 0x000fe4000070f51e */
[----:B-1----:R-:W-:-:S13]  /*0910*/  ISETP.NE.AND P2, PT, R0, RZ, PT ;  /* 0x000000ff0000720c */ /* 0x002fda0003f45270 */
[----:B------:R-:W-:Y:S05]  /*0920*/  @P2 BRA `(.L_x_11) ;  /* 0x0000000000382947 */ /* 0x000fea0003800000 */
[----:B------:R-:W1:Y:S01]  /*0930*/  S2UR UR5, SR_CgaCtaId ;  /* 0x00000000000579c3 */ /* 0x000e620000008800 */
[----:B------:R-:W-:Y:S01]  /*0940*/  UMOV UR6, 0x400 ;  /* 0x0000040000067882 */ /* 0x000fe20000000000 */
[----:B------:R-:W-:Y:S01]  /*0950*/  UMOV UR4, 0x1 ;  /* 0x0000000100047882 */ /* 0x000fe20000000000 */
[----:B------:R-:W-:Y:S01]  /*0960*/  ELECT P2, URZ, PT ;  /* 0x0000000000ff782f */ /* 0x000fe20003840000 */
[----:B-1----:R-:W-:Y:S02]  /*0970*/  ULEA UR5, UR5, UR6, 0x18 ;  /* 0x0000000605057291 */ /* 0x002fe4000f8ec0ff */
[----:B------:R-:W-:-:S04]  /*0980*/  UIADD3 UR6, UPT, UPT, -UR4, 0x100000, URZ ;  /* 0x0010000004067890 */ /* 0x000fc8000fffe1ff */
[----:B------:R-:W-:Y:S02]  /*0990*/  USHF.L.U32 UR7, UR6, 0xb, URZ ;  /* 0x0000000b06077899 */ /* 0x000fe400080006ff */
[----:B------:R-:W-:Y:S01]  /*09a0*/  USHF.L.U32 UR6, UR6, 0x1, URZ ;  /* 0x0000000106067899 */ /* 0x000fe200080006ff */
[----:B------:R-:W1:Y:S11]  /*09b0*/  FENCE.VIEW.ASYNC.S ;  /* 0x00000000000073c6 */ /* 0x000e760000000000 */
[----:B-1----:R1:W2:Y:S01]  /*09c0*/  SYNCS.EXCH.64 URZ, [UR5+0xe000], UR6 ;  /* 0x00e0000605ff75b2 */ /* 0x0022a20008000100 */
[----:B------:R1:W3:Y:S01]  /*09d0*/  SYNCS.EXCH.64 URZ, [UR5+0xe010], UR6 ;  /* 0x00e0100605ff75b2 */ /* 0x0002e20008000100 */
[----:B------:R1:W4:Y:S01]  /*09e0*/  SYNCS.EXCH.64 URZ, [UR5+0xe008], UR6 ;  /* 0x00e0080605ff75b2 */ /* 0x0003220008000100 */
[----:B------:R1:W1:Y:S01]  /*09f0*/  SYNCS.EXCH.64 URZ, [UR5+0xe018], UR6 ;  /* 0x00e0180605ff75b2 */ /* 0x0002620008000100 */
[----:B------:R-:W-:Y:S01]  /*0a00*/  NOP ;  /* 0x0000000000007918 */ /* 0x000fe20000000000 */
.L_x_11:
[----:B------:R-:W-:Y:S01]  /*0a10*/  NOP ;  /* 0x0000000000007918 */ /* 0x000fe20000000000 */
[----:B------:R-:W-:Y:S05]  /*0a20*/  @!P1 BRA `(.L_x_12) ;  /* 0x0000000000289947 */ /* 0x000fea0003800000 */
[----:B------:R-:W-:Y:S01]  /*0a30*/  ISETP.NE.AND P1, PT, R2, 0x4, PT ;  /* 0x000000040200780c */ /* 0x000fe20003f25270 */
[----:B------:R-:W-:Y:S02]  /*0a40*/  UPLOP3.LUT UP3, UPT, UPT, UPT, UPT, 0x80, 0x8 ;  /* 0x000000000008789c */ /* 0x000fe40003f6f070 */
[----:B------:R-:W-:Y:S02]  /*0a50*/  UPLOP3.LUT UP2, UPT, UPT, UPT, UPT, 0x40, 0x4 ;  /* 0x000000000004789c */ /* 0x000fe40003f4e870 */
[----:B------:R-:W-:Y:S02]  /*0a60*/  UPLOP3.LUT UP1, UPT, UPT, UPT, UPT, 0x80, 0x8 ;  /* 0x000000000008789c */ /* 0x000fe40003f2f070 */
[----:B------:R-:W-:-:S06]  /*0a70*/  UPLOP3.LUT UP0, UPT, UPT, UPT, UPT, 0x80, 0x8 ;  /* 0x000000000008789c */ /* 0x000fcc0003f0f070 */
[----:B------:R-:W-:Y:S05]  /*0a80*/  @P1 BRA `(.L_x_13) ;  /* 0x0000000000201947 */ /* 0x000fea0003800000 */
[----:B------:R-:W-:Y:S02]  /*0a90*/  UPLOP3.LUT UP2, UPT, UPT, UPT, UPT, 0x40, 0x4 ;  /* 0x000000000004789c */ /* 0x000fe40003f4e870 */
[----:B------:R-:W-:Y:S02]  /*0aa0*/  UPLOP3.LUT UP3, UPT, UPT, UPT, UPT, 0x40, 0x4 ;  /* 0x000000000004789c */ /* 0x000fe40003f6e870 */
[----:B------:R-:W-:Y:S01]  /*0ab0*/  UPLOP3.LUT UP0, UPT, UPT, UPT, UPT, 0x40, 0x4 ;  /* 0x000000000004789c */ /* 0x000fe20003f0e870 */
[----:B------:R-:W-:Y:S05]  /*0ac0*/  BRA `(.L_x_13) ;  /* 0x0000000000107947 */ /* 0x000fea0003800000 */
.L_x_12:
[----:B------:R-:W-:Y:S02]  /*0ad0*/  UPLOP3.LUT UP3, UPT, UPT, UPT, UPT, 0x40, 0x4 ;  /* 0x000000000004789c */ /* 0x000fe40003f6e870 */
[----:B------:R-:W-:Y:S02]  /*0ae0*/  UPLOP3.LUT UP2, UPT, UPT, UPT, UPT, 0x80, 0x8 ;  /* 0x000000000008789c */ /* 0x000fe40003f4f070 */
[----:B------:R-:W-:Y:S02]  /*0af0*/  UPLOP3.LUT UP1, UPT, UPT, UPT, UPT, 0x40, 0x4 ;  /* 0x000000000004789c */ /* 0x000fe40003f2e870 */
[----:B------:R-:W-:Y:S02]  /*0b00*/  UPLOP3.LUT UP0, UPT, UPT, UPT, UPT, 0x80, 0x8 ;  /* 0x000000000008789c */ /* 0x000fe40003f0f070 */
.L_x_13:
[----:B------:R-:W5:Y:S02]  /*0b10*/  SHFL.IDX PT, R0, R3, RZ, 0x1f ;  /* 0x00001fff03007589 */ /* 0x000f6400000e0000 */
[----:B-----5:R-:W-:-:S13]  /*0b20*/  ISETP.NE.AND P1, PT, R0, RZ, PT ;  /* 0x000000ff0000720c */ /* 0x020fda0003f25270 */
[----:B------:R-:W-:Y:S05]  /*0b30*/  @P1 BRA `(.L_x_14) ;  /* 0x0000000000401947 */ /* 0x000fea0003800000 */
[----:B-1----:R-:W1:Y:S01]  /*0b40*/  S2UR UR5, SR_CgaCtaId ;  /* 0x00000000000579c3 */ /* 0x002e620000008800 */
        /* <DEDUP_REMOVED lines=8> */
[----:B-1----:R1:W1:Y:S01]  /*0bd0*/  SYNCS.EXCH.64 URZ, [UR5+0xe020], UR6 ;  /* 0x00e0200605ff75b2 */ /* 0x0022620008000100 */
[----:B------:R1:W1:Y:S01]  /*0be0*/  SYNCS.EXCH.64 URZ, [UR5+0xe038], UR6 ;  /* 0x00e0380605ff75b2 */ /* 0x0002620008000100 */
[----:B------:R1:W1:Y:S01]  /*0bf0*/  SYNCS.EXCH.64 URZ, [UR5+0xe028], UR6 ;  /* 0x00e0280605ff75b2 */ /* 0x0002620008000100 */
[----:B------:R1:W1:Y:S01]  /*0c00*/  SYNCS.EXCH.64 URZ, [UR5+0xe040], UR6 ;  /* 0x00e0400605ff75b2 */ /* 0x0002620008000100 */
[----:B------:R1:W1:Y:S01]  /*0c10*/  SYNCS.EXCH.64 URZ, [UR5+0xe030], UR6 ;  /* 0x00e0300605ff75b2 */ /* 0x0002620008000100 */
[----:B------:R1:W1:Y:S01]  /*0c20*/  SYNCS.EXCH.64 URZ, [UR5+0xe048], UR6 ;  /* 0x00e0480605ff75b2 */ /* 0x0002620008000100 */
[----:B------:R-:W-:Y:S01]  /*0c30*/  NOP ;  /* 0x0000000000007918 */ /* 0x000fe20000000000 */
.L_x_14:
[----:B------:R-:W5:Y:S01]  /*0c40*/  SHFL.IDX PT, R0, R3, RZ, 0x1f ;  /* 0x00001fff03007589 */ /* 0x000f6200000e0000 */
[----:B------:R-:W-:Y:S01]  /*0c50*/  NOP ;  /* 0x0000000000007918 */ /* 0x000fe20000000000 */
[----:B-----5:R-:W-:-:S13]  /*0c60*/  ISETP.NE.AND P1, PT, R0, RZ, PT ;  /* 0x000000ff0000720c */ /* 0x020fda0003f25270 */
[----:B------:R-:W-:Y:S05]  /*0c70*/  @P1 BRA `(.L_x_15) ;  /* 0x0000000000401947 */ /* 0x000fea0003800000 */
[----:B-1----:R-:W1:Y:S01]  /*0c80*/  S2UR UR6, SR_CgaCtaId ;  /* 0x00000000000679c3 */ /* 0x002e620000008800 */
[----:B------:R-:W-:Y:S01]  /*0c90*/  UMOV UR7, 0x400 ;  /* 0x0000040000077882 */ /* 0x000fe20000000000 */
[----:B------:R-:W-:Y:S01]  /*0ca0*/  UMOV UR5, 0x1 ;  /* 0x0000000100057882 */ /* 0x000fe20000000000 */
[----:B------:R-:W-:Y:S01]  /*0cb0*/  UMOV UR4, 0x80 ;  /* 0x0000008000047882 */ /* 0x000fe20000000000 */
[----:B------:R-:W-:-:S04]  /*0cc0*/  UIADD3 UR8, UPT, UPT, -UR5, 0x100000, URZ ;  /* 0x0010000005087890 */ /* 0x000fc8000fffe1ff */
[----:B------:R-:W-:Y:S02]  /*0cd0*/  USHF.L.U32 UR9, UR8, 0xb, URZ ;  /* 0x0000000b08097899 */ /* 0x000fe400080006ff */
[----:B------:R-:W-:Y:S02]  /*0ce0*/  USHF.L.U32 UR8, UR8, 0x1, URZ ;  /* 0x0000000108087899 */ /* 0x000fe400080006ff */
[----:B------:R-:W-:-:S04]  /*0cf0*/  UIADD3 UR4, UPT, UPT, -UR4, 0x100000, URZ ;  /* 0x0010000004047890 */ /* 0x000fc8000fffe1ff */
[----:B------:R-:W-:Y:S02]  /*0d00*/  USHF.L.U32 UR5, UR4, 0xb, URZ ;  /* 0x0000000b04057899 */ /* 0x000fe400080006ff */
[----:B------:R-:W-:Y:S01]  /*0d10*/  USHF.L.U32 UR4, UR4, 0x1, URZ ;  /* 0x0000000104047899 */ /* 0x000fe200080006ff */
[----:B------:R-:W-:Y:S01]  /*0d20*/  ELECT P1, URZ, PT ;  /* 0x0000000000ff782f */ /* 0x000fe20003820000 */
[----:B-1----:R-:W-:Y:S01]  /*0d30*/  ULEA UR6, UR6, UR7, 0x18 ;  /* 0x0000000706067291 */ /* 0x002fe2000f8ec0ff */
[----:B------:R-:W1:Y:S11]  /*0d40*/  FENCE.VIEW.ASYNC.S ;  /* 0x00000000000073c6 */ /* 0x000e760000000000 */
[----:B-1----:R1:W1:Y:S01]  /*0d50*/  SYNCS.EXCH.64 URZ, [UR6+0xe050], UR8 ;  /* 0x00e0500806ff75b2 */ /* 0x0022620008000100 */
[----:B------:R1:W1:Y:S01]  /*0d60*/  SYNCS.EXCH.64 URZ, [UR6+0xe058], UR4 ;  /* 0x00e0580406ff75b2 */ /* 0x0002620008000100 */
[----:B------:R-:W-:Y:S01]  /*0d70*/  NOP ;  /* 0x0000000000007918 */ /* 0x000fe20000000000 */
.L_x_15:
[----:B------:R-:W5:Y:S01]  /*0d80*/  SHFL.IDX PT, R0, R3, RZ, 0x1f ;  /* 0x00001fff03007589 */ /* 0x000f6200000e0000 */
[----:B------:R-:W-:Y:S01]  /*0d90*/  ISETP.NE.AND P2, PT, R2, 0x2, PT ;  /* 0x000000020200780c */ /* 0x000fe20003f45270 */
        /* <DEDUP_REMOVED lines=19> */
.L_x_16:
[----:B------:R-:W-:Y:S01]  /*0ed0*/  NOP ;  /* 0x0000000000007918 */ /* 0x000fe20000000000 */
[----:B------:R-:W-:Y:S05]  /*0ee0*/  @!P2 BRA `(.L_x_17) ;  /* 0x000000000024a947 */ /* 0x000fea0003800000 */
[----:B------:R-:W-:Y:S01]  /*0ef0*/  ISETP.NE.AND P1, PT, R2, RZ, PT ;  /* 0x000000ff0200720c */ /* 0x000fe20003f25270 */
[----:B-1----:R-:W-:Y:S02]  /*0f00*/  UP2UR UR4, UPR, URZ, 0x1 ;  /* 0x00000001ff047883 */ /* 0x002fe40008000000 */
[----:B------:R-:W-:Y:S01]  /*0f10*/  UPLOP3.LUT UP0, UPT, UPT, UPT, UPT, 0x80, 0x8 ;  /* 0x000000000008789c */ /* 0x000fe20003f0f070 */
[----:B------:R-:W-:-:S03]  /*0f20*/  UMOV UR7, URZ ;  /* 0x000000ff00077c82 */ /* 0x000fc60008000000 */
[----:B------:R-:W-:Y:S02]  /*0f30*/  UP2UR UR40, UPR, URZ, 0x1 ;  /* 0x00000001ff287883 */ /* 0x000fe40008000000 */
[----:B------:R-:W-:-:S04]  /*0f40*/  UISETP.NE.AND UP0, UPT, UR4, URZ, UPT ;  /* 0x000000ff0400728c */ /* 0x000fc8000bf05270 */
[----:B------:R-:W-:Y:S07]  /*0f50*/  @P1 BRA `(.L_x_18) ;  /* 0x00000000001c1947 */ /* 0x000fee0003800000 */
[----:B------:R-:W-:Y:S01]  /*0f60*/  UMOV UR7, 0x1 ;  /* 0x0000000100077882 */ /* 0x000fe20000000000 */
[----:B------:R-:W-:Y:S05]  /*0f70*/  BRA `(.L_x_18) ;  /* 0x0000000000147947 */ /* 0x000fea0003800000 */
.L_x_17:
[----:B-1----:R-:W-:Y:S02]  /*0f80*/  UP2UR UR4, UPR, URZ, 0x1 ;  /* 0x00000001ff047883 */ /* 0x002fe40008000000 */
[----:B------:R-:W-:Y:S01]  /*0f90*/  UPLOP3.LUT UP0, UPT, UPT, UPT, UPT, 0x40, 0x4 ;  /* 0x000000000004789c */ /* 0x000fe20003f0e870 */
[----:B------:R-:W-:-:S03]  /*0fa0*/  UMOV UR7, 0x2 ;  /* 0x0000000200077882 */ /* 0x000fc60000000000 */
[----:B------:R-:W-:Y:S02]  /*0fb0*/  UP2UR UR40, UPR, URZ, 0x1 ;  /* 0x00000001ff287883 */ /* 0x000fe40008000000 */
[----:B------:R-:W-:Y:S02]  /*0fc0*/  UISETP.NE.AND UP0, UPT, UR4, URZ, UPT ;  /* 0x000000ff0400728c */ /* 0x000fe4000bf05270 */
.L_x_18:
[----:B------:R-:W1:Y:S02]  /*0fd0*/  SHFL.IDX PT, R0, R3, RZ, 0x1f ;  /* 0x00001fff03007589 */ /* 0x000e6400000e0000 */
[----:B-1----:R-:W-:-:S13]  /*0fe0*/  ISETP.NE.AND P1, PT, R0, RZ, PT ;  /* 0x000000ff0000720c */ /* 0x002fda0003f25270 */
[----:B------:R-:W-:Y:S05]  /*0ff0*/  @P1 BRA `(.L_x_19) ;  /* 0x0000000000301947 */ /* 0x000fea0003800000 */
[----:B------:R-:W1:Y:S01]  /*1000*/  S2UR UR5, SR_CgaCtaId ;  /* 0x00000000000579c3 */ /* 0x000e620000008800 */
[----:B------:R-:W-:Y:S01]  /*1010*/  UMOV UR6, 0x400 ;  /* 0x0000040000067882 */ /* 0x000fe20000000000 */
[----:B------:R-:W-:Y:S01]  /*1020*/  UMOV UR4, 0x80 ;  /* 0x0000008000047882 */ /* 0x000fe20000000000 */
[----:B------:R-:W-:Y:S01]  /*1030*/  ELECT P1, URZ, PT ;  /* 0x0000000000ff782f */ /* 0x000fe20003820000 */
[----:B------:R-:W-:-:S04]  /*1040*/  UIADD3 UR8, UPT, UPT, -UR4, 0x100000, URZ ;  /* 0x0010000004087890 */ /* 0x000fc8000fffe1ff */
[----:B------:R-:W-:Y:S02]  /*1050*/  USHF.L.U32 UR9, UR8, 0xb, URZ ;  /* 0x0000000b08097899 */ /* 0x000fe400080006ff */
[----:B------:R-:W-:Y:S02]  /*1060*/  USHF.L.U32 UR8, UR8, 0x1, URZ ;  /* 0x0000000108087899 */ /* 0x000fe400080006ff */
[----:B-1----:R-:W-:Y:S01]  /*1070*/  ULEA UR5, UR5, UR6, 0x18 ;  /* 0x0000000605057291 */ /* 0x002fe2000f8ec0ff */
[----:B------:R-:W1:Y:S11]  /*1080*/  FENCE.VIEW.ASYNC.S ;  /* 0x00000000000073c6 */ /* 0x000e760000000000 */
[----:B-1----:R1:W1:Y:S01]  /*1090*/  SYNCS.EXCH.64 URZ, [UR5+0xe070], UR8 ;  /* 0x00e0700805ff75b2 */ /* 0x0022620008000100 */
[----:B------:R1:W1:Y:S01]  /*10a0*/  SYNCS.EXCH.64 URZ, [UR5+0xe078], UR8 ;  /* 0x00e0780805ff75b2 */ /* 0x0002620008000100 */
[----:B------:R-:W-:Y:S01]  /*10b0*/  NOP ;  /* 0x0000000000007918 */ /* 0x000fe20000000000 */
.L_x_19:
[----:B------:R-:W-:Y:S01]  /*10c0*/  NOP ;  /* 0x0000000000007918 */ /* 0x000fe20000000000 */
[----:B------:R-:W-:Y:S05]  /*10d0*/  @!P2 BRA `(.L_x_20) ;  /* 0x000000000024a947 */ /* 0x000fea0003800000 */
[----:B------:R-:W-:Y:S01]  /*10e0*/  ISETP.NE.AND P1, PT, R2, 0x1, PT ;  /* 0x000000010200780c */ /* 0x000fe20003f25270 */
[----:B------:R-:W-:Y:S02]  /*10f0*/  UP2UR UR4, UPR, URZ, 0x1 ;  /* 0x00000001ff047883 */ /* 0x000fe40008000000 */
[----:B------:R-:W-:Y:S01]  /*1100*/  UPLOP3.LUT UP0, UPT, UPT, UPT, UPT, 0x80, 0x8 ;  /* 0x000000000008789c */ /* 0x000fe20003f0f070 */
[----:B------:R-:W-:-:S03]  /*1110*/  UMOV UR6, URZ ;  /* 0x000000ff00067c82 */ /* 0x000fc60008000000 */
[----:B------:R-:W-:Y:S02]  /*1120*/  UP2UR UR39, UPR, URZ, 0x1 ;  /* 0x00000001ff277883 */ /* 0x000fe40008000000 */
[----:B------:R-:W-:-:S04]  /*1130*/  UISETP.NE.AND UP0, UPT, UR4, URZ, UPT ;  /* 0x000000ff0400728c */ /* 0x000fc8000bf05270 */
[----:B------:R-:W-:Y:S07]  /*1140*/  @P1 BRA `(.L_x_21) ;  /* 0x00000000001c1947 */ /* 0x000fee0003800000 */
[----:B------:R-:W-:Y:S01]  /*1150*/  UMOV UR6, 0x1 ;  /* 0x0000000100067882 */ /* 0x000fe20000000000 */
[----:B------:R-:W-:Y:S05]  /*1160*/  BRA `(.L_x_21) ;  /* 0x0000000000147947 */ /* 0x000fea0003800000 */
.L_x_20:
[----:B------:R-:W-:Y:S02]  /*1170*/  UP2UR UR4, UPR, URZ, 0x1 ;  /* 0x00000001ff047883 */ /* 0x000fe40008000000 */
[----:B------:R-:W-:Y:S01]  /*1180*/  UPLOP3.LUT UP0, UPT, UPT, UPT, UPT, 0x40, 0x4 ;  /* 0x000000000004789c */ /* 0x000fe20003f0e870 */
[----:B------:R-:W-:-:S03]  /*1190*/  UMOV UR6, 0x2 ;  /* 0x0000000200067882 */ /* 0x000fc60000000000 */
[----:B------:R-:W-:Y:S02]  /*11a0*/  UP2UR UR39, UPR, URZ, 0x1 ;  /* 0x00000001ff277883 */ /* 0x000fe40008000000 */
[----:B------:R-:W-:Y:S02]  /*11b0*/  UISETP.NE.AND UP0, UPT, UR4, URZ, UPT ;  /* 0x000000ff0400728c */ /* 0x000fe4000bf05270 */
.L_x_21:
        /* <DEDUP_REMOVED lines=14> */
[----:B------:R-:W-:Y:S01]  /*12a0*/  NOP ;  /* 0x0000000000007918 */ /* 0x000fe20000000000 */
.L_x_22:
        /* <DEDUP_REMOVED lines=19> */
[----:B------:R1:W1:Y:S01]  /*13e0*/  SYNCS.EXCH.64 URZ, [UR8+0xe098], UR10 ;  /* 0x00e0980a08ff75b2 */ /* 0x0002620008000100 */
[----:B------:R1:W1:Y:S01]  /*13f0*/  SYNCS.EXCH.64 URZ, [UR8+0xe0a8], UR4 ;  /* 0x00e0a80408ff75b2 */ /* 0x0002620008000100 */
[----:B------:R-:W-:Y:S01]  /*1400*/  NOP ;  /* 0x0000000000007918 */ /* 0x000fe20000000000 */
.L_x_23:
        /* <DEDUP_REMOVED lines=22> */
.L_x_24:
[----:B------:R-:W5:Y:S01]  /*1570*/  SHFL.IDX PT, R3, R3, RZ, 0x1f ;  /* 0x00001fff03037589 */ /* 0x000f6200000e0000 */
[----:B------:R-:W1:Y:S01]  /*1580*/  S2UR UR36, SR_CTAID.X ;  /* 0x00000000002479c3 */ /* 0x000e620000002500 */
[----:B------:R-:W-:Y:S01]  /*1590*/  NOP ;  /* 0x0000000000007918 */ /* 0x000fe20000000000 */
[----:B-----5:R-:W-:-:S13]  /*15a0*/  ISETP.NE.AND P1, PT, R3, RZ, PT ;  /* 0x000000ff0300720c */ /* 0x020fda0003f25270 */
[----:B-1----:R-:W-:Y:S05]  /*15b0*/  @P1 BRA `(.L_x_25) ;  /* 0x0000000000301947 */ /* 0x002fea0003800000 */
        /* <DEDUP_REMOVED lines=12> */
.L_x_25:
[----:B------:R-:W-:Y:S01]  /*1680*/  ISETP.GT.AND P1, PT, R2, 0x3, PT ;  /* 0x000000030200780c */ /* 0x000fe20003f24270 */
[----:B------:R-:W-:Y:S01]  /*1690*/  NOP ;  /* 0x0000000000007918 */ /* 0x000fe20000000000 */
[----:B-1234-:R-:W-:Y:S11]  /*16a0*/  BAR.SYNC.DEFER_BLOCKING 0x0 ;  /* 0x0000000000007b1d */ /* 0x01eff60000010000 */
[----:B------:R-:W-:Y:S05]  /*16b0*/  @P1 BRA `(.L_x_26) ;  /* 0x000000dc00501947 */ /* 0x000fea0003800000 */
[----:B------:R-:W-:Y:S01]  /*16c0*/  ISETP.GE.U32.AND P0, PT, R2, 0x2, PT ;  /* 0x000000020200780c */ /* 0x000fe20003f06070 */
[----:B------:R-:W-:Y:S02]  /*16d0*/  UISETP.NE.AND UP0, UPT, UR51, URZ, UPT ;  /* 0x000000ff3300728c */ /* 0x000fe4000bf05270 */
[----:B------:R-:W-:Y:S02]  /*16e0*/  USEL UR4, URZ, 0x2, !UP4 ;  /* 0x00000002ff047887 */ /* 0x000fe4000e000000 */
[----:B------:R-:W-:Y:S02]  /*16f0*/  USEL UR5, URZ, 0x2, !UP0 ;  /* 0x00000002ff057887 */ /* 0x000fe4000c000000 */
[----:B------:R-:W-:Y:S02]  /*1700*/  USEL UR4, UR4, 0x1, !UP5 ;  /* 0x0000000104047887 */ /* 0x000fe4000e800000 */
[----:B------:R-:W-:-:S04]  /*1710*/  USEL UR5, UR5, 0x1, !UP5 ;  /* 0x0000000105057887 */ /* 0x000fc8000e800000 */
[----:B------:R-:W-:Y:S08]  /*1720*/  @!P0 BRA `(.L_x_27) ;  /* 0x0000009000548947 */ /* 0x000ff00003800000 */
[----:B------:R-:W-:Y:S05]  /*1730*/  @!P2 BRA `(.L_x_28) ;  /* 0x000000280084a947 */ /* 0x000fea0003800000 */
[----:B------:R-:W-:-:S08]  /*1740*/  NOP ;  /* 0x0000000000007918 */ /* 0x000fd00000000000 */
[----:B------:R-:W1:-:S00]  /*1750*/  USETMAXREG.DEALLOC.CTAPOOL 0x20 ;  /* 0x00000020000079c8 */ /* 0x000e4000080e0500 */
[----:B-1----:R-:W1:Y:S02]  /*1760*/  LDC R0, c[0x0][0x900] ;  /* 0x00024000ff007b82 */ /* 0x002e640000000800 */
[----:B-1----:R-:W-:-:S13]  /*1770*/  ISETP.LE.AND P0, PT, R0, UR36, PT ;  /* 0x0000002400007c0c */ /* 0x002fda000bf03270 */
[----:B------:R-:W-:Y:S05]  /*1780*/  @P0 EXIT ;  /* 0x000000000000094d */ /* 0x000fea0003800000 */
[----:B------:R-:W1:Y:S01]  /*1790*/  S2UR UR6, SR_CgaCtaId ;  /* 0x00000000000679c3 */ /* 0x000e620000008800 */
[----:B------:R-:W-:Y:S01]  /*17a0*/  UMOV UR7, 0x400 ;  /* 0x0000040000077882 */ /* 0x000fe20000000000 */
[----:B------:R-:W-:Y:S01]  /*17b0*/  HFMA2 R7, -RZ, RZ, 0, 0 ;  /* 0x00000000ff077431 */ /* 0x000fe200000001ff */
[----:B------:R-:W-:Y:S01]  /*17c0*/  PRMT R8, RZ, 0x7610, R8 ;  /* 0x00007610ff087816 */ /* 0x000fe20000000008 */
[----:B------:R-:W-:Y:S02]  /*17d0*/  ULOP3.LUT UR22, UR5, 0x1, URZ, 0xc0, !UPT ;  /* 0x0000000105167892 */ /* 0x000fe4000f8ec0ff */
[----:B------:R-:W-:Y:S01]  /*17e0*/  ULOP3.LUT UR21, UR4, 0x1, URZ, 0xc0, !UPT ;  /* 0x0000000104157892 */ /* 0x000fe2000f8ec0ff */
[----:B------:R-:W-:Y:S01]  /*17f0*/  UMOV UR33, URZ ;  /* 0x000000ff00217c82 */ /* 0x000fe20008000000 */
[----:B------:R-:W-:Y:S01]  /*1800*/  UMOV UR32, 0x1 ;  /* 0x0000000100207882 */ /* 0x000fe20000000000 */
[----:B------:R-:W-:Y:S01]  /*1810*/  UMOV UR31, 0x1 ;  /* 0x00000001001f7882 */ /* 0x000fe20000000000 */
[----:B------:R-:W-:Y:S01]  /*1820*/  UMOV UR30, 0x1 ;  /* 0x00000001001e7882 */ /* 0x000fe20000000000 */
[----:B------:R-:W-:Y:S01]  /*1830*/  UMOV UR29, URZ ;  /* 0x000000ff001d7c82 */ /* 0x000fe20008000000 */
[----:B------:R-:W-:Y:S01]  /*1840*/  UMOV UR28, URZ ;  /* 0x000000ff001c7c82 */ /* 0x000fe20008000000 */
[----:B-1----:R-:W-:-:S04]  /*1850*/  ULEA UR6, UR6, UR7, 0x18 ;  /* 0x0000000706067291 */ /* 0x002fc8000f8ec0ff */
[----:B------:R-:W-:-:S04]  /*1860*/  UIADD3 UR6, UPT, UPT, UR6, 0x4000, URZ ;  /* 0x0000400006067890 */ /* 0x000fc8000fffe0ff */
[----:B------:R-:W-:-:S04]  /*1870*/  USHF.R.U32.HI UR34, URZ, 0x4, UR6 ;  /* 0x00000004ff227899 */ /* 0x000fc80008011606 */
[----:B------:R-:W-:-:S04]  /*1880*/  ULOP3.LUT UR34, UR34, 0x3fff, URZ, 0xc0, !UPT ;  /* 0x00003fff22227892 */ /* 0x000fc8000f8ec0ff */
[----:B------:R-:W-:-:S12]  /*1890*/  ULOP3.LUT UR23, UR34, 0x10000, URZ, 0xfc, !UPT ;  /* 0x0001000022177892 */ /* 0x000fd8000f8efcff */
.L_x_89:
[----:B------:R-:W1:Y:S01]  /*18a0*/  LDCU.64 UR4, c[0x0][0x908] ;  /* 0x00012100ff0477ac */ /* 0x000e620008000a00 */
[----:B--2---:R-:W2:Y:S01]  /*18b0*/  LDCU UR6, c[0x0][0x904] ;  /* 0x00012080ff0677ac */ /* 0x004ea20008000800 */
[----:B-1----:R-:W-:Y:S01]  /*18c0*/  UIMAD.WIDE.U32 UR8, UR36, UR4, URZ ;  /* 0x00000004240872a5 */ /* 0x002fe2000f8e00ff */
[----:B------:R-:W1:Y:S01]  /*18d0*/  LDCU UR4, c[0x0][0x380] ;  /* 0x00007000ff0477ac */ /* 0x000e620008000800 */
[----:B--2---:R-:W-:Y:S02]  /*18e0*/  UISETP.NE.AND UP0, UPT, UR6, 0x1, UPT ;  /* 0x000000010600788c */ /* 0x004fe4000bf05270 */
[----:B------:R-:W-:-:S04]  /*18f0*/  USHF.R.U32.HI UR5, URZ, UR5, UR9 ;  /* 0x00000005ff057299 */ /* 0x000fc80008011609 */
[----:B------:R-:W-:-:S04]  /*1900*/  USEL UR5, UR36, UR5, !UP0 ;  /* 0x0000000524057287 */ /* 0x000fc8000c000000 */
[----:B------:R-:W-:-:S04]  /*1910*/  UIADD3 UR5, UPT, UPT, -UR5, URZ, URZ ;  /* 0x000000ff05057290 */ /* 0x000fc8000fffe1ff */
[----:B------:R-:W-:-:S04]  /*1920*/  UIMAD UR5, UR6, UR5, UR36 ;  /* 0x00000005060572a4 */ /* 0x000fc8000f8e0224 */
[----:B------:R-:W-:-:S04]  /*1930*/  USHF.L.U32 UR5, UR5, 0x8, URZ ;  /* 0x0000000805057899 */ /* 0x000fc800080006ff */
[----:B-1----:R-:W-:-:S09]  /*1940*/  UISETP.GE.AND UP0, UPT, UR5, UR4, UPT ;  /* 0x000000040500728c */ /* 0x002fd2000bf06270 */
[----:B------:R-:W-:Y:S05]  /*1950*/  BRA.U UP0, `(.L_x_29) ;  /* 0x0000002500e47547 */ /* 0x000fea000b800000 */
[----:B------:R-:W-:-:S13]  /*1960*/  LOP3.LUT P0, RZ, R8, 0xff, RZ, 0xc0, !PT ;  /* 0x000000ff08ff7812 */ /* 0x000fda000780c0ff */
[----:B------:R-:W-:Y:S05]  /*1970*/  @P0 BRA `(.L_x_30) ;  /* 0x0000000000940947 */ /* 0x000fea0003800000 */
[----:B------:R-:W1:Y:S01]  /*1980*/  S2UR UR5, SR_CgaCtaId ;  /* 0x00000000000579c3 */ /* 0x000e620000008800 */
[----:B------:R-:W-:Y:S01]  /*1990*/  UMOV UR6, 0x40 ;  /* 0x0000004000067882 */ /* 0x000fe20000000000 */
[----:B------:R-:W-:Y:S01]  /*19a0*/  NOP ;  /* 0x0000000000007918 */ /* 0x000fe20000000000 */
[----:B------:R-:W-:Y:S01]  /*19b0*/  UMOV UR4, 0x400 ;  /* 0x0000040000047882 */ /* 0x000fe20000000000 */
[----:B-1----:R-:W-:Y:S02]  /*19c0*/  ULEA UR6, UR5, UR6, 0x18 ;  /* 0x0000000605067291 */ /* 0x002fe4000f8ec0ff */
[----:B------:R-:W-:-:S07]  /*19d0*/  ULEA UR5, UR5, UR4, 0x18 ;  /* 0x0000000405057291 */ /* 0x000fce000f8ec0ff */
[----:B------:R-:W1:Y:S02]  /*19e0*/  LDS.U8 R0, [UR6+0x1c] ;  /* 0x00001c06ff007984 */ /* 0x000e640008000000 */
[----:B-1----:R-:W-:-:S13]  /*19f0*/  ISETP.NE.AND P0, PT, R0, RZ, PT ;  /* 0x000000ff0000720c */ /* 0x002fda0003f05270 */
[----:B------:R-:W-:Y:S05]  /*1a00*/  @P0 BRA `(.L_x_31) ;  /* 0x0000000000580947 */ /* 0x000fea0003800000 */
[----:B------:R-:W-:-:S13]  /*1a10*/  ELECT P0, URZ, PT ;  /* 0x0000000000ff782f */ /* 0x000fda0003800000 */
[----:B------:R-:W-:Y:S05]  /*1a20*/  @!P0 BRA `(.L_x_32) ;  /* 0x0000000000608947 */ /* 0x000fea0003800000 */
[----:B------:R-:W-:Y:S01]  /*1a30*/  UMOV UR4, 0x10 ;  /* 0x0000001000047882 */ /* 0x000fe20000000000 */
[----:B------:R-:W-:Y:S01]  /*1a40*/  HFMA2 R0, -RZ, RZ, 0, 5.9604644775390625e-08 ;  /* 0x00000001ff007431 */ /* 0x000fe200000001ff */
[----:B------:R-:W-:-:S03]  /*1a50*/  MOV R2, 0xffff ;  /* 0x0000ffff00027802 */ /* 0x000fc60000000f00 */
[----:B------:R-:W-:Y:S04]  /*1a60*/  DEPBAR.LE SB1, 0x36 ;  /* 0x00009d800000791a */ /* 0x000fe80000000000 */
[----:B------:R-:W1:Y:S02]  /*1a70*/  UTCATOMSWS.FIND_AND_SET.ALIGN UP0, UR4, UR4 ;  /* 0x00000004000475e3 */ /* 0x000e640008000800 */
[----:B-1----:R-:W-:Y:S01]  /*1a80*/  MOV R3, UR4 ;  /* 0x0000000400037c02 */ /* 0x002fe20008000f00 */
[----:B------:R-:W-:Y:S06]  /*1a90*/  BRA.U UP0, `(.L_x_33) ;  /* 0x0000000100187547 */ /* 0x000fec000b800000 */
.L_x_34:
[----:B------:R-:W-:Y:S05]  /*1aa0*/  NANOSLEEP 0x64 ;  /* 0x000000640000795d */ /* 0x000fea0003800000 */
[----:B------:R-:W-:-:S05]  /*1ab0*/  UMOV UR4, 0x10 ;  /* 0x0000001000047882 */ /* 0x000fca0000000000 */
[----:B------:R-:W-:Y:S04]  /*1ac0*/  DEPBAR.LE SB1, 0x36 ;  /* 0x00009d800000791a */ /* 0x000fe80000000000 */
[----:B------:R-:W1:Y:S02]  /*1ad0*/  UTCATOMSWS.FIND_AND_SET.ALIGN UP0, UR4, UR4 ;  /* 0x00000004000475e3 */ /* 0x000e640008000800 */
[----:B-1----:R-:W-:Y:S01]  /*1ae0*/  MOV R3, UR4 ;  /* 0x0000000400037c02 */ /* 0x002fe20008000f00 */
[----:B------:R-:W-:Y:S05]  /*1af0*/  BRA.U !UP0, `(.L_x_34) ;  /* 0xfffffffd08e87547 */ /* 0x000fea000b83ffff */
.L_x_33:
[-C--:B------:R-:W-:Y:S02]  /*1b00*/  SHF.L.U32 R2, R2, R3.reuse, RZ ;  /* 0x0000000302027219 */ /* 0x080fe400000006ff */
[----:B------:R-:W-:Y:S01]  /*1b10*/  SHF.L.U32 R0, R0, R3, RZ ;  /* 0x0000000300007219 */ /* 0x000fe200000006ff */
[----:B------:R-:W-:Y:S02]  /*1b20*/  IMAD.SHL.U32 R3, R3, 0x20, RZ ;  /* 0x0000002003037824 */ /* 0x000fe400078e00ff */
[----:B------:R1:W-:Y:S04]  /*1b30*/  ATOMS.OR RZ, [UR6+0x14], R2 ;  /* 0x00001402ffff798c */ /* 0x0003e8000b000006 */
[----:B------:R1:W-:Y:S04]  /*1b40*/  ATOMS.OR RZ, [UR6+0x18], R0 ;  /* 0x00001800ffff798c */ /* 0x0003e8000b000006 */
[----:B------:R1:W-:Y:S01]  /*1b50*/  STS [UR5+0xe0e0], R3 ;  /* 0x00e0e003ff007988 */ /* 0x0003e20008000805 */
[----:B------:R-:W-:Y:S05]  /*1b60*/  BRA `(.L_x_32) ;  /* 0x0000000000107947 */ /* 0x000fea0003800000 */
.L_x_31:
[----:B------:R-:W-:Y:S02]  /*1b70*/  MOV R0, 0xffffffff ;  /* 0xffffffff00007802 */ /* 0x000fe40000000f00 */
[----:B------:R-:W-:-:S03]  /*1b80*/  MOV R2, 0x1bb0 ;  /* 0x00001bb000027802 */ /* 0x000fc60000000f00 */
[----:B------:R1:W-:Y:S04]  /*1b90*/  STS [UR5+0xe0e0], R0 ;  /* 0x00e0e000ff007988 */ /* 0x0003e80008000805 */
[----:B-1----:R-:W-:Y:S05]  /*1ba0*/  CALL.REL.NOINC `($__internal_1_$__cuda_sm10x_tcgen05_guardrail_trap_phase_invalid_during_alloc) ;  /* 0x0000012000747944 */ /* 0x002fea0003c00000 */
.L_x_32:
[----:B------:R-:W-:Y:S05]  /*1bb0*/  WARPSYNC.ALL ;  /* 0x0000000000007948 */ /* 0x000fea0003800000 */
[----:B------:R-:W-:Y:S01]  /*1bc0*/  NOP ;  /* 0x0000000000007918 */ /* 0x000fe20000000000 */
.L_x_30:
[----:B------:R-:W2:Y:S01]  /*1bd0*/  LDCU UR4, c[0x0][0x384] ;  /* 0x00007080ff0477ac */ /* 0x000ea20008000800 */
[----:B------:R-:W-:Y:S01]  /*1be0*/  HFMA2 R8, -RZ, RZ, 0, 5.9604644775390625e-08 ;  /* 0x00000001ff087431 */ /* 0x000fe200000001ff */
[----:B--2---:R-:W-:-:S09]  /*1bf0*/  UISETP.NE.AND UP0, UPT, UR4, URZ, UPT ;  /* 0x000000ff0400728c */ /* 0x004fd2000bf05270 */
[----:B------:R-:W-:Y:S05]  /*1c00*/  BRA.U !UP0, `(.L_x_29) ;  /* 0x0000002508387547 */ /* 0x000fea000b800000 */
[----:B------:R-:W-:Y:S04]  /*1c10*/  BSSY.RECONVERGENT B0, `(.L_x_35) ;  /* 0x0000003000007945 */ /* 0x000fe80003800200 */
[----:B------:R-:W-:Y:S05]  /*1c20*/  @!P4 BRA `(.L_x_36) ;  /* 0x000000000004c947 */ /* 0x000fea0003800000 */
[----:B------:R-:W-:Y:S05]  /*1c30*/  BPT.TRAP 0x1 ;  /* 0x000000040000795c */ /* 0x000fea0000300000 */
.L_x_36:
[----:B------:R-:W-:Y:S05]  /*1c40*/  BSYNC.RECONVERGENT B0 ;  /* 0x0000000000007941 */ /* 0x000fea0003800200 */
.L_x_35:
[----:B------:R-:W2:Y:S01]  /*1c50*/  S2UR UR20, SR_CgaCtaId ;  /* 0x00000000001479c3 */ /* 0x000ea20000008800 */
[----:B------:R-:W-:Y:S01]  /*1c60*/  UMOV UR5, 0x400 ;  /* 0x0000040000057882 */ /* 0x000fe20000000000 */
[----:B------:R-:W-:Y:S01]  /*1c70*/  SHF.L.U32 R5, R7, 0x1f, RZ ;  /* 0x0000001f07057819 */ /* 0x000fe200000006ff */
[----:B--2---:R-:W-:-:S09]  /*1c80*/  ULEA UR20, UR20, UR5, 0x18 ;  /* 0x0000000514147291 */ /* 0x004fd2000f8ec0ff */
[----:B------:R-:W2:Y:S02]  /*1c90*/  SYNCS.PHASECHK.TRANS64.TRYWAIT P0, [UR20+0xe000], R5 ;  /* 0x00e00005ff0075a7 */ /* 0x000ea40008001114 */
[----:B--2---:R-:W-:Y:S05]  /*1ca0*/  @!P0 BRA `(.L_x_37) ;  /* 0x0000010c00188947 */ /* 0x004fea0003800000 */
.L_x_363:
[----:B------:R-:W-:Y:S05]  /*1cb0*/  BRA.U !UP1, `(.L_x_38) ;  /* 0x0000000109047547 */ /* 0x000fea000b800000 */
[----:B------:R-:W-:Y:S05]  /*1cc0*/  BPT.TRAP 0x1 ;  /* 0x000000040000795c */ /* 0x000fea0000300000 */
.L_x_38:
[----:B------:R-:W-:Y:S01]  /*1cd0*/  ULEA UR5, UR29, UR20, 0x3 ;  /* 0x000000141d057291 */ /* 0x000fe2000f8e18ff */
[----:B-1----:R-:W-:Y:S01]  /*1ce0*/  MOV R3, UR28 ;  /* 0x0000001c00037c02 */ /* 0x002fe20008000f00 */
[----:B------:R-:W-:-:S03]  /*1cf0*/  UISETP.NE.AND UP4, UPT, UR22, URZ, UPT ;  /* 0x000000ff1600728c */ /* 0x000fc6000bf85270 */
[----:B------:R-:W-:-:S04]  /*1d00*/  SHF.L.U32 R3, R3, 0x1f, RZ ;  /* 0x0000001f03037819 */ /* 0x000fc800000006ff */
[----:B------:R-:W1:Y:S02]  /*1d10*/  SYNCS.PHASECHK.TRANS64.TRYWAIT P0, [UR5+0xe020], R3 ;  /* 0x00e02003ff0075a7 */ /* 0x000e640008001105 */
[----:B-1----:R-:W-:Y:S05]  /*1d20*/  @!P0 BRA `(.L_x_39) ;  /* 0x0000010c00108947 */ /* 0x002fea0003800000 */
.L_x_365:
[----:B------:R-:W-:-:S04]  /*1d30*/  UIADD3 UR27, UPT, UPT, UR29, 0x1, URZ ;  /* 0x000000011d1b7890 */ /* 0x000fc8000fffe0ff */
[----:B------:R-:W-:-:S04]  /*1d40*/  UISETP.NE.AND UP0, UPT, UR27, 0x3, UPT ;  /* 0x000000031b00788c */ /* 0x000fc8000bf05270 */
[----:B------:R-:W-:Y:S02]  /*1d50*/  USEL UR6, URZ, 0x1, UP0 ;  /* 0x00000001ff067887 */ /* 0x000fe40008000000 */
[----:B------:R-:W-:Y:S02]  /*1d60*/  USEL UR27, UR27, URZ, UP0 ;  /* 0x000000ff1b1b7287 */ /* 0x000fe40008000000 */
[----:B------:R-:W-:Y:S01]  /*1d70*/  ULOP3.LUT UR28, UR28, UR6, URZ, 0x3c, !UPT ;  /* 0x000000061c1c7292 */ /* 0x000fe2000f8e3cff */
[----:B------:R-:W-:Y:S11]  /*1d80*/  BRA.U UP4, `(.L_x_40) ;  /* 0x0000000104047547 */ /* 0x000ff6000b800000 */
[----:B------:R-:W-:Y:S05]  /*1d90*/  BPT.TRAP 0x1 ;  /* 0x000000040000795c */ /* 0x000fea0000300000 */
.L_x_40:
[----:B------:R-:W-:Y:S01]  /*1da0*/  IMAD.U32 R4, RZ, RZ, UR30 ;  /* 0x0000001eff047e24 */ /* 0x000fe2000f8e00ff */
[----:B------:R-:W-:Y:S01]  /*1db0*/  USHF.R.U32.HI UR16, URZ, 0x4, UR20 ;  /* 0x00000004ff107899 */ /* 0x000fe20008011614 */
[----:B------:R-:W-:Y:S01]  /*1dc0*/  MOV R2, RZ ;  /* 0x000000ff00027202 */ /* 0x000fe20000000f00 */
[----:B-1----:R-:W-:Y:S02]  /*1dd0*/  IMAD.MOV.U32 R0, RZ, RZ, RZ ;  /* 0x000000ffff007224 */ /* 0x002fe400078e00ff */
[----:B------:R-:W-:Y:S01]  /*1de0*/  SHF.L.U32 R4, R4, 0x1f, RZ ;  /* 0x0000001f04047819 */ /* 0x000fe200000006ff */
[----:B------:R-:W-:-:S03]  /*1df0*/  ULOP3.LUT UR16, UR16, 0x3fff, URZ, 0xc0, !UPT ;  /* 0x00003fff10107892 */ /* 0x000fc6000f8ec0ff */
[----:B------:R-:W1:Y:S01]  /*1e00*/  SYNCS.PHASECHK.TRANS64.TRYWAIT P0, [UR20+0xe058], R4 ;  /* 0x00e05804ff0075a7 */ /* 0x000e620008001114 */
[----:B------:R-:W-:Y:S01]  /*1e10*/  ULOP3.LUT UR16, UR16, 0x10000, URZ, 0xfc, !UPT ;  /* 0x0001000010107892 */ /* 0x000fe2000f8efcff */
[----:B-1----:R-:W-:Y:S11]  /*1e20*/  @!P0 BRA `(.L_x_41) ;  /* 0x0000010800e88947 */ /* 0x002ff60003800000 */
.L_x_367:
[----:B------:R-:W-:Y:S01]  /*1e30*/  R2UR UR7, R2 ;  /* 0x00000000020772ca */ /* 0x000fe200000e0000 */
[----:B------:R-:W-:Y:S01]  /*1e40*/  ULEA UR14, UR29, UR23, 0x9 ;  /* 0x000000171d0e7291 */ /* 0x000fe2000f8e48ff */
[----:B------:R-:W-:Y:S01]  /*1e50*/  R2UR UR6, R0 ;  /* 0x00000000000672ca */ /* 0x000fe200000e0000 */
[----:B------:R-:W-:Y:S02]  /*1e60*/  UIADD3 UR18, UPT, UPT, UR16, 0x2, URZ ;  /* 0x0000000210127890 */ /* 0x000fe4000fffe0ff */
[----:B------:R-:W-:Y:S01]  /*1e70*/  UIADD3 UR10, UPT, UPT, UR14, 0x2, URZ ;  /* 0x000000020e0a7890 */ /* 0x000fe2000fffe0ff */
[----:B------:R-:W-:Y:S01]  /*1e80*/  UMOV UR17, 0x80004020 ;  /* 0x8000402000117882 */ /* 0x000fe20000000000 */
[----:B------:R-:W-:Y:S01]  /*1e90*/  UMOV UR12, 0x0 ;  /* 0x00000000000c7882 */ /* 0x000fe20000000000 */
[----:B------:R-:W-:Y:S01]  /*1ea0*/  UMOV UR13, 0x8200490 ;  /* 0x08200490000d7882 */ /* 0x000fe20000000000 */
[----:B------:R-:W-:Y:S01]  /*1eb0*/  UMOV UR15, 0x80004020 ;  /* 0x80004020000f7882 */ /* 0x000fe20000000000 */
[----:B------:R-:W-:Y:S01]  /*1ec0*/  UMOV UR8, 0x0 ;  /* 0x0000000000087882 */ /* 0x000fe20000000000 */
[----:B------:R-:W-:Y:S01]  /*1ed0*/  UMOV UR9, 0x8200490 ;  /* 0x0820049000097882 */ /* 0x000fe20000000000 */
[----:B------:R-:W-:Y:S01]  /*1ee0*/  UMOV UR19, 0x80004020 ;  /* 0x8000402000137882 */ /* 0x000fe20000000000 */
[----:B------:R-:W-:Y:S01]  /*1ef0*/  UMOV UR11, 0x80004020 ;  /* 0x80004020000b7882 */ /* 0x000fe20000000000 */
[----:B------:R2:W-:Y:S01]  /*1f00*/  UTCHMMA gdesc[UR16], gdesc[UR14], tmem[UR7], tmem[UR12], idesc[UR13], !UPT ;  /* 0x00ff0c0e100075ea */ /* 0x0005e2000f800007 */
[----:B------:R2:W-:Y:S01]  /*1f10*/  UTCHMMA gdesc[UR18], gdesc[UR10], tmem[UR6], tmem[UR8], idesc[UR9], UPT ;  /* 0x00ff080a120075ea */ /* 0x0005e2000b800006 */
[----:B------:R-:W-:Y:S05]  /*1f20*/  BRA.U UP4, `(.L_x_42) ;  /* 0x0000000104047547 */ /* 0x000fea000b800000 */
[----:B--2---:R-:W-:Y:S05]  /*1f30*/  BPT.TRAP 0x1 ;  /* 0x000000040000795c */ /* 0x004fea0000300000 */
.L_x_42:
[----:B--2---:R-:W-:Y:S01]  /*1f40*/  UIADD3 UR6, UPT, UPT, UR20, 0xe050, URZ ;  /* 0x0000e05014067890 */ /* 0x004fe2000fffe0ff */
[----:B------:R-:W-:Y:S01]  /*1f50*/  BSSY.RECONVERGENT B0, `(.L_x_43) ;  /* 0x0000005000007945 */ /* 0x000fe20003800200 */
[----:B------:R-:W-:-:S07]  /*1f60*/  ULOP3.LUT UR26, UR30, 0x1, URZ, 0x3c, !UPT ;  /* 0x000000011e1a7892 */ /* 0x000fce000f8e3cff */
[----:B------:R2:W-:Y:S01]  /*1f70*/  UTCBAR [UR6], URZ ;  /* 0x000000ff060073e9 */ /* 0x0005e200080000ff */
[----:B------:R-:W-:Y:S05]  /*1f80*/  @!P4 BRA `(.L_x_44) ;  /* 0x000000000004c947 */ /* 0x000fea0003800000 */
[----:B--2---:R-:W-:Y:S05]  /*1f90*/  BPT.TRAP 0x1 ;  /* 0x000000040000795c */ /* 0x004fea0000300000 */
.L_x_44:
[----:B--2---:R-:W-:Y:S05]  /*1fa0*/  BSYNC.RECONVERGENT B0 ;  /* 0x0000000000007941 */ /* 0x004fea0003800200 */
.L_x_43:
[----:B------:R-:W2:Y:S01]  /*1fb0*/  SYNCS.PHASECHK.TRANS64.TRYWAIT P0, [UR20+0xe008], R5 ;  /* 0x00e00805ff0075a7 */ /* 0x000ea20008001114 */
[----:B------:R-:W-:Y:S01]  /*1fc0*/  UISETP.NE.AND UP3, UPT, UR21, URZ, UPT ;  /* 0x000000ff1500728c */ /* 0x000fe2000bf65270 */
[----:B--2---:R-:W-:Y:S10]  /*1fd0*/  @!P0 BRA `(.L_x_45) ;  /* 0x0000010800948947 */ /* 0x004ff40003800000 */
.L_x_369:
[----:B------:R-:W-:Y:S05]  /*1fe0*/  BRA.U UP3, `(.L_x_46) ;  /* 0x0000000103047547 */ /* 0x000fea000b800000 */
[----:B------:R-:W-:Y:S05]  /*1ff0*/  BPT.TRAP 0x1 ;  /* 0x000000040000795c */ /* 0x000fea0000300000 */
.L_x_46:
[----:B-1----:R-:W-:Y:S02]  /*2000*/  IMAD.U32 R4, RZ, RZ, UR31 ;  /* 0x0000001fff047e24 */ /* 0x002fe4000f8e00ff */
[----:B------:R-:W-:Y:S02]  /*2010*/  HFMA2 R2, -RZ, RZ, 0, 7.62939453125e-06 ;  /* 0x00000080ff027431 */ /* 0x000fe400000001ff */
[----:B--2---:R-:W-:Y:S01]  /*2020*/  IMAD.MOV.U32 R0, RZ, RZ, 0x80 ;  /* 0x00000080ff007424 */ /* 0x004fe200078e00ff */
[----:B------:R-:W-:-:S04]  /*2030*/  SHF.L.U32 R4, R4, 0x1f, RZ ;  /* 0x0000001f04047819 */ /* 0x000fc800000006ff */
[----:B------:R-:W1:Y:S02]  /*2040*/  SYNCS.PHASECHK.TRANS64.TRYWAIT P0, [UR20+0xe068], R4 ;  /* 0x00e06804ff0075a7 */ /* 0x000e640008001114 */
[----:B-1----:R-:W-:Y:S05]  /*2050*/  @!P0 BRA `(.L_x_47) ;  /* 0x00000108008c8947 */ /* 0x002fea0003800000 */
.L_x_371:
[----:B------:R-:W-:Y:S01]  /*2060*/  R2UR UR7, R2 ;  /* 0x00000000020772ca */ /* 0x000fe200000e0000 */
[----:B------:R-:W-:Y:S01]  /*2070*/  UIADD3 UR18, UPT, UPT, UR16, 0x200, URZ ;  /* 0x0000020010127890 */ /* 0x000fe2000fffe0ff */
[----:B------:R-:W-:Y:S01]  /*2080*/  R2UR UR6, R0 ;  /* 0x00000000000672ca */ /* 0x000fe200000e0000 */
        /* <DEDUP_REMOVED lines=8> */
[----:B------:R-:W-:-:S02]  /*2110*/  UMOV UR17, 0x80004020 ;  /* 0x8000402000117882 */ /* 0x000fc40000000000 */
[----:B------:R2:W-:Y:S02]  /*2120*/  UTCHMMA gdesc[UR18], gdesc[UR14], tmem[UR7], tmem[UR12], idesc[UR13], !UPT ;  /* 0x00ff0c0e120075ea */ /* 0x0005e4000f800007 */
[----:B------:R2:W-:Y:S01]  /*2130*/  UTCHMMA gdesc[UR16], gdesc[UR10], tmem[UR6], tmem[UR8], idesc[UR9], UPT ;  /* 0x00ff080a100075ea */ /* 0x0005e2000b800006 */
[----:B------:R-:W-:Y:S05]  /*2140*/  BRA.U UP3, `(.L_x_48) ;  /* 0x0000000103047547 */ /* 0x000fea000b800000 */
[----:B--2---:R-:W-:Y:S05]  /*2150*/  BPT.TRAP 0x1 ;  /* 0x000000040000795c */ /* 0x004fea0000300000 */
.L_x_48:
[----:B--2---:R-:W-:-:S09]  /*2160*/  UIADD3 UR6, UPT, UPT, UR20, 0xe060, URZ ;  /* 0x0000e06014067890 */ /* 0x004fd2000fffe0ff */
[----:B------:R2:W-:Y:S01]  /*2170*/  UTCBAR [UR6], URZ ;  /* 0x000000ff060073e9 */ /* 0x0005e200080000ff */
[----:B------:R-:W-:Y:S05]  /*2180*/  BRA.U !UP1, `(.L_x_49) ;  /* 0x0000000109047547 */ /* 0x000fea000b800000 */
[----:B--2---:R-:W-:Y:S05]  /*2190*/  BPT.TRAP 0x1 ;  /* 0x000000040000795c */ /* 0x004fea0000300000 */
.L_x_49:
[----:B------:R-:W-:-:S09]  /*21a0*/  UIADD3 UR5, UPT, UPT, UR5, 0xe038, URZ ;  /* 0x0000e03805057890 */ /* 0x000fd2000fffe0ff */
[----:B------:R3:W-:Y:S01]  /*21b0*/  UTCBAR [UR5], URZ ;  /* 0x000000ff050073e9 */ /* 0x0007e200080000ff */
[----:B------:R-:W-:Y:S05]  /*21c0*/  BRA.U !UP1, `(.L_x_50) ;  /* 0x0000000109047547 */ /* 0x000fea000b800000 */
[----:B--23--:R-:W-:Y:S05]  /*21d0*/  BPT.TRAP 0x1 ;  /* 0x000000040000795c */ /* 0x00cfea0000300000 */
.L_x_50:
[----:B---3--:R-:W-:Y:S01]  /*21e0*/  ULEA UR5, UR27, UR20, 0x3 ;  /* 0x000000141b057291 */ /* 0x008fe2000f8e18ff */
[----:B-1----:R-:W-:-:S04]  /*21f0*/  MOV R3, UR28 ;  /* 0x0000001c00037c02 */ /* 0x002fc80008000f00 */
[----:B------:R-:W-:-:S04]  /*2200*/  SHF.L.U32 R3, R3, 0x1f, RZ ;  /* 0x0000001f03037819 */ /* 0x000fc800000006ff */
[----:B------:R-:W1:Y:S02]  /*2210*/  SYNCS.PHASECHK.TRANS64.TRYWAIT P0, [UR5+0xe020], R3 ;  /* 0x00e02003ff0075a7 */ /* 0x000e640008001105 */
[----:B-1----:R-:W-:Y:S05]  /*2220*/  @!P0 BRA `(.L_x_51) ;  /* 0x0000010800308947 */ /* 0x002fea0003800000 */
.L_x_373:
[----:B------:R-:W-:-:S04]  /*2230*/  UIADD3 UR29, UPT, UPT, UR27, 0x1, URZ ;  /* 0x000000011b1d7890 */ /* 0x000fc8000fffe0ff */
[----:B------:R-:W-:-:S04]  /*2240*/  UISETP.NE.AND UP0, UPT, UR29, 0x3, UPT ;  /* 0x000000031d00788c */ /* 0x000fc8000bf05270 */
[----:B------:R-:W-:Y:S02]  /*2250*/  USEL UR5, URZ, 0x1, UP0 ;  /* 0x00000001ff057887 */ /* 0x000fe40008000000 */
[----:B------:R-:W-:Y:S02]  /*2260*/  USEL UR29, UR29, URZ, UP0 ;  /* 0x000000ff1d1d7287 */ /* 0x000fe40008000000 */
[----:B------:R-:W-:Y:S01]  /*2270*/  ULOP3.LUT UR28, UR28, UR5, URZ, 0x3c, !UPT ;  /* 0x000000051c1c7292 */ /* 0x000fe2000f8e3cff */
[----:B------:R-:W-:Y:S11]  /*2280*/  BRA.U UP5, `(.L_x_52) ;  /* 0x0000000105047547 */ /* 0x000ff6000b800000 */
[----:B--2---:R-:W-:Y:S05]  /*2290*/  BPT.TRAP 0x1 ;  /* 0x000000040000795c */ /* 0x004fea0000300000 */
.L_x_52:
[----:B-1----:R-:W-:-:S04]  /*22a0*/  MOV R3, UR32 ;  /* 0x0000002000037c02 */ /* 0x002fc80008000f00 */
[----:B------:R-:W-:-:S04]  /*22b0*/  SHF.L.U32 R3, R3, 0x1f, RZ ;  /* 0x0000001f03037819 */ /* 0x000fc800000006ff */
[----:B------:R-:W1:Y:S02]  /*22c0*/  SYNCS.PHASECHK.TRANS64.TRYWAIT P0, [UR20+0xe0a0], R3 ;  /* 0x00e0a003ff0075a7 */ /* 0x000e640008001114 */
[----:B-1----:R-:W-:Y:S05]  /*22d0*/  @!P0 BRA `(.L_x_53) ;  /* 0x00000108001c8947 */ /* 0x002fea0003800000 */
.L_x_375:
[----:B------:R-:W-:Y:S05]  /*22e0*/  BRA.U UP4, `(.L_x_54) ;  /* 0x0000000104047547 */ /* 0x000fea000b800000 */
[----:B--2---:R-:W-:Y:S05]  /*22f0*/  BPT.TRAP 0x1 ;  /* 0x000000040000795c */ /* 0x004fea0000300000 */
.L_x_54:
[----:B------:R-:W-:Y:S01]  /*2300*/  IMAD.U32 R5, RZ, RZ, UR26 ;  /* 0x0000001aff057e24 */ /* 0x000fe2000f8e00ff */
[----:B------:R-:W-:Y:S01]  /*2310*/  MOV R4, 0x20 ;  /* 0x0000002000047802 */ /* 0x000fe20000000f00 */
[----:B-1----:R-:W-:-:S03]  /*2320*/  IMAD.MOV.U32 R3, RZ, RZ, 0x100 ;  /* 0x00000100ff037424 */ /* 0x002fc600078e00ff */
[----:B------:R-:W-:-:S04]  /*2330*/  SHF.L.U32 R5, R5, 0x1f, RZ ;  /* 0x0000001f05057819 */ /* 0x000fc800000006ff */
[----:B------:R-:W1:Y:S02]  /*2340*/  SYNCS.PHASECHK.TRANS64.TRYWAIT P0, [UR20+0xe058], R5 ;  /* 0x00e05805ff0075a7 */ /* 0x000e640008001114 */
[----:B-1----:R-:W-:Y:S05]  /*2350*/  @!P0 BRA `(.L_x_55) ;  /* 0x0000010800148947 */ /* 0x002fea0003800000 */
.L_x_377:
[----:B------:R-:W-:Y:S01]  /*2360*/  IMAD.MOV.U32 R2, RZ, RZ, 0x28 ;  /* 0x00000028ff027424 */ /* 0x000fe200078e00ff */
[----:B------:R-:W-:Y:S01]  /*2370*/  R2UR UR19, R4 ;  /* 0x00000000041372ca */ /* 0x000fe200000e0000 */
[----:B------:R-:W-:Y:S01]  /*2380*/  IMAD.MOV.U32 R4, RZ, RZ, 0x30 ;  /* 0x00000030ff047424 */ /* 0x000fe200078e00ff */
[----:B------:R-:W-:Y:S01]  /*2390*/  R2UR UR24, R3 ;  /* 0x00000000031872ca */ /* 0x000fe200000e0000 */
[----:B-1----:R-:W-:Y:S01]  /*23a0*/  IMAD.MOV.U32 R0, RZ, RZ, 0x100 ;  /* 0x00000100ff007424 */ /* 0x002fe200078e00ff */
[----:B------:R-:W-:Y:S01]  /*23b0*/  R2UR UR17, R2 ;  /* 0x00000000021172ca */ /* 0x000fe200000e0000 */
[----:B------:R-:W-:Y:S01]  /*23c0*/  IMAD.MOV.U32 R2, RZ, RZ, 0x38 ;  /* 0x00000038ff027424 */ /* 0x000fe200078e00ff */
[----:B------:R-:W-:Y:S01]  /*23d0*/  R2UR UR15, R4 ;  /* 0x00000000040f72ca */ /* 0x000fe200000e0000 */
[----:B------:R-:W-:Y:S01]  /*23e0*/  IMAD.MOV.U32 R3, RZ, RZ, 0x100 ;  /* 0x00000100ff037424 */ /* 0x000fe200078e00ff */
[----:B------:R-:W-:Y:S01]  /*23f0*/  R2UR UR18, R0 ;  /* 0x00000000001272ca */ /* 0x000fe200000e0000 */
[----:B------:R-:W-:Y:S01]  /*2400*/  IMAD.MOV.U32 R4, RZ, RZ, 0x40 ;  /* 0x00000040ff047424 */ /* 0x000fe200078e00ff */
[----:B------:R-:W-:Y:S01]  /*2410*/  R2UR UR13, R2 ;  /* 0x00000000020d72ca */ /* 0x000fe200000e0000 */
[----:B------:R-:W-:Y:S01]  /*2420*/  IMAD.MOV.U32 R2, RZ, RZ, 0x48 ;  /* 0x00000048ff027424 */ /* 0x000fe200078e00ff */
[----:B------:R-:W-:Y:S01]  /*2430*/  ULEA UR68, UR27, UR34, 0x9 ;  /* 0x000000221b447291 */ /* 0x000fe2000f8e48ff */
[C---:B------:R-:W-:Y:S01]  /*2440*/  R2UR UR16, R3.reuse ;  /* 0x00000000031072ca */ /* 0x040fe200000e0000 */
[----:B------:R-:W-:Y:S01]  /*2450*/  UMOV UR52, 0x0 ;  /* 0x0000000000347882 */ /* 0x000fe20000000000 */
[----:B------:R-:W-:Y:S01]  /*2460*/  R2UR UR14, R0 ;  /* 0x00000000000e72ca */ /* 0x000fe200000e0000 */
[----:B------:R-:W-:Y:S01]  /*2470*/  UIADD3 UR66, UPT, UPT, UR68, 0x40, URZ ;  /* 0x0000004044427890 */ /* 0x000fe2000fffe0ff */
[----:B------:R-:W-:Y:S01]  /*2480*/  R2UR UR9, R2 ;  /* 0x00000000020972ca */ /* 0x000fe200000e0000 */
[----:B------:R-:W-:Y:S01]  /*2490*/  IMAD.MOV.U32 R2, RZ, RZ, 0x50 ;  /* 0x00000050ff027424 */ /* 0x000fe200078e00ff */
[----:B------:R-:W-:Y:S01]  /*24a0*/  R2UR UR11, R4 ;  /* 0x00000000040b72ca */ /* 0x000fe200000e0000 */
[----:B------:R-:W-:Y:S01]  /*24b0*/  UIADD3 UR64, UPT, UPT, UR68, 0x80, URZ ;  /* 0x0000008044407890 */ /* 0x000fe2000fffe0ff */
[----:B------:R-:W-:Y:S01]  /*24c0*/  R2UR UR12, R3 ;  /* 0x00000000030c72ca */ /* 0x000fe200000e0000 */
[----:B------:R-:W-:Y:S01]  /*24d0*/  UIADD3 UR62, UPT, UPT, UR68, 0xc0, URZ ;  /* 0x000000c0443e7890 */ /* 0x000fe2000fffe0ff */
[----:B------:R-:W-:Y:S01]  /*24e0*/  R2UR UR7, R2 ;  /* 0x00000000020772ca */ /* 0x000fe200000e0000 */
[----:B------:R-:W-:Y:S01]  /*24f0*/  IMAD.MOV.U32 R2, RZ, RZ, 0x58 ;  /* 0x00000058ff027424 */ /* 0x000fe200078e00ff */
[C---:B------:R-:W-:Y:S01]  /*2500*/  R2UR UR10, R0.reuse ;  /* 0x00000000000a72ca */ /* 0x040fe200000e0000 */
[----:B------:R-:W-:Y:S01]  /*2510*/  UIADD3 UR60, UPT, UPT, UR68, 0x100, URZ ;  /* 0x00000100443c7890 */ /* 0x000fe2000fffe0ff */
[----:B------:R-:W-:Y:S01]  /*2520*/  R2UR UR8, R0 ;  /* 0x00000000000872ca */ /* 0x000fe200000e0000 */
[----:B------:R-:W-:Y:S01]  /*2530*/  UIADD3 UR58, UPT, UPT, UR68, 0x140, URZ ;  /* 0x00000140443a7890 */ /* 0x000fe2000fffe0ff */
[----:B------:R-:W-:Y:S01]  /*2540*/  R2UR UR5, R2 ;  /* 0x00000000020572ca */ /* 0x000fe200000e0000 */
[----:B------:R-:W-:Y:S01]  /*2550*/  UIADD3 UR56, UPT, UPT, UR68, 0x180, URZ ;  /* 0x0000018044387890 */ /* 0x000fe2000fffe0ff */
[----:B--2---:R-:W-:Y:S01]  /*2560*/  R2UR UR6, R0 ;  /* 0x00000000000672ca */ /* 0x004fe200000e0000 */
[----:B------:R-:W-:Y:S01]  /*2570*/  UMOV UR53, 0x8090490 ;  /* 0x0809049000357882 */ /* 0x000fe20000000000 */
[----:B------:R-:W-:Y:S01]  /*2580*/  UMOV UR69, 0x80004020 ;  /* 0x8000402000457882 */ /* 0x000fe20000000000 */
[----:B------:R-:W-:Y:S01]  /*2590*/  UIADD3 UR54, UPT, UPT, UR68, 0x1c0, URZ ;  /* 0x000001c044367890 */ /* 0x000fe2000fffe0ff */
[----:B------:R1:W-:Y:S01]  /*25a0*/  UTCHMMA tmem[UR19], gdesc[UR68], tmem[UR24], tmem[UR52], idesc[UR53], !UPT ;  /* 0x00ff3444130079ea */ /* 0x0003e2000f800018 */
        /* <DEDUP_REMOVED lines=9> */
[----:B------:R1:W-:Y:S01]  /*2640*/  UTCHMMA tmem[UR17], gdesc[UR66], tmem[UR18], tmem[UR50], idesc[UR51], UPT ;  /* 0x00ff3242110079ea */ /* 0x0003e2000b800012 */
        /* <DEDUP_REMOVED lines=16> */
[----:B------:R1:W-:Y:S01]  /*2750*/  UTCHMMA tmem[UR7], gdesc[UR56], tmem[UR8], tmem[UR40], idesc[UR41], UPT ;  /* 0x00ff2838070079ea */ /* 0x0003e2000b800008 */
[----:B------:R1:W-:Y:S01]  /*2760*/  UTCHMMA tmem[UR5], gdesc[UR54], tmem[UR6], tmem[UR38], idesc[UR39], UPT ;  /* 0x00ff2636050079ea */ /* 0x0003e2000b800006 */
[----:B------:R-:W-:Y:S05]  /*2770*/  BRA.U UP5, `(.L_x_56) ;  /* 0x0000000105047547 */ /* 0x000fea000b800000 */
[----:B-1----:R-:W-:Y:S05]  /*2780*/  BPT.TRAP 0x1 ;  /* 0x000000040000795c */ /* 0x002fea0000300000 */
.L_x_56:
[----:B-1----:R-:W-:Y:S02]  /*2790*/  UIADD3 UR7, UPT, UPT, UR20, 0xe090, URZ ;  /* 0x0000e09014077890 */ /* 0x002fe4000fffe0ff */
[----:B------:R-:W-:Y:S02]  /*27a0*/  UISETP.GE.AND UP0, UPT, UR4, 0x81, UPT ;  /* 0x000000810400788c */ /* 0x000fe4000bf06270 */
[----:B------:R-:W-:Y:S01]  /*27b0*/  ULOP3.LUT UR5, UR31, 0x1, URZ, 0x3c, !UPT ;  /* 0x000000011f057892 */ /* 0x000fe2000f8e3cff */
[----:B------:R-:W-:Y:S01]  /*27c0*/  UMOV UR6, URZ ;  /* 0x000000ff00067c82 */ /* 0x000fe20008000000 */
[----:B------:R-:W-:Y:S01]  /*27d0*/  UMOV UR25, UR33 ;  /* 0x0000002100197c82 */ /* 0x000fe20008000000 */
[----:B------:R-:W-:Y:S02]  /*27e0*/  UMOV UR24, UR27 ;  /* 0x0000001b00187c82 */ /* 0x000fe40008000000 */
[----:B------:R1:W-:Y:S02]  /*27f0*/  UTCBAR [UR7], URZ ;  /* 0x000000ff070073e9 */ /* 0x0003e400080000ff */
[----:B------:R-:W-:Y:S05]  /*2800*/  BRA.U !UP0, `(.L_x_57) ;  /* 0x0000001108747547 */ /* 0x000fea000b800000 */
[----:B------:R-:W-:Y:S01]  /*2810*/  UIADD3 UR6, UPT, UPT, UR4, 0x7f, URZ ;  /* 0x0000007f04067890 */ /* 0x000fe2000fffe0ff */
[----:B------:R-:W-:Y:S01]  /*2820*/  UMOV UR24, UR27 ;  /* 0x0000001b00187c82 */ /* 0x000fe20008000000 */
[----:B-1----:R-:W-:Y:S02]  /*2830*/  UMOV UR7, UR27 ;  /* 0x0000001b00077c82 */ /* 0x002fe40008000000 */
[----:B------:R-:W-:-:S04]  /*2840*/  USHF.R.S32.HI UR4, URZ, 0x1f, UR6 ;  /* 0x0000001fff047899 */ /* 0x000fc80008011406 */
[----:B------:R-:W-:-:S04]  /*2850*/  ULEA.HI UR6, UR4, UR6, URZ, 0x7 ;  /* 0x0000000604067291 */ /* 0x000fc8000f8f38ff */
[----:B------:R-:W-:-:S04]  /*2860*/  USHF.R.S32.HI UR6, URZ, 0x7, UR6 ;  /* 0x00000007ff067899 */ /* 0x000fc80008011406 */
[----:B------:R-:W-:-:S04]  /*2870*/  UISETP.LT.AND UP0, UPT, UR6, 0x2, UPT ;  /* 0x000000020600788c */ /* 0x000fc8000bf01270 */
[----:B------:R-:W-:-:S04]  /*2880*/  USEL UR4, UR6, 0x2, UP0 ;  /* 0x0000000206047887 */ /* 0x000fc80008000000 */
[----:B------:R-:W-:-:S03]  /*2890*/  UIADD3 UR4, UPT, UPT, -UR4, UR33, UR6 ;  /* 0x0000002104047290 */ /* 0x000fc6000fffe106 */
[----:B------:R-:W-:Y:S01]  /*28a0*/  UMOV UR6, URZ ;  /* 0x000000ff00067c82 */ /* 0x000fe20008000000 */
[----:B------:R-:W-:-:S12]  /*28b0*/  UIADD3 UR25, UPT, UPT, UR4, 0x1, URZ ;  /* 0x0000000104197890 */ /* 0x000fd8000fffe0ff */
.L_x_76:
[----:B------:R-:W-:Y:S01]  /*28c0*/  UIADD3 UR33, UPT, UPT, UR33, 0x1, URZ ;  /* 0x0000000121217890 */ /* 0x000fe2000fffe0ff */
[----:B------:R-:W-:Y:S01]  /*28d0*/  UMOV UR30, UR26 ;  /* 0x0000001a001e7c82 */ /* 0x000fe20008000000 */
[----:B------:R-:W-:Y:S02]  /*28e0*/  UMOV UR31, UR5 ;  /* 0x00000005001f7c82 */ /* 0x000fe40008000000 */
[----:B------:R-:W-:Y:S01]  /*28f0*/  UISETP.NE.AND UP2, UPT, UR33, UR25, UPT ;  /* 0x000000192100728c */ /* 0x000fe2000bf45270 */
[----:B-12---:R-:W-:Y:S05]  /*2900*/  BRA.U !UP1, `(.L_x_58) ;  /* 0x0000000109047547 */ /* 0x006fea000b800000 */
[----:B------:R-:W-:Y:S05]  /*2910*/  BPT.TRAP 0x1 ;  /* 0x000000040000795c */ /* 0x000fea0000300000 */
.L_x_58:
[----:B------:R-:W1:Y:S01]  /*2920*/  S2UR UR20, SR_CgaCtaId ;  /* 0x00000000001479c3 */ /* 0x000e620000008800 */
[----:B------:R-:W-:Y:S01]  /*2930*/  UMOV UR4, 0x400 ;  /* 0x0000040000047882 */ /* 0x000fe20000000000 */
[----:B------:R-:W-:Y:S04]  /*2940*/  MOV R0, UR28 ;  /* 0x0000001c00007c02 */ /* 0x000fe80008000f00 */
[----:B------:R-:W-:Y:S01]  /*2950*/  SHF.L.U32 R3, R0, 0x1f, RZ ;  /* 0x0000001f00037819 */ /* 0x000fe200000006ff */
[----:B-1----:R-:W-:Y:S04]  /*2960*/  ULEA UR20, UR20, UR4, 0x18 ;  /* 0x0000000414147291 */ /* 0x002fe8000f8ec0ff */
[----:B------:R-:W-:Y:S09]  /*2970*/  ULEA UR4, UR29, UR20, 0x3 ;  /* 0x000000141d047291 */ /* 0x000ff2000f8e18ff */
[----:B------:R-:W1:Y:S02]  /*2980*/  SYNCS.PHASECHK.TRANS64.TRYWAIT P0, [UR4+0xe020], R3 ;  /* 0x00e02003ff0075a7 */ /* 0x000e640008001104 */
[----:B-1----:R-:W-:Y:S05]  /*2990*/  @!P0 BRA `(.L_x_59) ;  /* 0x00000100009c8947 */ /* 0x002fea0003800000 */
.L_x_379:
[----:B------:R-:W-:Y:S01]  /*29a0*/  USHF.R.U32.HI UR10, URZ, 0x4, UR20 ;  /* 0x00000004ff0a7899 */ /* 0x000fe20008011614 */
[----:B------:R-:W-:Y:S01]  /*29b0*/  IMAD.MOV.U32 R2, RZ, RZ, RZ ;  /* 0x000000ffff027224 */ /* 0x000fe200078e00ff */
[----:B------:R-:W-:Y:S01]  /*29c0*/  USHF.R.U32.HI UR5, URZ, 0x4, UR20 ;  /* 0x00000004ff057899 */ /* 0x000fe20008011614 */
[----:B-1----:R-:W-:Y:S01]  /*29d0*/  IMAD.MOV.U32 R0, RZ, RZ, RZ ;  /* 0x000000ffff007224 */ /* 0x002fe200078e00ff */
[----:B------:R-:W-:Y:S02]  /*29e0*/  ULOP3.LUT UR10, UR10, 0x3fff, URZ, 0xc0, !UPT ;  /* 0x00003fff0a0a7892 */ /* 0x000fe4000f8ec0ff */
[----:B------:R-:W-:Y:S01]  /*29f0*/  ULOP3.LUT UR5, UR5, 0x3fff, URZ, 0xc0, !UPT ;  /* 0x00003fff05057892 */ /* 0x000fe2000f8ec0ff */
[----:B------:R-:W-:Y:S01]  /*2a00*/  R2UR UR9, R2 ;  /* 0x00000000020972ca */ /* 0x000fe200000e0000 */
[----:B------:R-:W-:Y:S01]  /*2a10*/  ULEA UR38, UR29, UR23, 0x9 ;  /* 0x000000171d267291 */ /* 0x000fe2000f8e48ff */
[----:B------:R-:W-:Y:S01]  /*2a20*/  R2UR UR8, R0 ;  /* 0x00000000000872ca */ /* 0x000fe200000e0000 */
[----:B------:R-:W-:Y:S02]  /*2a30*/  ULOP3.LUT UR10, UR10, 0x10000, URZ, 0xfc, !UPT ;  /* 0x000100000a0a7892 */ /* 0x000fe4000f8efcff */
[----:B------:R-:W-:Y:S02]  /*2a40*/  ULOP3.LUT UR16, UR5, 0x10000, URZ, 0xfc, !UPT ;  /* 0x0001000005107892 */ /* 0x000fe4000f8efcff */
[----:B------:R-:W-:Y:S02]  /*2a50*/  UIADD3 UR4, UPT, UPT, UR38, 0x2, URZ ;  /* 0x0000000226047890 */ /* 0x000fe4000fffe0ff */
[----:B------:R-:W-:Y:S02]  /*2a60*/  UIADD3 UR18, UPT, UPT, UR10, 0x2, URZ ;  /* 0x000000020a127890 */ /* 0x000fe4000fffe0ff */
[----:B------:R-:W-:Y:S02]  /*2a70*/  UISETP.NE.AND UP4, UPT, UR22, URZ, UPT ;  /* 0x000000ff1600728c */ /* 0x000fe4000bf85270 */
[----:B------:R-:W-:Y:S01]  /*2a80*/  UIADD3 UR27, UPT, UPT, UR29, 0x1, URZ ;  /* 0x000000011d1b7890 */ /* 0x000fe2000fffe0ff */
[----:B------:R-:W-:Y:S01]  /*2a90*/  UMOV UR14, 0x0 ;  /* 0x00000000000e7882 */ /* 0x000fe20000000000 */
[----:B------:R-:W-:Y:S02]  /*2aa0*/  UMOV UR15, 0x8200490 ;  /* 0x08200490000f7882 */ /* 0x000fe40000000000 */
[----:B------:R-:W-:Y:S01]  /*2ab0*/  UISETP.NE.AND UP0, UPT, UR27, 0x3, UPT ;  /* 0x000000031b00788c */ /* 0x000fe2000bf05270 */
[----:B------:R-:W-:Y:S01]  /*2ac0*/  UMOV UR39, 0x80004020 ;  /* 0x8000402000277882 */ /* 0x000fe20000000000 */
[----:B------:R-:W-:Y:S02]  /*2ad0*/  UMOV UR17, 0x80004020 ;  /* 0x8000402000117882 */ /* 0x000fe40000000000 */
[----:B------:R-:W-:Y:S01]  /*2ae0*/  USEL UR10, URZ, 0x1, UP0 ;  /* 0x00000001ff0a7887 */ /* 0x000fe20008000000 */
[----:B------:R1:W-:Y:S01]  /*2af0*/  UTCHMMA gdesc[UR16], gdesc[UR38], tmem[UR9], tmem[UR14], idesc[UR15], !UPT ;  /* 0x00ff0e26100075ea */ /* 0x0003e2000f800009 */
[----:B------:R-:W-:Y:S02]  /*2b00*/  USEL UR27, UR27, URZ, UP0 ;  /* 0x000000ff1b1b7287 */ /* 0x000fe40008000000 */
[----:B------:R-:W-:Y:S01]  /*2b10*/  ULOP3.LUT UR28, UR28, UR10, URZ, 0x3c, !UPT ;  /* 0x0000000a1c1c7292 */ /* 0x000fe2000f8e3cff */
[----:B------:R-:W-:Y:S01]  /*2b20*/  UMOV UR12, 0x0 ;  /* 0x00000000000c7882 */ /* 0x000fe20000000000 */
[----:B------:R-:W-:Y:S01]  /*2b30*/  UMOV UR13, 0x8200490 ;  /* 0x08200490000d7882 */ /* 0x000fe20000000000 */
[----:B------:R-:W-:Y:S01]  /*2b40*/  UMOV UR5, 0x80004020 ;  /* 0x8000402000057882 */ /* 0x000fe20000000000 */
[----:B------:R-:W-:Y:S02]  /*2b50*/  UMOV UR19, 0x80004020 ;  /* 0x8000402000137882 */ /* 0x000fe40000000000 */
[----:B------:R1:W-:Y:S01]  /*2b60*/  UTCHMMA gdesc[UR18], gdesc[UR4], tmem[UR8], tmem[UR12], idesc[UR13], UPT ;  /* 0x00ff0c04120075ea */ /* 0x0003e2000b800008 */
[----:B------:R-:W-:Y:S05]  /*2b70*/  BRA.U UP4, `(.L_x_60) ;  /* 0x0000000104047547 */ /* 0x000fea000b800000 */
[----:B-1----:R-:W-:Y:S05]  /*2b80*/  BPT.TRAP 0x1 ;  /* 0x000000040000795c */ /* 0x002fea0000300000 */
.L_x_60:
[----:B-1----:R-:W-:Y:S09]  /*2b90*/  UIADD3 UR8, UPT, UPT, UR20, 0xe050, URZ ;  /* 0x0000e05014087890 */ /* 0x002ff2000fffe0ff */
[----:B------:R1:W-:Y:S01]  /*2ba0*/  UTCBAR [UR8], URZ ;  /* 0x000000ff080073e9 */ /* 0x0003e200080000ff */
[----:B------:R-:W-:Y:S05]  /*2bb0*/  BRA.U UP5, `(.L_x_61) ;  /* 0x0000000105047547 */ /* 0x000fea000b800000 */
[----:B-1----:R-:W-:Y:S05]  /*2bc0*/  BPT.TRAP 0x1 ;  /* 0x000000040000795c */ /* 0x002fea0000300000 */
.L_x_61:
[----:B------:R-:W-:Y:S01]  /*2bd0*/  MOV R0, UR32 ;  /* 0x0000002000007c02 */ /* 0x000fe20008000f00 */
[----:B------:R-:W-:Y:S03]  /*2be0*/  UISETP.NE.AND UP3, UPT, UR21, URZ, UPT ;  /* 0x000000ff1500728c */ /* 0x000fe6000bf65270 */
[----:B------:R-:W-:Y:S04]  /*2bf0*/  SHF.L.U32 R3, R0, 0x1f, RZ ;  /* 0x0000001f00037819 */ /* 0x000fe800000006ff */
[----:B------:R-:W2:Y:S02]  /*2c00*/  SYNCS.PHASECHK.TRANS64.TRYWAIT P0, [UR20+0xe0a8], R3 ;  /* 0x00e0a803ff0075a7 */ /* 0x000ea40008001114 */
[----:B--2---:R-:W-:Y:S05]  /*2c10*/  @!P0 BRA `(.L_x_62) ;  /* 0x0000010000148947 */ /* 0x004fea0003800000 */
.L_x_381:
[----:B------:R-:W-:Y:S05]  /*2c20*/  BRA.U UP3, `(.L_x_63) ;  /* 0x0000000103047547 */ /* 0x000fea000b800000 */
[----:B-1----:R-:W-:Y:S05]  /*2c30*/  BPT.TRAP 0x1 ;  /* 0x000000040000795c */ /* 0x002fea0000300000 */
.L_x_63:
[----:B--2---:R-:W-:Y:S02]  /*2c40*/  IMAD.U32 R0, RZ, RZ, UR31 ;  /* 0x0000001fff007e24 */ /* 0x004fe4000f8e00ff */
[----:B------:R-:W-:Y:S02]  /*2c50*/  HFMA2 R4, -RZ, RZ, 0, 9.5367431640625e-06 ;  /* 0x000000a0ff047431 */ /* 0x000fe400000001ff */
[----:B------:R-:W-:Y:S01]  /*2c60*/  IMAD.MOV.U32 R3, RZ, RZ, 0x180 ;  /* 0x00000180ff037424 */ /* 0x000fe200078e00ff */
[----:B------:R-:W-:Y:S04]  /*2c70*/  SHF.L.U32 R5, R0, 0x1f, RZ ;  /* 0x0000001f00057819 */ /* 0x000fe800000006ff */
[----:B------:R-:W2:Y:S02]  /*2c80*/  SYNCS.PHASECHK.TRANS64.TRYWAIT P0, [UR20+0xe068], R5 ;  /* 0x00e06805ff0075a7 */ /* 0x000ea40008001114 */
[----:B--2---:R-:W-:Y:S05]  /*2c90*/  @!P0 BRA `(.L_x_64) ;  /* 0x00000100000c8947 */ /* 0x004fea0003800000 */
.L_x_383:
[----:B------:R-:W-:Y:S01]  /*2ca0*/  ULEA UR70, UR7, UR34, 0x9 ;  /* 0x0000002207467291 */ /* 0x000fe2000f8e48ff */
[----:B------:R-:W-:Y:S01]  /*2cb0*/  IMAD.MOV.U32 R2, RZ, RZ, 0xa8 ;  /* 0x000000a8ff027424 */ /* 0x000fe200078e00ff */
[----:B------:R-:W-:Y:S01]  /*2cc0*/  UISETP.NE.U32.AND UP0, UPT, UR6, URZ, UPT ;  /* 0x000000ff0600728c */ /* 0x000fe2000bf05070 */
[----:B------:R-:W-:Y:S01]  /*2cd0*/  R2UR UR26, R4 ;  /* 0x00000000041a72ca */ /* 0x000fe200000e0000 */
[----:B------:R-:W-:Y:S01]  /*2ce0*/  UIADD3 UR68, UPT, UPT, UR70, 0x40, URZ ;  /* 0x0000004046447890 */ /* 0x000fe2000fffe0ff */
[----:B------:R-:W-:Y:S01]  /*2cf0*/  IMAD.MOV.U32 R4, RZ, RZ, 0xb0 ;  /* 0x000000b0ff047424 */ /* 0x000fe200078e00ff */
[----:B------:R-:W-:Y:S01]  /*2d00*/  UIADD3 UR66, UPT, UPT, UR70, 0x80, URZ ;  /* 0x0000008046427890 */ /* 0x000fe2000fffe0ff */
[----:B------:R-:W-:Y:S01]  /*2d10*/  R2UR UR18, R2 ;  /* 0x00000000021272ca */ /* 0x000fe200000e0000 */
[----:B------:R-:W-:Y:S01]  /*2d20*/  UIADD3 UR64, UPT, UPT, UR70, 0xc0, URZ ;  /* 0x000000c046407890 */ /* 0x000fe2000fffe0ff */
[----:B------:R-:W-:Y:S01]  /*2d30*/  IMAD.MOV.U32 R2, RZ, RZ, 0xb8 ;  /* 0x000000b8ff027424 */ /* 0x000fe200078e00ff */
[----:B------:R-:W-:Y:S01]  /*2d40*/  UIADD3 UR62, UPT, UPT, UR70, 0x100, URZ ;  /* 0x00000100463e7890 */ /* 0x000fe2000fffe0ff */
[----:B------:R-:W-:Y:S01]  /*2d50*/  R2UR UR29, R3 ;  /* 0x00000000031d72ca */ /* 0x000fe200000e0000 */
[----:B------:R-:W-:Y:S01]  /*2d60*/  UIADD3 UR60, UPT, UPT, UR70, 0x140, URZ ;  /* 0x00000140463c7890 */ /* 0x000fe2000fffe0ff */
[----:B--2---:R-:W-:Y:S01]  /*2d70*/  IMAD.MOV.U32 R0, RZ, RZ, 0x180 ;  /* 0x00000180ff007424 */ /* 0x004fe200078e00ff */
[----:B------:R-:W-:Y:S01]  /*2d80*/  UIADD3 UR58, UPT, UPT, UR70, 0x180, URZ ;  /* 0x00000180463a7890 */ /* 0x000fe2000fffe0ff */
[----:B------:R-:W-:Y:S01]  /*2d90*/  R2UR UR14, R2 ;  /* 0x00000000020e72ca */ /* 0x000fe200000e0000 */
[----:B------:R-:W-:Y:S01]  /*2da0*/  UIADD3 UR56, UPT, UPT, UR70, 0x1c0, URZ ;  /* 0x000001c046387890 */ /* 0x000fe2000fffe0ff */
[----:B------:R-:W-:Y:S01]  /*2db0*/  IMAD.MOV.U32 R2, RZ, RZ, 0xc8 ;  /* 0x000000c8ff027424 */ /* 0x000fe200078e00ff */
[----:B------:R-:W-:Y:S01]  /*2dc0*/  R2UR UR16, R4 ;  /* 0x00000000041072ca */ /* 0x000fe200000e0000 */
[----:B------:R-:W-:Y:S01]  /*2dd0*/  IMAD.MOV.U32 R3, RZ, RZ, 0x180 ;  /* 0x00000180ff037424 */ /* 0x000fe200078e00ff */
[----:B------:R-:W-:Y:S01]  /*2de0*/  R2UR UR19, R0 ;  /* 0x00000000001372ca */ /* 0x000fe200000e0000 */
[----:B------:R-:W-:Y:S01]  /*2df0*/  IMAD.MOV.U32 R4, RZ, RZ, 0xc0 ;  /* 0x000000c0ff047424 */ /* 0x000fe200078e00ff */
[----:B------:R-:W-:Y:S01]  /*2e00*/  R2UR UR10, R2 ;  /* 0x00000000020a72ca */ /* 0x000fe200000e0000 */
[----:B------:R-:W-:Y:S01]  /*2e10*/  IMAD.MOV.U32 R2, RZ, RZ, 0xd0 ;  /* 0x000000d0ff027424 */ /* 0x000fe200078e00ff */
[C---:B------:R-:W-:Y:S01]  /*2e20*/  R2UR UR17, R3.reuse ;  /* 0x00000000031172ca */ /* 0x040fe200000e0000 */
[----:B------:R-:W-:Y:S01]  /*2e30*/  UMOV UR54, 0x0 ;  /* 0x0000000000367882 */ /* 0x000fe20000000000 */
[----:B------:R-:W-:Y:S01]  /*2e40*/  R2UR UR15, R0 ;  /* 0x00000000000f72ca */ /* 0x000fe200000e0000 */
[----:B------:R-:W-:Y:S01]  /*2e50*/  UMOV UR55, 0x8090490 ;  /* 0x0809049000377882 */ /* 0x000fe20000000000 */
[----:B-1----:R-:W-:Y:S01]  /*2e60*/  R2UR UR8, R2 ;  /* 0x00000000020872ca */ /* 0x002fe200000e0000 */
[----:B------:R-:W-:Y:S01]  /*2e70*/  IMAD.MOV.U32 R2, RZ, RZ, 0xd8 ;  /* 0x000000d8ff027424 */ /* 0x000fe200078e00ff */
[----:B------:R-:W-:Y:S01]  /*2e80*/  R2UR UR12, R4 ;  /* 0x00000000040c72ca */ /* 0x000fe200000e0000 */
[----:B------:R-:W-:Y:S01]  /*2e90*/  UMOV UR71, 0x80004020 ;  /* 0x8000402000477882 */ /* 0x000fe20000000000 */
[----:B------:R-:W-:Y:S01]  /*2ea0*/  R2UR UR13, R3 ;  /* 0x00000000030d72ca */ /* 0x000fe200000e0000 */
[----:B------:R1:W-:Y:S01]  /*2eb0*/  UTCHMMA tmem[UR26], gdesc[UR70], tmem[UR29], tmem[UR54], idesc[UR55], UP0 ;  /* 0x00ff36461a0079ea */ /* 0x0003e2000800001d */
[C---:B------:R-:W-:Y:S01]  /*2ec0*/  R2UR UR11, R0.reuse ;  /* 0x00000000000b72ca */ /* 0x040fe200000e0000 */
[----:B------:R-:W-:Y:S01]  /*2ed0*/  UMOV UR52, 0x0 ;  /* 0x0000000000347882 */ /* 0x000fe20000000000 */
[----:B------:R-:W-:Y:S01]  /*2ee0*/  R2UR UR9, R0 ;  /* 0x00000000000972ca */ /* 0x000fe200000e0000 */
[----:B------:R-:W-:Y:S01]  /*2ef0*/  UMOV UR53, 0x8090490 ;  /* 0x0809049000357882 */ /* 0x000fe20000000000 */
[----:B------:R-:W-:Y:S01]  /*2f00*/  R2UR UR6, R2 ;  /* 0x00000000020672ca */ /* 0x000fe200000e0000 */
[----:B------:R-:W-:Y:S01]  /*2f10*/  UMOV UR69, 0x80004020 ;  /* 0x8000402000457882 */ /* 0x000fe20000000000 */
[----:B------:R-:W-:Y:S01]  /*2f20*/  R2UR UR7, R0 ;  /* 0x00000000000772ca */ /* 0x000fe200000e0000 */
[----:B------:R1:W-:Y:S01]  /*2f30*/  UTCHMMA tmem[UR18], gdesc[UR68], tmem[UR19], tmem[UR52], idesc[UR53], UPT ;  /* 0x00ff3444120079ea */ /* 0x0003e2000b800013 */
        /* <DEDUP_REMOVED lines=22> */
[----:B------:R-:W-:Y:S02]  /*30a0*/  UMOV UR57, 0x80004020 ;  /* 0x8000402000397882 */ /* 0x000fe40000000000 */
[----:B------:R1:W-:Y:S01]  /*30b0*/  UTCHMMA tmem[UR6], gdesc[UR56], tmem[UR7], tmem[UR40], idesc[UR41], UPT ;  /* 0x00ff2838060079ea */ /* 0x0003e2000b800007 */
[----:B------:R-:W-:Y:S05]  /*30c0*/  BRA.U UP5, `(.L_x_65) ;  /* 0x0000000105047547 */ /* 0x000fea000b800000 */
[----:B-1----:R-:W-:Y:S05]  /*30d0*/  BPT.TRAP 0x1 ;  /* 0x000000040000795c */ /* 0x002fea0000300000 */
.L_x_65:
[----:B-1----:R-:W-:Y:S02]  /*30e0*/  UIADD3 UR6, UPT, UPT, UR20, 0xe098, URZ ;  /* 0x0000e09814067890 */ /* 0x002fe4000fffe0ff */
[----:B------:R-:W-:Y:S07]  /*30f0*/  ULOP3.LUT UR32, UR32, 0x1, URZ, 0x3c, !UPT ;  /* 0x0000000120207892 */ /* 0x000fee000f8e3cff */
[----:B------:R1:W-:Y:S01]  /*3100*/  UTCBAR [UR6], URZ ;  /* 0x000000ff060073e9 */ /* 0x0003e200080000ff */
[----:B------:R-:W-:Y:S05]  /*3110*/  BRA.U !UP1, `(.L_x_66) ;  /* 0x0000000109047547 */ /* 0x000fea000b800000 */
[----:B-1----:R-:W-:Y:S05]  /*3120*/  BPT.TRAP 0x1 ;  /* 0x000000040000795c */ /* 0x002fea0000300000 */
.L_x_66:
[----:B------:R-:W-:Y:S01]  /*3130*/  USHF.R.U32.HI UR7, URZ, 0x4, UR20 ;  /* 0x00000004ff077899 */ /* 0x000fe20008011614 */
[----:B------:R-:W-:Y:S01]  /*3140*/  IMAD.MOV.U32 R2, RZ, RZ, 0x80 ;  /* 0x00000080ff027424 */ /* 0x000fe200078e00ff */
[----:B------:R-:W-:Y:S01]  /*3150*/  ULEA UR8, UR24, UR20, 0x3 ;  /* 0x0000001418087291 */ /* 0x000fe2000f8e18ff */
[----:B------:R-:W-:Y:S01]  /*3160*/  IMAD.MOV.U32 R0, RZ, RZ, 0x80 ;  /* 0x00000080ff007424 */ /* 0x000fe200078e00ff */
[----:B------:R-:W-:Y:S02]  /*3170*/  ULOP3.LUT UR7, UR7, 0x3fff, URZ, 0xc0, !UPT ;  /* 0x00003fff07077892 */ /* 0x000fe4000f8ec0ff */
[----:B------:R-:W-:Y:S01]  /*3180*/  UIADD3 UR8, UPT, UPT, UR8, 0xe038, URZ ;  /* 0x0000e03808087890 */ /* 0x000fe2000fffe0ff */
[----:B-1----:R-:W-:Y:S01]  /*3190*/  R2UR UR6, R2 ;  /* 0x00000000020672ca */ /* 0x002fe200000e0000 */
[----:B------:R-:W-:Y:S01]  /*31a0*/  ULOP3.LUT UR7, UR7, 0x10000, URZ, 0xfc, !UPT ;  /* 0x0001000007077892 */ /* 0x000fe2000f8efcff */
[----:B------:R-:W-:Y:S01]  /*31b0*/  R2UR UR5, R0 ;  /* 0x00000000000572ca */ /* 0x000fe200000e0000 */
[----:B------:R-:W-:Y:S01]  /*31c0*/  UMOV UR39, 0x80004020 ;  /* 0x8000402000277882 */ /* 0x000fe20000000000 */
[----:B------:R-:W-:Y:S01]  /*31d0*/  UMOV UR14, 0x0 ;  /* 0x00000000000e7882 */ /* 0x000fe20000000000 */
[----:B------:R-:W-:Y:S02]  /*31e0*/  UIADD3 UR10, UPT, UPT, UR7, 0x200, URZ ;  /* 0x00000200070a7890 */ /* 0x000fe4000fffe0ff */
[----:B------:R-:W-:Y:S01]  /*31f0*/  UIADD3 UR12, UPT, UPT, UR7, 0x202, URZ ;  /* 0x00000202070c7890 */ /* 0x000fe2000fffe0ff */
[----:B------:R1:W-:Y:S01]  /*3200*/  UTCBAR [UR8], URZ ;  /* 0x000000ff080073e9 */ /* 0x0003e200080000ff */
[----:B------:R-:W-:Y:S01]  /*3210*/  UIADD3 UR7, UPT, UPT, UR24, 0x1, URZ ;  /* 0x0000000118077890 */ /* 0x000fe2000fffe0ff */
[----:B------:R-:W-:Y:S01]  /*3220*/  UMOV UR15, 0x8200490 ;  /* 0x08200490000f7882 */ /* 0x000fe20000000000 */
[----:B------:R-:W-:Y:S02]  /*3230*/  UMOV UR11, 0x80004020 ;  /* 0x80004020000b7882 */ /* 0x000fe40000000000 */
[----:B------:R-:W-:Y:S01]  /*3240*/  UISETP.NE.AND UP0, UPT, UR7, 0x3, UPT ;  /* 0x000000030700788c */ /* 0x000fe2000bf05270 */
[----:B------:R1:W-:Y:S01]  /*3250*/  UTCHMMA gdesc[UR10], gdesc[UR38], tmem[UR6], tmem[UR14], idesc[UR15], !UPT ;  /* 0x00ff0e260a0075ea */ /* 0x0003e2000f800006 */
[----:B------:R-:W-:Y:S01]  /*3260*/  UMOV UR18, UR4 ;  /* 0x0000000400127c82 */ /* 0x000fe20008000000 */
[----:B------:R-:W-:Y:S01]  /*3270*/  UMOV UR19, 0x80004020 ;  /* 0x8000402000137882 */ /* 0x000fe20000000000 */
[----:B------:R-:W-:Y:S01]  /*3280*/  USEL UR7, UR7, URZ, UP0 ;  /* 0x000000ff07077287 */ /* 0x000fe20008000000 */
[----:B------:R-:W-:Y:S01]  /*3290*/  UMOV UR16, 0x0 ;  /* 0x0000000000107882 */ /* 0x000fe20000000000 */
[----:B------:R-:W-:Y:S01]  /*32a0*/  UMOV UR17, 0x8200490 ;  /* 0x0820049000117882 */ /* 0x000fe20000000000 */
[----:B------:R-:W-:Y:S02]  /*32b0*/  UMOV UR13, 0x80004020 ;  /* 0x80004020000d7882 */ /* 0x000fe40000000000 */
[----:B------:R1:W-:Y:S01]  /*32c0*/  UTCHMMA gdesc[UR12], gdesc[UR18], tmem[UR5], tmem[UR16], idesc[UR17], UPT ;  /* 0x00ff10120c0075ea */ /* 0x0003e2000b800005 */
[----:B------:R-:W-:Y:S06]  /*32d0*/  BRA.U UP3, `(.L_x_67) ;  /* 0x0000000103047547 */ /* 0x000fec000b800000 */
[----:B-1----:R-:W-:Y:S05]  /*32e0*/  BPT.TRAP 0x1 ;  /* 0x000000040000795c */ /* 0x002fea0000300000 */
.L_x_67:
[----:B------:R-:W-:Y:S09]  /*32f0*/  UIADD3 UR4, UPT, UPT, UR20, 0xe060, URZ ;  /* 0x0000e06014047890 */ /* 0x000ff2000fffe0ff */
[----:B------:R2:W-:Y:S01]  /*3300*/  UTCBAR [UR4], URZ ;  /* 0x000000ff040073e9 */ /* 0x0005e200080000ff */
[----:B------:R-:W-:Y:S05]  /*3310*/  BRA.U !UP1, `(.L_x_68) ;  /* 0x0000000109047547 */ /* 0x000fea000b800000 */
[----:B-12---:R-:W-:Y:S05]  /*3320*/  BPT.TRAP 0x1 ;  /* 0x000000040000795c */ /* 0x006fea0000300000 */
.L_x_68:
[----:B-1----:R-:W-:Y:S02]  /*3330*/  ULEA UR5, UR7, UR20, 0x3 ;  /* 0x0000001407057291 */ /* 0x002fe4000f8e18ff */
[----:B------:R-:W-:Y:S02]  /*3340*/  UIADD3 UR7, UPT, UPT, UR7, 0x1, URZ ;  /* 0x0000000107077890 */ /* 0x000fe4000fffe0ff */
[----:B--2---:R-:W-:Y:S02]  /*3350*/  UIADD3 UR4, UPT, UPT, UR5, 0xe038, URZ ;  /* 0x0000e03805047890 */ /* 0x004fe4000fffe0ff */
[----:B------:R-:W-:Y:S04]  /*3360*/  UISETP.NE.AND UP0, UPT, UR7, 0x3, UPT ;  /* 0x000000030700788c */ /* 0x000fe8000bf05270 */
[----:B------:R-:W-:Y:S03]  /*3370*/  USEL UR24, UR7, URZ, UP0 ;  /* 0x000000ff07187287 */ /* 0x000fe60008000000 */
[----:B------:R1:W-:Y:S01]  /*3380*/  UTCBAR [UR4], URZ ;  /* 0x000000ff040073e9 */ /* 0x0003e200080000ff */
[----:B------:R-:W-:Y:S08]  /*3390*/  BRA.U !UP1, `(.L_x_69) ;  /* 0x0000000109047547 */ /* 0x000ff0000b800000 */
[----:B-1----:R-:W-:Y:S05]  /*33a0*/  BPT.TRAP 0x1 ;  /* 0x000000040000795c */ /* 0x002fea0000300000 */
.L_x_69:
[----:B-1----:R-:W-:Y:S01]  /*33b0*/  ULEA UR4, UR27, UR20, 0x3 ;  /* 0x000000141b047291 */ /* 0x002fe2000f8e18ff */
[----:B------:R-:W-:Y:S04]  /*33c0*/  MOV R0, UR28 ;  /* 0x0000001c00007c02 */ /* 0x000fe80008000f00 */
[----:B------:R-:W-:Y:S04]  /*33d0*/  SHF.L.U32 R3, R0, 0x1f, RZ ;  /* 0x0000001f00037819 */ /* 0x000fe800000006ff */
[----:B------:R-:W1:Y:S02]  /*33e0*/  SYNCS.PHASECHK.TRANS64.TRYWAIT P0, [UR4+0xe020], R3 ;  /* 0x00e02003ff0075a7 */ /* 0x000e640008001104 */
[----:B-1----:R-:W-:Y:S05]  /*33f0*/  @!P0 BRA `(.L_x_70) ;  /* 0x000000f8004c8947 */ /* 0x002fea0003800000 */
.L_x_385:
[----:B------:R-:W-:Y:S04]  /*3400*/  UIADD3 UR29, UPT, UPT, UR27, 0x1, URZ ;  /* 0x000000011b1d7890 */ /* 0x000fe8000fffe0ff */
[----:B------:R-:W-:Y:S04]  /*3410*/  UISETP.NE.AND UP0, UPT, UR29, 0x3, UPT ;  /* 0x000000031d00788c */ /* 0x000fe8000bf05270 */
[----:B------:R-:W-:Y:S02]  /*3420*/  USEL UR4, URZ, 0x1, UP0 ;  /* 0x00000001ff047887 */ /* 0x000fe40008000000 */
[----:B------:R-:W-:Y:S02]  /*3430*/  USEL UR29, UR29, URZ, UP0 ;  /* 0x000000ff1d1d7287 */ /* 0x000fe40008000000 */
[----:B------:R-:W-:Y:S01]  /*3440*/  ULOP3.LUT UR28, UR28, UR4, URZ, 0x3c, !UPT ;  /* 0x000000041c1c7292 */ /* 0x000fe2000f8e3cff */
[----:B------:R-:W-:Y:S11]  /*3450*/  BRA.U UP5, `(.L_x_71) ;  /* 0x0000000105047547 */ /* 0x000ff6000b800000 */
[----:B------:R-:W-:Y:S05]  /*3460*/  BPT.TRAP 0x1 ;  /* 0x000000040000795c */ /* 0x000fea0000300000 */
.L_x_71:
[----:B-1----:R-:W-:Y:S04]  /*3470*/  MOV R0, UR32 ;  /* 0x0000002000007c02 */ /* 0x002fe80008000f00 */
[----:B------:R-:W-:Y:S04]  /*3480*/  SHF.L.U32 R3, R0, 0x1f, RZ ;  /* 0x0000001f00037819 */ /* 0x000fe800000006ff */
[----:B------:R-:W1:Y:S02]  /*3490*/  SYNCS.PHASECHK.TRANS64.TRYWAIT P0, [UR20+0xe0a0], R3 ;  /* 0x00e0a003ff0075a7 */ /* 0x000e640008001114 */
[----:B-1----:R-:W-:Y:S05]  /*34a0*/  @!P0 BRA `(.L_x_72) ;  /* 0x000000f800388947 */ /* 0x002fea0003800000 */
.L_x_387:
[----:B------:R-:W-:Y:S05]  /*34b0*/  BRA.U UP4, `(.L_x_73) ;  /* 0x0000000104047547 */ /* 0x000fea000b800000 */
[----:B------:R-:W-:Y:S05]  /*34c0*/  BPT.TRAP 0x1 ;  /* 0x000000040000795c */ /* 0x000fea0000300000 */
.L_x_73:
[----:B------:R-:W-:Y:S01]  /*34d0*/  ULOP3.LUT UR26, UR30, 0x1, URZ, 0x3c, !UPT ;  /* 0x000000011e1a7892 */ /* 0x000fe2000f8e3cff */
[----:B------:R-:W-:Y:S02]  /*34e0*/  HFMA2 R4, -RZ, RZ, 0, 1.9073486328125e-06 ;  /* 0x00000020ff047431 */ /* 0x000fe400000001ff */
[----:B-1----:R-:W-:Y:S01]  /*34f0*/  IMAD.MOV.U32 R3, RZ, RZ, 0x100 ;  /* 0x00000100ff037424 */ /* 0x002fe200078e00ff */
[----:B------:R-:W-:Y:S02]  /*3500*/  MOV R2, 0x28 ;  /* 0x0000002800027802 */ /* 0x000fe40000000f00 */
[----:B------:R-:W-:Y:S05]  /*3510*/  IMAD.U32 R0, RZ, RZ, UR26 ;  /* 0x0000001aff007e24 */ /* 0x000fea000f8e00ff */
[----:B------:R-:W-:Y:S01]  /*3520*/  SHF.L.U32 R5, R0, 0x1f, RZ ;  /* 0x0000001f00057819 */ /* 0x000fe200000006ff */
[----:B------:R-:W-:Y:S03]  /*3530*/  IMAD.MOV.U32 R0, RZ, RZ, 0x100 ;  /* 0x00000100ff007424 */ /* 0x000fe600078e00ff */
[----:B------:R-:W1:Y:S02]  /*3540*/  SYNCS.PHASECHK.TRANS64.TRYWAIT P0, [UR20+0xe058], R5 ;  /* 0x00e05805ff0075a7 */ /* 0x000e640008001114 */
[----:B-1----:R-:W-:Y:S05]  /*3550*/  @!P0 BRA `(.L_x_74) ;  /* 0x000000f800248947 */ /* 0x002fea0003800000 */
.L_x_389:
[----:B------:R-:W-:Y:S01]  /*3560*/  ULEA UR68, UR27, UR34, 0x9 ;  /* 0x000000221b447291 */ /* 0x000fe2000f8e48ff */
[----:B------:R-:W-:Y:S01]  /*3570*/  R2UR UR16, R2 ;  /* 0x00000000021072ca */ /* 0x000fe200000e0000 */
[----:B------:R-:W-:Y:S01]  /*3580*/  IMAD.MOV.U32 R2, RZ, RZ, 0x38 ;  /* 0x00000038ff027424 */ /* 0x000fe200078e00ff */
        /* <DEDUP_REMOVED lines=10> */
[----:B------:R-:W-:Y:S01]  /*3630*/  R2UR UR17, R0 ;  /* 0x00000000001172ca */ /* 0x000fe200000e0000 */
[----:B------:R-:W-:Y:S01]  /*3640*/  UIADD3 UR56, UPT, UPT, UR68, 0x180, URZ ;  /* 0x0000018044387890 */ /* 0x000fe2000fffe0ff */
[----:B------:R-:W-:Y:S01]  /*3650*/  R2UR UR8, R2 ;  /* 0x00000000020872ca */ /* 0x000fe200000e0000 */
[----:B------:R-:W-:Y:S01]  /*3660*/  UIADD3 UR54, UPT, UPT, UR68, 0x1c0, URZ ;  /* 0x000001c044367890 */ /* 0x000fe2000fffe0ff */
[----:B------:R-:W-:Y:S01]  /*3670*/  IMAD.MOV.U32 R2, RZ, RZ, 0x50 ;  /* 0x00000050ff027424 */ /* 0x000fe200078e00ff */
[----:B------:R-:W-:Y:S01]  /*3680*/  R2UR UR14, R4 ;  /* 0x00000000040e72ca */ /* 0x000fe200000e0000 */
[----:B------:R-:W-:Y:S01]  /*3690*/  IMAD.MOV.U32 R3, RZ, RZ, 0x100 ;  /* 0x00000100ff037424 */ /* 0x000fe200078e00ff */
[----:B------:R-:W-:Y:S01]  /*36a0*/  UMOV UR52, 0x0 ;  /* 0x0000000000347882 */ /* 0x000fe20000000000 */
[----:B------:R-:W-:Y:S01]  /*36b0*/  IMAD.MOV.U32 R0, RZ, RZ, 0x100 ;  /* 0x00000100ff007424 */ /* 0x000fe200078e00ff */
[----:B------:R-:W-:Y:S01]  /*36c0*/  R2UR UR6, R2 ;  /* 0x00000000020672ca */ /* 0x000fe200000e0000 */
[----:B------:R-:W-:Y:S01]  /*36d0*/  IMAD.MOV.U32 R4, RZ, RZ, 0x40 ;  /* 0x00000040ff047424 */ /* 0x000fe200078e00ff */
[C---:B------:R-:W-:Y:S01]  /*36e0*/  R2UR UR15, R3.reuse ;  /* 0x00000000030f72ca */ /* 0x040fe200000e0000 */
[----:B------:R-:W-:Y:S01]  /*36f0*/  IMAD.MOV.U32 R2, RZ, RZ, 0x58 ;  /* 0x00000058ff027424 */ /* 0x000fe200078e00ff */
[----:B------:R-:W-:Y:S01]  /*3700*/  R2UR UR13, R0 ;  /* 0x00000000000d72ca */ /* 0x000fe200000e0000 */
[----:B------:R-:W-:Y:S01]  /*3710*/  UMOV UR53, 0x8090490 ;  /* 0x0809049000357882 */ /* 0x000fe20000000000 */
[----:B------:R-:W-:Y:S01]  /*3720*/  R2UR UR10, R4 ;  /* 0x00000000040a72ca */ /* 0x000fe200000e0000 */
[----:B------:R-:W-:Y:S01]  /*3730*/  UMOV UR69, 0x80004020 ;  /* 0x8000402000457882 */ /* 0x000fe20000000000 */
[----:B------:R-:W-:Y:S01]  /*3740*/  R2UR UR11, R3 ;  /* 0x00000000030b72ca */ /* 0x000fe200000e0000 */
[----:B------:R2:W-:Y:S01]  /*3750*/  UTCHMMA tmem[UR18], gdesc[UR68], tmem[UR19], tmem[UR52], idesc[UR53], UPT ;  /* 0x00ff3444120079ea */ /* 0x0005e2000b800013 */
        /* <DEDUP_REMOVED lines=33> */
[----:B--2---:R-:W-:Y:S05]  /*3970*/  BPT.TRAP 0x1 ;  /* 0x000000040000795c */ /* 0x004fea0000300000 */
.L_x_75:
[----:B--2---:R-:W-:Y:S02]  /*3980*/  UIADD3 UR4, UPT, UPT, UR20, 0xe090, URZ ;  /* 0x0000e09014047890 */ /* 0x004fe4000fffe0ff */
[----:B------:R-:W-:Y:S01]  /*3990*/  ULOP3.LUT UR5, UR31, 0x1, URZ, 0x3c, !UPT ;  /* 0x000000011f057892 */ /* 0x000fe2000f8e3cff */
[----:B------:R-:W-:Y:S01]  /*39a0*/  UMOV UR6, 0x1 ;  /* 0x0000000100067882 */ /* 0x000fe20000000000 */
[----:B------:R-:W-:Y:S05]  /*39b0*/  UMOV UR7, UR27 ;  /* 0x0000001b00077c82 */ /* 0x000fea0008000000 */
[----:B------:R2:W-:Y:S01]  /*39c0*/  UTCBAR [UR4], URZ ;  /* 0x000000ff040073e9 */ /* 0x0005e200080000ff */
[----:B------:R-:W-:Y:S05]  /*39d0*/  BRA.U UP2, `(.L_x_76) ;  /* 0xffffffed02b87547 */ /* 0x000fea000b83ffff */
.L_x_57:
[----:B------:R-:W-:Y:S04]  /*39e0*/  BSSY.RECONVERGENT B0, `(.L_x_77) ;  /* 0x0000003000007945 */ /* 0x000fe80003800200 */
[----:B------:R-:W-:Y:S05]  /*39f0*/  @!P4 BRA `(.L_x_78) ;  /* 0x000000000004c947 */ /* 0x000fea0003800000 */
[----:B-12---:R-:W-:Y:S05]  /*3a00*/  BPT.TRAP 0x1 ;  /* 0x000000040000795c */ /* 0x006fea0000300000 */
.L_x_78:
[----:B-12---:R-:W-:Y:S05]  /*3a10*/  BSYNC.RECONVERGENT B0 ;  /* 0x0000000000007941 */ /* 0x006fea0003800200 */
.L_x_77:
[----:B------:R-:W-:Y:S01]  /*3a20*/  UIADD3 UR4, UPT, UPT, UR20, 0xe010, URZ ;  /* 0x0000e01014047890 */ /* 0x000fe2000fffe0ff */
[----:B------:R-:W-:Y:S08]  /*3a30*/  BSSY.RECONVERGENT B0, `(.L_x_79) ;  /* 0x0000004000007945 */ /* 0x000ff00003800200 */
[----:B------:R1:W-:Y:S01]  /*3a40*/  UTCBAR [UR4], URZ ;  /* 0x000000ff040073e9 */ /* 0x0003e200080000ff */
[----:B------:R-:W-:Y:S05]  /*3a50*/  @!P4 BRA `(.L_x_80) ;  /* 0x000000000004c947 */ /* 0x000fea0003800000 */
[----:B-1----:R-:W-:Y:S05]  /*3a60*/  BPT.TRAP 0x1 ;  /* 0x000000040000795c */ /* 0x002fea0000300000 */
.L_x_80:
[----:B-1----:R-:W-:Y:S05]  /*3a70*/  BSYNC.RECONVERGENT B0 ;  /* 0x0000000000007941 */ /* 0x002fea0003800200 */
.L_x_79:
[----:B------:R-:W-:-:S09]  /*3a80*/  UIADD3 UR4, UPT, UPT, UR20, 0xe018, URZ ;  /* 0x0000e01814047890 */ /* 0x000fd2000fffe0ff */
[----:B------:R1:W-:Y:S01]  /*3a90*/  UTCBAR [UR4], URZ ;  /* 0x000000ff040073e9 */ /* 0x0003e200080000ff */
[----:B------:R-:W-:Y:S05]  /*3aa0*/  BRA.U UP5, `(.L_x_81) ;  /* 0x0000000105047547 */ /* 0x000fea000b800000 */
[----:B-1----:R-:W-:Y:S05]  /*3ab0*/  BPT.TRAP 0x1 ;  /* 0x000000040000795c */ /* 0x002fea0000300000 */
.L_x_81:
[----:B------:R-:W-:-:S04]  /*3ac0*/  MOV R3, UR32 ;  /* 0x0000002000037c02 */ /* 0x000fc80008000f00 */
[----:B------:R-:W-:-:S04]  /*3ad0*/  SHF.L.U32 R3, R3, 0x1f, RZ ;  /* 0x0000001f03037819 */ /* 0x000fc800000006ff */
[----:B------:R-:W2:Y:S02]  /*3ae0*/  SYNCS.PHASECHK.TRANS64.TRYWAIT P0, [UR20+0xe0a8], R3 ;  /* 0x00e0a803ff0075a7 */ /* 0x000ea40008001114 */
[----:B--2---:R-:W-:Y:S05]  /*3af0*/  @!P0 BRA `(.L_x_82) ;  /* 0x000000f000dc8947 */ /* 0x004fea0003800000 */
.L_x_391:
[----:B------:R-:W-:Y:S05]  /*3b00*/  BRA.U UP3, `(.L_x_83) ;  /* 0x0000000103047547 */ /* 0x000fea000b800000 */
[----:B-1----:R-:W-:Y:S05]  /*3b10*/  BPT.TRAP 0x1 ;  /* 0x000000040000795c */ /* 0x002fea0000300000 */
.L_x_83:
[----:B------:R-:W-:Y:S02]  /*3b20*/  IMAD.U32 R5, RZ, RZ, UR5 ;  /* 0x00000005ff057e24 */ /* 0x000fe4000f8e00ff */
[----:B------:R-:W-:Y:S02]  /*3b30*/  HFMA2 R4, -RZ, RZ, 0, 9.5367431640625e-06 ;  /* 0x000000a0ff047431 */ /* 0x000fe400000001ff */
[----:B--2---:R-:W-:Y:S01]  /*3b40*/  IMAD.MOV.U32 R3, RZ, RZ, 0x180 ;  /* 0x00000180ff037424 */ /* 0x004fe200078e00ff */
[----:B------:R-:W-:-:S04]  /*3b50*/  SHF.L.U32 R5, R5, 0x1f, RZ ;  /* 0x0000001f05057819 */ /* 0x000fc800000006ff */
[----:B------:R-:W2:Y:S02]  /*3b60*/  SYNCS.PHASECHK.TRANS64.TRYWAIT P0, [UR20+0xe068], R5 ;  /* 0x00e06805ff0075a7 */ /* 0x000ea40008001114 */
[----:B--2---:R-:W-:Y:S05]  /*3b70*/  @!P0 BRA `(.L_x_84) ;  /* 0x000000f000d48947 */ /* 0x004fea0003800000 */
.L_x_393:
[----:B------:R-:W-:Y:S01]  /*3b80*/  IMAD.MOV.U32 R2, RZ, RZ, 0xa8 ;  /* 0x000000a8ff027424 */ /* 0x000fe200078e00ff */
[----:B------:R-:W-:Y:S01]  /*3b90*/  R2UR UR15, R4 ;  /* 0x00000000040f72ca */ /* 0x000fe200000e0000 */
[----:B------:R-:W-:Y:S01]  /*3ba0*/  IMAD.MOV.U32 R4, RZ, RZ, 0xb0 ;  /* 0x000000b0ff047424 */ /* 0x000fe200078e00ff */
[----:B------:R-:W-:Y:S01]  /*3bb0*/  R2UR UR16, R3 ;  /* 0x00000000031072ca */ /* 0x000fe200000e0000 */
[----:B--2---:R-:W-:Y:S01]  /*3bc0*/  IMAD.MOV.U32 R0, RZ, RZ, 0x180 ;  /* 0x00000180ff007424 */ /* 0x004fe200078e00ff */
        /* <DEDUP_REMOVED lines=10> */
[----:B------:R-:W-:Y:S01]  /*3c70*/  UISETP.NE.U32.AND UP0, UPT, UR6, URZ, UPT ;  /* 0x000000ff0600728c */ /* 0x000fe2000bf05070 */
[----:B------:R-:W-:Y:S01]  /*3c80*/  R2UR UR10, R0 ;  /* 0x00000000000a72ca */ /* 0x000fe200000e0000 */
[----:B------:R-:W-:Y:S01]  /*3c90*/  UIADD3 UR66, UPT, UPT, UR26, 0x40, URZ ;  /* 0x000000401a427890 */ /* 0x000fe2000fffe0ff */
[----:B-1----:R-:W-:Y:S01]  /*3ca0*/  R2UR UR4, R2 ;  /* 0x00000000020472ca */ /* 0x002fe200000e0000 */
        /* <DEDUP_REMOVED lines=13> */
[----:B------:R-:W-:Y:S01]  /*3d80*/  R2UR UR17, R0 ;  /* 0x00000000001172ca */ /* 0x000fe200000e0000 */
[----:B------:R-:W-:Y:S01]  /*3d90*/  UMOV UR52, 0x0 ;  /* 0x0000000000347882 */ /* 0x000fe20000000000 */
[----:B------:R-:W-:Y:S01]  /*3da0*/  UMOV UR53, 0x8090490 ;  /* 0x0809049000357882 */ /* 0x000fe20000000000 */
[----:B------:R-:W-:Y:S01]  /*3db0*/  UMOV UR27, 0x80004020 ;  /* 0x80004020001b7882 */ /* 0x000fe20000000000 */
[----:B------:R-:W-:Y:S01]  /*3dc0*/  UIADD3 UR54, UPT, UPT, UR26, 0x1c0, URZ ;  /* 0x000001c01a367890 */ /* 0x000fe2000fffe0ff */
[----:B------:R1:W-:Y:S01]  /*3dd0*/  UTCHMMA tmem[UR15], gdesc[UR26], tmem[UR16], tmem[UR52], idesc[UR53], UP0 ;  /* 0x00ff341a0f0079ea */ /* 0x0003e20008000010 */
        /* <DEDUP_REMOVED lines=30> */
.L_x_85:
[----:B-1----:R-:W-:-:S09]  /*3fc0*/  UIADD3 UR4, UPT, UPT, UR20, 0xe098, URZ ;  /* 0x0000e09814047890 */ /* 0x002fd2000fffe0ff */
[----:B------:R1:W-:Y:S01]  /*3fd0*/  UTCBAR [UR4], URZ ;  /* 0x000000ff040073e9 */ /* 0x0003e200080000ff */
[----:B------:R-:W-:Y:S05]  /*3fe0*/  BRA.U !UP1, `(.L_x_86) ;  /* 0x0000000109047547 */ /* 0x000fea000b800000 */
[----:B-1----:R-:W-:Y:S05]  /*3ff0*/  BPT.TRAP 0x1 ;  /* 0x000000040000795c */ /* 0x002fea0000300000 */
.L_x_86:
[----:B-1----:R-:W-:-:S04]  /*4000*/  ULEA UR4, UR24, UR20, 0x3 ;  /* 0x0000001418047291 */ /* 0x002fc8000f8e18ff */
[----:B------:R-:W-:-:S09]  /*4010*/  UIADD3 UR4, UPT, UPT, UR4, 0xe038, URZ ;  /* 0x0000e03804047890 */ /* 0x000fd2000fffe0ff */
[----:B------:R1:W-:Y:S01]  /*4020*/  UTCBAR [UR4], URZ ;  /* 0x000000ff040073e9 */ /* 0x0003e200080000ff */
[----:B------:R-:W-:Y:S05]  /*4030*/  BRA.U UP4, `(.L_x_87) ;  /* 0x0000000104047547 */ /* 0x000fea000b800000 */
[----:B-1----:R-:W-:Y:S05]  /*4040*/  BPT.TRAP 0x1 ;  /* 0x000000040000795c */ /* 0x002fea0000300000 */
.L_x_87:
[----:B-1----:R-:W-:-:S09]  /*4050*/  UIADD3 UR4, UPT, UPT, UR20, 0xe050, URZ ;  /* 0x0000e05014047890 */ /* 0x002fd2000fffe0ff */
[----:B------:R1:W-:Y:S01]  /*4060*/  UTCBAR [UR4], URZ ;  /* 0x000000ff040073e9 */ /* 0x0003e200080000ff */
[----:B------:R-:W-:Y:S05]  /*4070*/  BRA.U UP3, `(.L_x_88) ;  /* 0x0000000103047547 */ /* 0x000fea000b800000 */
[----:B-1----:R-:W-:Y:S05]  /*4080*/  BPT.TRAP 0x1 ;  /* 0x000000040000795c */ /* 0x002fea0000300000 */
.L_x_88:
[----:B------:R-:W-:Y:S01]  /*4090*/  UIADD3 UR20, UPT, UPT, UR20, 0xe060, URZ ;  /* 0x0000e06014147890 */ /* 0x000fe2000fffe0ff */
[----:B------:R-:W-:Y:S01]  /*40a0*/  LOP3.LUT R7, R7, 0x1, RZ, 0x3c, !PT ;  /* 0x0000000107077812 */ /* 0x000fe200078e3cff */
[----:B------:R-:W-:Y:S02]  /*40b0*/  UIADD3 UR33, UPT, UPT, UR25, 0x2, URZ ;  /* 0x0000000219217890 */ /* 0x000fe4000fffe0ff */
[----:B------:R-:W-:-:S05]  /*40c0*/  ULOP3.LUT UR32, UR32, 0x1, URZ, 0x3c, !UPT ;  /* 0x0000000120207892 */ /* 0x000fca000f8e3cff */
[----:B------:R2:W-:Y:S01]  /*40d0*/  UTCBAR [UR20], URZ ;  /* 0x000000ff140073e9 */ /* 0x0005e200080000ff */
[----:B------:R-:W-:Y:S02]  /*40e0*/  NOP ;  /* 0x0000000000007918 */ /* 0x000fe40000000000 */
.L_x_29:
[----:B------:R-:W3:Y:S01]  /*40f0*/  LDCU UR5, c[0x0][0x370] ;  /* 0x00006e00ff0577ac */ /* 0x000ee20008000800 */
[----:B-1----:R-:W1:Y:S01]  /*4100*/  LDCU UR4, c[0x0][0x900] ;  /* 0x00012000ff0477ac */ /* 0x002e620008000800 */
[----:B---3--:R-:W-:-:S04]  /*4110*/  UIADD3 UR36, UPT, UPT, UR5, UR36, URZ ;  /* 0x0000002405247290 */ /* 0x008fc8000fffe0ff */
[----:B-1----:R-:W-:-:S09]  /*4120*/  UISETP.GE.AND UP0, UPT, UR36, UR4, UPT ;  /* 0x000000042400728c */ /* 0x002fd2000bf06270 */
[----:B------:R-:W-:Y:S05]  /*4130*/  BRA.U !UP0, `(.L_x_89) ;  /* 0xffffffd508d87547 */ /* 0x000fea000b83ffff */
[----:B--2---:R-:W-:Y:S05]  /*4140*/  EXIT ;  /* 0x000000000000794d */ /* 0x004fea0003800000 */
.L_x_28:
[----:B------:R-:W-:-:S08]  /*4150*/  NOP ;  /* 0x0000000000007918 */ /* 0x000fd00000000000 */
[----:B------:R-:W1:-:S00]  /*4160*/  USETMAXREG.DEALLOC.CTAPOOL 0x60 ;  /* 0x00000060000079c8 */ /* 0x000e4000080e0500 */
[----:B-1----:R-:W1:Y:S01]  /*4170*/  LDC R0, c[0x0][0x900] ;  /* 0x00024000ff007b82 */ /* 0x002e620000000800 */
[----:B------:R-:W-:Y:S02]  /*4180*/  MOV R45, UR36 ;  /* 0x00000024002d7c02 */ /* 0x000fe40008000f00 */
[----:B-1----:R-:W-:-:S13]  /*4190*/  ISETP.LE.AND P0, PT, R0, UR36, PT ;  /* 0x0000002400007c0c */ /* 0x002fda000bf03270 */
[----:B------:R-:W-:Y:S05]  /*41a0*/  @P0 EXIT ;  /* 0x000000000000094d */ /* 0x000fea0003800000 */
[----:B------:R-:W1:Y:S01]  /*41b0*/  S2UR UR4, SR_CTAID.Z ;  /* 0x00000000000479c3 */ /* 0x000e620000002700 */
[----:B------:R-:W2:Y:S01]  /*41c0*/  S2R R0, SR_CTAID.Y ;  /* 0x0000000000007919 */ /* 0x000ea20000002600 */
[----:B------:R-:W1:Y:S01]  /*41d0*/  LDCU UR36, c[0x0][0x370] ;  /* 0x00006e00ff2477ac */ /* 0x000e620008000800 */
[----:B------:R-:W-:Y:S01]  /*41e0*/  LOP3.LUT P0, R44, R41, 0x7f, RZ, 0xc0, !PT ;  /* 0x0000007f292c7812 */ /* 0x000fe2000780c0ff */
[----:B------:R-:W-:Y:S01]  /*41f0*/  BSSY B8, `(.L_x_90) ;  /* 0x0000667000087945 */ /* 0x000fe20003800000 */
[----:B------:R-:W-:Y:S01]  /*4200*/  IMAD.MOV.U32 R43, RZ, RZ, 0x1 ;  /* 0x00000001ff2b7424 */ /* 0x000fe200078e00ff */
[----:B------:R-:W3:Y:S01]  /*4210*/  LDCU UR5, c[0x0][0x374] ;  /* 0x00006e80ff0577ac */ /* 0x000ee20008000800 */
[----:B------:R-:W-:Y:S01]  /*4220*/  MOV R42, RZ ;  /* 0x000000ff002a7202 */ /* 0x000fe20000000f00 */
[----:B------:R-:W-:Y:S01]  /*4230*/  IMAD.MOV.U32 R22, RZ, RZ, RZ ;  /* 0x000000ffff167224 */ /* 0x000fe200078e00ff */
[----:B------:R-:W4:Y:S01]  /*4240*/  LDCU.64 UR44, c[0x0][0x358] ;  /* 0x00006b00ff2c77ac */ /* 0x000f220008000a00 */
[----:B------:R-:W-:Y:S01]  /*4250*/  UMOV UR43, URZ ;  /* 0x000000ff002b7c82 */ /* 0x000fe20008000000 */
[----:B------:R-:W-:Y:S01]  /*4260*/  UMOV UR42, URZ ;  /* 0x000000ff002a7c82 */ /* 0x000fe20008000000 */
[----:B-1----:R-:W-:-:S04]  /*4270*/  UIMAD UR4, UR36, UR4, URZ ;  /* 0x00000004240472a4 */ /* 0x002fc8000f8e02ff */
[----:B------:R-:W-:-:S04]  /*4280*/  UIADD3 UR4, UPT, UPT, URZ, -UR4, URZ ;  /* 0x80000004ff047290 */ /* 0x000fc8000fffe0ff */
[----:B---3--:R-:W-:Y:S01]  /*4290*/  UIMAD UR4, UR4, UR5, URZ ;  /* 0x00000005040472a4 */ /* 0x008fe2000f8e02ff */
[----:B--2---:R-:W-:-:S05]  /*42a0*/  IMAD R0, R0, UR36, R45 ;  /* 0x0000002400007c24 */ /* 0x004fca000f8e022d */
[----:B------:R-:W-:-:S04]  /*42b0*/  ISETP.NE.OR P0, PT, R0, UR4, P0 ;  /* 0x0000000400007c0c */ /* 0x000fc80008705670 */
[----:B----4-:R-:W-:-:S09]  /*42c0*/  P2R R46, PR, RZ, 0x1 ;  /* 0x00000001ff2e7803 */ /* 0x010fd20000000000 */
.L_x_222:
[----:B------:R-:W-:Y:S05]  /*42d0*/  YIELD ;  /* 0x0000000000007946 */ /* 0x000fea0003800000 */
[----:B-1----:R-:W1:Y:S01]  /*42e0*/  LDC R6, c[0x0][0x904] ;  /* 0x00024100ff067b82 */ /* 0x002e620000000800 */
[----:B--2---:R-:W2:Y:S01]  /*42f0*/  LDCU.64 UR4, c[0x0][0x908] ;  /* 0x00012100ff0477ac */ /* 0x004ea20008000a00 */
[----:B------:R-:W-:Y:S01]  /*4300*/  BSSY B7, `(.L_x_91) ;  /* 0x0000651000077945 */ /* 0x000fe20003800000 */
[----:B---3--:R-:W3:Y:S05]  /*4310*/  LDCU.64 UR6, c[0x0][0x920] ;  /* 0x00012400ff0677ac */ /* 0x008eea0008000a00 */
[----:B----4-:R-:W4:Y:S08]  /*4320*/  LDC.64 R4, c[0x0][0x918] ;  /* 0x00024600ff047b82 */ /* 0x010f300000000a00 */
[----:B------:R-:W5:Y:S01]  /*4330*/  LDC.64 R2, c[0x0][0x910] ;  /* 0x00024400ff027b82 */ /* 0x000f620000000a00 */
[----:B--2---:R-:W-:Y:S01]  /*4340*/  IMAD.HI.U32 R40, R45, UR4, RZ ;  /* 0x000000042d287c27 */ /* 0x004fe2000f8e00ff */
[----:B------:R-:W2:Y:S04]  /*4350*/  LDCU UR4, c[0x0][0x380] ;  /* 0x00007000ff0477ac */ /* 0x000ea80008000800 */
[----:B------:R-:W-:-:S02]  /*4360*/  SHF.R.U32.HI R40, RZ, UR5, R40 ;  /* 0x00000005ff287c19 */ /* 0x000fc40008011628 */
[----:B-1----:R-:W-:-:S04]  /*4370*/  ISETP.NE.AND P0, PT, R6, 0x1, PT ;  /* 0x000000010600780c */ /* 0x002fc80003f05270 */
[----:B------:R-:W-:Y:S02]  /*4380*/  SEL R40, R45, R40, !P0 ;  /* 0x000000282d287207 */ /* 0x000fe40004000000 */
[----:B----4-:R-:W-:-:S03]  /*4390*/  ISETP.NE.AND P0, PT, R5, 0x1, PT ;  /* 0x000000010500780c */ /* 0x010fc60003f05270 */
[----:B---3--:R-:W-:-:S05]  /*43a0*/  IMAD.HI.U32 R7, R40, UR6, RZ ;  /* 0x0000000628077c27 */ /* 0x008fca000f8e00ff */
[----:B------:R-:W-:-:S04]  /*43b0*/  SHF.R.U32.HI R7, RZ, UR7, R7 ;  /* 0x00000007ff077c19 */ /* 0x000fc80008011607 */
[----:B------:R-:W-:Y:S01]  /*43c0*/  SEL R0, R40, R7, !P0 ;  /* 0x0000000728007207 */ /* 0x000fe20004000000 */
[----:B------:R-:W-:Y:S01]  /*43d0*/  IMAD.MOV R7, RZ, RZ, -R40 ;  /* 0x000000ffff077224 */ /* 0x000fe200078e0a28 */
[----:B-----5:R-:W-:-:S03]  /*43e0*/  ISETP.NE.AND P0, PT, R2, 0x1, PT ;  /* 0x000000010200780c */ /* 0x020fc60003f05270 */
[----:B------:R-:W-:-:S04]  /*43f0*/  IMAD.HI.U32 R3, R0, R3, RZ ;  /* 0x0000000300037227 */ /* 0x000fc800078e00ff */
[----:B------:R-:W-:Y:S01]  /*4400*/  IMAD R7, R6, R7, R45 ;  /* 0x0000000706077224 */ /* 0x000fe200078e022d */
[----:B------:R-:W-:Y:S01]  /*4410*/  SHF.R.U32.HI R3, RZ, R4, R3 ;  /* 0x00000004ff037219 */ /* 0x000fe20000011603 */
[----:B------:R-:W-:Y:S02]  /*4420*/  IMAD.MOV R4, RZ, RZ, -R0 ;  /* 0x000000ffff047224 */ /* 0x000fe400078e0a00 */
[----:B------:R-:W-:Y:S01]  /*4430*/  IMAD.SHL.U32 R7, R7, 0x100, RZ ;  /* 0x0000010007077824 */ /* 0x000fe200078e00ff */
[----:B------:R-:W-:Y:S01]  /*4440*/  SEL R3, R0, R3, !P0 ;  /* 0x0000000300037207 */ /* 0x000fe20004000000 */
[----:B------:R-:W-:-:S03]  /*4450*/  IMAD R40, R5, R4, R40 ;  /* 0x0000000405287224 */ /* 0x000fc600078e0228 */
[----:B--2---:R-:W-:Y:S01]  /*4460*/  ISETP.GE.AND P0, PT, R7, UR4, PT ;  /* 0x0000000407007c0c */ /* 0x004fe2000bf06270 */
[----:B------:R-:W-:-:S04]  /*4470*/  IMAD.MOV R3, RZ, RZ, -R3 ;  /* 0x000000ffff037224 */ /* 0x000fc800078e0a03 */
[----:B------:R-:W-:-:S08]  /*4480*/  IMAD R2, R2, R3, R0 ;  /* 0x0000000302027224 */ /* 0x000fd000078e0200 */
[----:B------:R-:W-:Y:S05]  /*4490*/  @P0 BRA `(.L_x_92) ;  /* 0x0000006000dc0947 */ /* 0x000fea0003800000 */
[----:B------:R-:W1:Y:S02]  /*44a0*/  LDC R4, c[0x0][0x384] ;  /* 0x0000e100ff047b82 */ /* 0x000e640000000800 */
[----:B-1----:R-:W-:-:S13]  /*44b0*/  ISETP.NE.AND P0, PT, R4, RZ, PT ;  /* 0x000000ff0400720c */ /* 0x002fda0003f05270 */
[----:B------:R-:W-:Y:S05]  /*44c0*/  @P0 BRA `(.L_x_93) ;  /* 0x0000003400b40947 */ /* 0x000fea0003800000 */
[----:B------:R-:W-:-:S09]  /*44d0*/  UISETP.NE.AND UP0, UPT, UR41, URZ, UPT ;  /* 0x000000ff2900728c */ /* 0x000fd2000bf05270 */
[----:B------:R-:W-:Y:S05]  /*44e0*/  BRA.U UP0, `(.L_x_94) ;  /* 0x0000000100047547 */ /* 0x000fea000b800000 */
[----:B------:R-:W-:Y:S05]  /*44f0*/  BPT.TRAP 0x1 ;  /* 0x000000040000795c */ /* 0x000fea0000300000 */
.L_x_94:
[----:B------:R-:W1:Y:S01]  /*4500*/  S2R R16, SR_CgaCtaId ;  /* 0x0000000000107919 */ /* 0x000e620000008800 */
[----:B------:R-:W-:Y:S01]  /*4510*/  MOV R5, 0x400 ;  /* 0x0000040000057802 */ /* 0x000fe20000000f00 */
[----:B------:R-:W-:Y:S01]  /*4520*/  BSSY B0, `(.L_x_95) ;  /* 0x0000005000007945 */ /* 0x000fe20003800000 */
[----:B------:R-:W-:Y:S02]  /*4530*/  SHF.L.U32 R3, R43, 0x1f, RZ ;  /* 0x0000001f2b037819 */ /* 0x000fe400000006ff */
[----:B-1----:R-:W-:-:S04]  /*4540*/  LEA R16, R16, R5, 0x18 ;  /* 0x0000000510107211 */ /* 0x002fc800078ec0ff */
[----:B------:R-:W1:Y:S02]  /*4550*/  SYNCS.PHASECHK.TRANS64.TRYWAIT P0, [R16+URZ+0xe0c0], R3 ;  /* 0x00e0c003100075a7 */ /* 0x000e6400080011ff */
[----:B-1----:R-:W-:Y:S05]  /*4560*/  @!P0 BRA `(.L_x_96) ;  /* 0x000000e800708947 */ /* 0x002fea0003800000 */
.L_x_394:
[----:B------:R-:W-:Y:S05]  /*4570*/  BSYNC B0 ;  /* 0x0000000000007941 */ /* 0x000fea0003800000 */
.L_x_95:
[----:B------:R-:W-:Y:S01]  /*4580*/  ISETP.NE.AND P0, PT, R46, RZ, PT ;  /* 0x000000ff2e00720c */ /* 0x000fe20003f05270 */
[----:B------:R-:W-:-:S12]  /*4590*/  BSSY.RECONVERGENT B6, `(.L_x_97) ;  /* 0x0000233000067945 */ /* 0x000fd80003800200 */
[----:B------:R-:W-:Y:S05]  /*45a0*/  @P0 BRA `(.L_x_98) ;  /* 0x0000002000c40947 */ /* 0x000fea0003800000 */
[----:B------:R-:W2:Y:S01]  /*45b0*/  LDC.64 R10, c[0x4][0xa0] ;  /* 0x01002800ff0a7b82 */ /* 0x000ea20000000a00 */
[----:B------:R-:W-:Y:S01]  /*45c0*/  MOV R17, 0x0 ;  /* 0x0000000000117802 */ /* 0x000fe20000000f00 */
[----:B------:R-:W3:Y:S01]  /*45d0*/  LDCU.64 UR4, c[0x4][0xd0] ;  /* 0x01001a00ff0477ac */ /* 0x000ee20008000a00 */
[----:B------:R-:W-:Y:S02]  /*45e0*/  MOV R6, UR38 ;  /* 0x0000002600067c02 */ /* 0x000fe40008000f00 */
[----:B------:R-:W-:-:S03]  /*45f0*/  MOV R7, UR37 ;  /* 0x0000002500077c02 */ /* 0x000fc60008000f00 */
[----:B------:R4:W1:Y:S01]  /*4600*/  LDC.64 R8, c[0x4][R17] ;  /* 0x0100000011087b82 */ /* 0x0008620000000a00 */
[----:B---3--:R-:W-:Y:S02]  /*4610*/  IMAD.U32 R4, RZ, RZ, UR4 ;  /* 0x00000004ff047e24 */ /* 0x008fe4000f8e00ff */
[----:B------:R-:W-:Y:S01]  /*4620*/  IMAD.U32 R5, RZ, RZ, UR5 ;  /* 0x00000005ff057e24 */ /* 0x000fe2000f8e00ff */
[----:B--2---:R4:W-:Y:S04]  /*4630*/  STL.64 [R1], R10 ;  /* 0x0000000a01007387 */ /* 0x0049e80000100a00 */
[----:B------:R-:W-:-:S07]  /*4640*/  LEPC R20, `(.L_x_99) ;  /* 0x000000001014794e */ /* 0x000fce0000000000 */
[----:B-1--4-:R-:W-:Y:S05]  /*4650*/  CALL.ABS.NOINC R8 ;  /* 0x0000000008007343 */ /* 0x012fea0003c00000 */
.L_x_99:
[----:B------:R-:W-:Y:S01]  /*4660*/  HFMA2 R8, -RZ, RZ, 0, 1.1920928955078125e-07 ;  /* 0x00000002ff087431 */ /* 0x000fe200000001ff */
[----:B------:R-:W-:Y:S01]  /*4670*/  MOV R9, 0x4 ;  /* 0x0000000400097802 */ /* 0x000fe20000000f00 */
[----:B------:R-:W-:Y:S01]  /*4680*/  IMAD.MOV.U32 R0, RZ, RZ, 0x3 ;  /* 0x00000003ff007424 */ /* 0x000fe200078e00ff */
[----:B------:R1:W2:Y:S01]  /*4690*/  LDC.64 R10, c[0x4][R17] ;  /* 0x01000000110a7b82 */ /* 0x0002a20000000a00 */
[----:B------:R-:W3:Y:S01]  /*46a0*/  LDCU.64 UR4, c[0x4][0xe8] ;  /* 0x01001d00ff0477ac */ /* 0x000ee20008000a00 */
[----:B------:R-:W-:Y:S01]  /*46b0*/  MOV R6, UR38 ;  /* 0x0000002600067c02 */ /* 0x000fe20008000f00 */
[----:B------:R-:W-:Y:S01]  /*46c0*/  IMAD.U32 R7, RZ, RZ, UR37 ;  /* 0x00000025ff077e24 */ /* 0x000fe2000f8e00ff */
[----:B------:R1:W-:Y:S04]  /*46d0*/  STL.64 [R1], R8 ;  /* 0x0000000801007387 */ /* 0x0003e80000100a00 */
[----:B------:R1:W-:Y:S01]  /*46e0*/  STL [R1+0x8], R0 ;  /* 0x0000080001007387 */ /* 0x0003e20000100800 */
[----:B---3--:R-:W-:Y:S01]  /*46f0*/  MOV R4, UR4 ;  /* 0x0000000400047c02 */ /* 0x008fe20008000f00 */
[----:B------:R-:W-:-:S02]  /*4700*/  IMAD.U32 R5, RZ, RZ, UR5 ;  /* 0x00000005ff057e24 */ /* 0x000fc4000f8e00ff */
[----:B------:R-:W-:-:S07]  /*4710*/  LEPC R20, `(.L_x_100) ;  /* 0x000000001014794e */ /* 0x000fce0000000000 */
[----:B-12---:R-:W-:Y:S05]  /*4720*/  CALL.ABS.NOINC R10 ;  /* 0x000000000a007343 */ /* 0x006fea0003c00000 */
.L_x_100:
[----:B------:R1:W2:Y:S01]  /*4730*/  LDC.64 R8, c[0x4][R17] ;  /* 0x0100000011087b82 */ /* 0x0002a20000000a00 */
[----:B------:R-:W3:Y:S01]  /*4740*/  LDCU.64 UR4, c[0x4][0xe0] ;  /* 0x01001c00ff0477ac */ /* 0x000ee20008000a00 */
[----:B------:R-:W-:Y:S01]  /*4750*/  CS2R R6, SRZ ;  /* 0x0000000000067805 */ /* 0x000fe2000001ff00 */
[----:B---3--:R-:W-:Y:S01]  /*4760*/  IMAD.U32 R4, RZ, RZ, UR4 ;  /* 0x00000004ff047e24 */ /* 0x008fe2000f8e00ff */
[----:B------:R-:W-:-:S04]  /*4770*/  MOV R5, UR5 ;  /* 0x0000000500057c02 */ /* 0x000fc80008000f00 */
[----:B------:R-:W-:-:S07]  /*4780*/  LEPC R20, `(.L_x_101) ;  /* 0x000000001014794e */ /* 0x000fce0000000000 */
[----:B-12---:R-:W-:Y:S05]  /*4790*/  CALL.ABS.NOINC R8 ;  /* 0x0000000008007343 */ /* 0x006fea0003c00000 */
.L_x_101:
[----:B------:R1:W2:Y:S01]  /*47a0*/  LDC.64 R8, c[0x4][R17] ;  /* 0x0100000011087b82 */ /* 0x0002a20000000a00 */
[----:B------:R-:W3:Y:S01]  /*47b0*/  LDCU.64 UR4, c[0x4][0xf0] ;  /* 0x01001e00ff0477ac */ /* 0x000ee20008000a00 */
[----:B------:R-:W-:Y:S01]  /*47c0*/  CS2R R6, SRZ ;  /* 0x0000000000067805 */ /* 0x000fe2000001ff00 */
[----:B---3--:R-:W-:Y:S01]  /*47d0*/  IMAD.U32 R4, RZ, RZ, UR4 ;  /* 0x00000004ff047e24 */ /* 0x008fe2000f8e00ff */
[----:B------:R-:W-:-:S04]  /*47e0*/  MOV R5, UR5 ;  /* 0x0000000500057c02 */ /* 0x000fc80008000f00 */
[----:B------:R-:W-:-:S07]  /*47f0*/  LEPC R20, `(.L_x_102) ;  /* 0x000000001014794e */ /* 0x000fce0000000000 */
[----:B-12---:R-:W-:Y:S05]  /*4800*/  CALL.ABS.NOINC R8 ;  /* 0x0000000008007343 */ /* 0x006fea0003c00000 */
.L_x_102:
[----:B------:R1:W2:Y:S01]  /*4810*/  LDC.64 R8, c[0x4][R17] ;  /* 0x0100000011087b82 */ /* 0x0002a20000000a00 */
[----:B------:R-:W3:Y:S01]  /*4820*/  LDCU.64 UR4, c[0x4][0xf8] ;  /* 0x01001f00ff0477ac */ /* 0x000ee20008000a00 */
[----:B------:R-:W-:Y:S01]  /*4830*/  CS2R R6, SRZ ;  /* 0x0000000000067805 */ /* 0x000fe2000001ff00 */
[----:B---3--:R-:W-:Y:S01]  /*4840*/  IMAD.U32 R4, RZ, RZ, UR4 ;  /* 0x00000004ff047e24 */ /* 0x008fe2000f8e00ff */
[----:B------:R-:W-:-:S04]  /*4850*/  MOV R5, UR5 ;  /* 0x0000000500057c02 */ /* 0x000fc80008000f00 */
[----:B------:R-:W-:-:S07]  /*4860*/  LEPC R20, `(.L_x_103) ;  /* 0x000000001014794e */ /* 0x000fce0000000000 */
[----:B-12---:R-:W-:Y:S05]  /*4870*/  CALL.ABS.NOINC R8 ;  /* 0x0000000008007343 */ /* 0x006fea0003c00000 */
.L_x_103:
[----:B------:R-:W-:Y:S01]  /*4880*/  HFMA2 R0, -RZ, RZ, 0, 9.5367431640625e-07 ;  /* 0x00000010ff007431 */ /* 0x000fe200000001ff */
[----:B------:R1:W2:Y:S01]  /*4890*/  LDC.64 R8, c[0x4][R17] ;  /* 0x0100000011087b82 */ /* 0x0002a20000000a00 */
[----:B------:R-:W3:Y:S01]  /*48a0*/  LDCU.64 UR4, c[0x4][0xc8] ;  /* 0x01001900ff0477ac */ /* 0x000ee20008000a00 */
[----:B------:R-:W-:Y:S01]  /*48b0*/  MOV R6, UR38 ;  /* 0x0000002600067c02 */ /* 0x000fe20008000f00 */
[----:B------:R-:W-:Y:S01]  /*48c0*/  IMAD.U32 R7, RZ, RZ, UR37 ;  /* 0x00000025ff077e24 */ /* 0x000fe2000f8e00ff */
[----:B------:R1:W-:Y:S01]  /*48d0*/  STL [R1], R0 ;  /* 0x0000000001007387 */ /* 0x0003e20000100800 */
[----:B---3--:R-:W-:Y:S01]  /*48e0*/  MOV R4, UR4 ;  /* 0x0000000400047c02 */ /* 0x008fe20008000f00 */
[----:B------:R-:W-:-:S04]  /*48f0*/  IMAD.U32 R5, RZ, RZ, UR5 ;  /* 0x00000005ff057e24 */ /* 0x000fc8000f8e00ff */
[----:B------:R-:W-:-:S07]  /*4900*/  LEPC R20, `(.L_x_104) ;  /* 0x000000001014794e */ /* 0x000fce0000000000 */
[----:B-12---:R-:W-:Y:S05]  /*4910*/  CALL.ABS.NOINC R8 ;  /* 0x0000000008007343 */ /* 0x006fea0003c00000 */
.L_x_104:
[----:B------:R-:W1:Y:S01]  /*4920*/  S2R R3, SR_SWINHI ;  /* 0x0000000000037919 */ /* 0x000e620000002f00 */
[----:B------:R2:W3:Y:S01]  /*4930*/  LDC.64 R8, c[0x4][R17] ;  /* 0x0100000011087b82 */ /* 0x0004e20000000a00 */
[----:B------:R-:W4:Y:S01]  /*4940*/  LDCU.64 UR4, c[0x4][0x100] ;  /* 0x01002000ff0477ac */ /* 0x000f220008000a00 */
[----:B------:R-:W-:Y:S01]  /*4950*/  MOV R6, UR38 ;  /* 0x0000002600067c02 */ /* 0x000fe20008000f00 */
[----:B------:R-:W-:Y:S01]  /*4960*/  IMAD.U32 R7, RZ, RZ, UR37 ;  /* 0x00000025ff077e24 */ /* 0x000fe2000f8e00ff */
[----:B------:R-:W-:Y:S02]  /*4970*/  MOV R4, R16 ;  /* 0x0000001000047202 */ /* 0x000fe40000000f00 */
[----:B-1----:R-:W-:Y:S02]  /*4980*/  MOV R5, R3 ;  /* 0x0000000300057202 */ /* 0x002fe40000000f00 */
[----:B------:R-:W-:Y:S02]  /*4990*/  IADD3 R10, P0, PT, R4, 0xa000, RZ ;  /* 0x0000a000040a7810 */ /* 0x000fe40007f1e0ff */
[----:B----4-:R-:W-:-:S03]  /*49a0*/  MOV R4, UR4 ;  /* 0x0000000400047c02 */ /* 0x010fc60008000f00 */
[----:B------:R-:W-:Y:S02]  /*49b0*/  IMAD.X R11, RZ, RZ, R5, P0 ;  /* 0x000000ffff0b7224 */ /* 0x000fe400000e0605 */
[----:B------:R-:W-:-:S03]  /*49c0*/  IMAD.U32 R5, RZ, RZ, UR5 ;  /* 0x00000005ff057e24 */ /* 0x000fc6000f8e00ff */
[----:B------:R2:W-:Y:S04]  /*49d0*/  STL.64 [R1], R10 ;  /* 0x0000000a01007387 */ /* 0x0005e80000100a00 */
[----:B------:R-:W-:-:S07]  /*49e0*/  LEPC R20, `(.L_x_105) ;  /* 0x000000001014794e */ /* 0x000fce0000000000 */
[----:B--23--:R-:W-:Y:S05]  /*49f0*/  CALL.ABS.NOINC R8 ;  /* 0x0000000008007343 */ /* 0x00cfea0003c00000 */
.L_x_105:
[----:B------:R-:W1:Y:S01]  /*4a00*/  LDC.64 R10, c[0x4][0xd8] ;  /* 0x01003600ff0a7b82 */ /* 0x000e620000000a00 */
[----:B------:R-:W2:Y:S01]  /*4a10*/  LDCU.64 UR4, c[0x4][0xd0] ;  /* 0x01001a00ff0477ac */ /* 0x000ea20008000a00 */
[----:B------:R-:W-:Y:S02]  /*4a20*/  MOV R6, UR38 ;  /* 0x0000002600067c02 */ /* 0x000fe40008000f00 */
[----:B------:R-:W-:-:S04]  /*4a30*/  MOV R7, UR37 ;  /* 0x0000002500077c02 */ /* 0x000fc80008000f00 */
[----:B------:R3:W4:Y:S01]  /*4a40*/  LDC.64 R8, c[0x4][R17] ;  /* 0x0100000011087b82 */ /* 0x0007220000000a00 */
[----:B--2---:R-:W-:Y:S02]  /*4a50*/  IMAD.U32 R4, RZ, RZ, UR4 ;  /* 0x00000004ff047e24 */ /* 0x004fe4000f8e00ff */
[----:B------:R-:W-:Y:S01]  /*4a60*/  IMAD.U32 R5, RZ, RZ, UR5 ;  /* 0x00000005ff057e24 */ /* 0x000fe2000f8e00ff */
[----:B-1----:R3:W-:Y:S04]  /*4a70*/  STL.64 [R1], R10 ;  /* 0x0000000a01007387 */ /* 0x0027e80000100a00 */
[----:B------:R-:W-:-:S07]  /*4a80*/  LEPC R20, `(.L_x_106) ;  /* 0x000000001014794e */ /* 0x000fce0000000000 */
[----:B---34-:R-:W-:Y:S05]  /*4a90*/  CALL.ABS.NOINC R8 ;  /* 0x0000000008007343 */ /* 0x018fea0003c00000 */
.L_x_106:
[----:B------:R-:W-:Y:S01]  /*4aa0*/  HFMA2 R0, -RZ, RZ, 0, 2.384185791015625e-06 ;  /* 0x00000028ff007431 */ /* 0x000fe200000001ff */
        /* <DEDUP_REMOVED lines=9> */
.L_x_107:
        /* <DEDUP_REMOVED lines=10> */
.L_x_108:
[----:B------:R1:W2:Y:S01]  /*4be0*/  LDC.64 R8, c[0x4][R17] ;  /* 0x0100000011087b82 */ /* 0x0002a20000000a00 */
[----:B------:R-:W3:Y:S01]  /*4bf0*/  LDCU.64 UR4, c[0x4][0xe0] ;  /* 0x01001c00ff0477ac */ /* 0x000ee20008000a00 */
[----:B------:R-:W-:Y:S01]  /*4c00*/  CS2R R6, SRZ ;  /* 0x0000000000067805 */ /* 0x000fe2000001ff00 */
[----:B---3--:R-:W-:Y:S01]  /*4c10*/  IMAD.U32 R4, RZ, RZ, UR4 ;  /* 0x00000004ff047e24 */ /* 0x008fe2000f8e00ff */
[----:B------:R-:W-:-:S04]  /*4c20*/  MOV R5, UR5 ;  /* 0x0000000500057c02 */ /* 0x000fc80008000f00 */
[----:B------:R-:W-:-:S07]  /*4c30*/  LEPC R20, `(.L_x_109) ;  /* 0x000000001014794e */ /* 0x000fce0000000000 */
[----:B-12---:R-:W-:Y:S05]  /*4c40*/  CALL.ABS.NOINC R8 ;  /* 0x0000000008007343 */ /* 0x006fea0003c00000 */
.L_x_109:
[----:B------:R-:W-:Y:S01]  /*4c50*/  HFMA2 R0, -RZ, RZ, 0, 4.76837158203125e-07 ;  /* 0x00000008ff007431 */ /* 0x000fe200000001ff */
        /* <DEDUP_REMOVED lines=9> */
.L_x_110:
[----:B------:R-:W-:Y:S01]  /*4cf0*/  HFMA2 R0, -RZ, RZ, 0, 2.6226043701171875e-06 ;  /* 0x0000002cff007431 */ /* 0x000fe200000001ff */
        /* <DEDUP_REMOVED lines=9> */
.L_x_111:
[----:B------:R1:W2:Y:S01]  /*4d90*/  LDC.64 R8, c[0x4][R17] ;  /* 0x0100000011087b82 */ /* 0x0002a20000000a00 */
[----:B------:R-:W3:Y:S01]  /*4da0*/  LDCU.64 UR4, c[0x4][0xe0] ;  /* 0x01001c00ff0477ac */ /* 0x000ee20008000a00 */
[----:B------:R-:W-:Y:S01]  /*4db0*/  CS2R R6, SRZ ;  /* 0x0000000000067805 */ /* 0x000fe2000001ff00 */
[----:B---3--:R-:W-:Y:S01]  /*4dc0*/  IMAD.U32 R4, RZ, RZ, UR4 ;  /* 0x00000004ff047e24 */ /* 0x008fe2000f8e00ff */
[----:B------:R-:W-:-:S04]  /*4dd0*/  MOV R5, UR5 ;  /* 0x0000000500057c02 */ /* 0x000fc80008000f00 */
[----:B------:R-:W-:-:S07]  /*4de0*/  LEPC R20, `(.L_x_112) ;  /* 0x000000001014794e */ /* 0x000fce0000000000 */
[----:B-12---:R-:W-:Y:S05]  /*4df0*/  CALL.ABS.NOINC R8 ;  /* 0x0000000008007343 */ /* 0x006fea0003c00000 */
.L_x_112:
        /* <DEDUP_REMOVED lines=10> */
.L_x_113:
[----:B------:R-:W-:Y:S01]  /*4ea0*/  HFMA2 R0, -RZ, RZ, 0, 2.443790435791015625e-06 ;  /* 0x00000029ff007431 */ /* 0x000fe200000001ff */
        /* <DEDUP_REMOVED lines=9> */
.L_x_114:
        /* <DEDUP_REMOVED lines=10> */
.L_x_115:
        /* <DEDUP_REMOVED lines=10> */
.L_x_116:
[----:B------:R1:W2:Y:S01]  /*5080*/  LDC.64 R8, c[0x4][R17] ;  /* 0x0100000011087b82 */ /* 0x0002a20000000a00 */
[----:B------:R-:W3:Y:S01]  /*5090*/  LDCU.64 UR4, c[0x4][0xe0] ;  /* 0x01001c00ff0477ac */ /* 0x000ee20008000a00 */
[----:B------:R-:W-:Y:S01]  /*50a0*/  CS2R R6, SRZ ;  /* 0x0000000000067805 */ /* 0x000fe2000001ff00 */
[----:B---3--:R-:W-:Y:S01]  /*50b0*/  IMAD.U32 R4, RZ, RZ, UR4 ;  /* 0x00000004ff047e24 */ /* 0x008fe2000f8e00ff */
[----:B------:R-:W-:-:S04]  /*50c0*/  MOV R5, UR5 ;  /* 0x0000000500057c02 */ /* 0x000fc80008000f00 */
[----:B------:R-:W-:-:S07]  /*50d0*/  LEPC R20, `(.L_x_117) ;  /* 0x000000001014794e */ /* 0x000fce0000000000 */
[----:B-12---:R-:W-:Y:S05]  /*50e0*/  CALL.ABS.NOINC R8 ;  /* 0x0000000008007343 */ /* 0x006fea0003c00000 */
.L_x_117:
[----:B------:R-:W-:Y:S01]  /*50f0*/  HFMA2 R0, -RZ, RZ, 0, 1.9073486328125e-06 ;  /* 0x00000020ff007431 */ /* 0x000fe200000001ff */
        /* <DEDUP_REMOVED lines=9> */
.L_x_118:
        /* <DEDUP_REMOVED lines=10> */
.L_x_119:
[----:B------:R1:W2:Y:S01]  /*5230*/  LDC.64 R8, c[0x4][R17] ;  /* 0x0100000011087b82 */ /* 0x0002a20000000a00 */
[----:B------:R-:W3:Y:S01]  /*5240*/  LDCU.64 UR4, c[0x4][0xe0] ;  /* 0x01001c00ff0477ac */ /* 0x000ee20008000a00 */
[----:B------:R-:W-:Y:S01]  /*5250*/  CS2R R6, SRZ ;  /* 0x0000000000067805 */ /* 0x000fe2000001ff00 */
[----:B---3--:R-:W-:Y:S01]  /*5260*/  IMAD.U32 R4, RZ, RZ, UR4 ;  /* 0x00000004ff047e24 */ /* 0x008fe2000f8e00ff */
[----:B------:R-:W-:-:S04]  /*5270*/  MOV R5, UR5 ;  /* 0x0000000500057c02 */ /* 0x000fc80008000f00 */
[----:B------:R-:W-:-:S07]  /*5280*/  LEPC R20, `(.L_x_120) ;  /* 0x000000001014794e */ /* 0x000fce0000000000 */
[----:B-12---:R-:W-:Y:S05]  /*5290*/  CALL.ABS.NOINC R8 ;  /* 0x0000000008007343 */ /* 0x006fea0003c00000 */
.L_x_120:
[----:B------:R-:W-:Y:S01]  /*52a0*/  HFMA2 R0, -RZ, RZ, 0, 5.9604644775390625e-08 ;  /* 0x00000001ff007431 */ /* 0x000fe200000001ff */
        /* <DEDUP_REMOVED lines=9> */
.L_x_121:
        /* <DEDUP_REMOVED lines=10> */
.L_x_122:
        /* <DEDUP_REMOVED lines=10> */
.L_x_123:
        /* <DEDUP_REMOVED lines=10> */
.L_x_124:
[----:B------:R1:W2:Y:S01]  /*5520*/  LDC.64 R8, c[0x4][R17] ;  /* 0x0100000011087b82 */ /* 0x0002a20000000a00 */
[----:B------:R-:W3:Y:S01]  /*5530*/  LDCU.64 UR4, c[0x4][0xe0] ;  /* 0x01001c00ff0477ac */ /* 0x000ee20008000a00 */
[----:B------:R-:W-:Y:S01]  /*5540*/  CS2R R6, SRZ ;  /* 0x0000000000067805 */ /* 0x000fe2000001ff00 */
[----:B---3--:R-:W-:Y:S01]  /*5550*/  IMAD.U32 R4, RZ, RZ, UR4 ;  /* 0x00000004ff047e24 */ /* 0x008fe2000f8e00ff */
[----:B------:R-:W-:-:S04]  /*5560*/  MOV R5, UR5 ;  /* 0x0000000500057c02 */ /* 0x000fc80008000f00 */
[----:B------:R-:W-:-:S07]  /*5570*/  LEPC R20, `(.L_x_125) ;  /* 0x000000001014794e */ /* 0x000fce0000000000 */
[----:B-12---:R-:W-:Y:S05]  /*5580*/  CALL.ABS.NOINC R8 ;  /* 0x0000000008007343 */ /* 0x006fea0003c00000 */
.L_x_125:
        /* <DEDUP_REMOVED lines=10> */
.L_x_126:
        /* <DEDUP_REMOVED lines=10> */
.L_x_127:
[----:B------:R1:W2:Y:S01]  /*56d0*/  LDC.64 R8, c[0x4][R17] ;  /* 0x0100000011087b82 */ /* 0x0002a20000000a00 */
[----:B------:R-:W3:Y:S01]  /*56e0*/  LDCU.64 UR4, c[0x4][0xe0] ;  /* 0x01001c00ff0477ac */ /* 0x000ee20008000a00 */
[----:B------:R-:W-:Y:S01]  /*56f0*/  CS2R R6, SRZ ;  /* 0x0000000000067805 */ /* 0x000fe2000001ff00 */
[----:B---3--:R-:W-:Y:S01]  /*5700*/  IMAD.U32 R4, RZ, RZ, UR4 ;  /* 0x00000004ff047e24 */ /* 0x008fe2000f8e00ff */
[----:B------:R-:W-:-:S04]  /*5710*/  MOV R5, UR5 ;  /* 0x0000000500057c02 */ /* 0x000fc80008000f00 */
[----:B------:R-:W-:-:S07]  /*5720*/  LEPC R20, `(.L_x_128) ;  /* 0x000000001014794e */ /* 0x000fce0000000000 */
[----:B-12---:R-:W-:Y:S05]  /*5730*/  CALL.ABS.NOINC R8 ;  /* 0x0000000008007343 */ /* 0x006fea0003c00000 */
.L_x_128:
[----:B------:R-:W-:Y:S01]  /*5740*/  HFMA2 R0, -RZ, RZ, 0, 1.1920928955078125e-07 ;  /* 0x00000002ff007431 */ /* 0x000fe200000001ff */
        /* <DEDUP_REMOVED lines=9> */
.L_x_129:
        /* <DEDUP_REMOVED lines=10> */
.L_x_130:
        /* <DEDUP_REMOVED lines=10> */
.L_x_131:
        /* <DEDUP_REMOVED lines=10> */
.L_x_132:
        /* <DEDUP_REMOVED lines=10> */
.L_x_133:
        /* <DEDUP_REMOVED lines=10> */
.L_x_134:
[----:B------:R1:W2:Y:S01]  /*5b00*/  LDC.64 R8, c[0x4][R17] ;  /* 0x0100000011087b82 */ /* 0x0002a20000000a00 */
[----:B------:R-:W3:Y:S01]  /*5b10*/  LDCU.64 UR4, c[0x4][0xe0] ;  /* 0x01001c00ff0477ac */ /* 0x000ee20008000a00 */
[----:B------:R-:W-:Y:S01]  /*5b20*/  CS2R R6, SRZ ;  /* 0x0000000000067805 */ /* 0x000fe2000001ff00 */
[----:B---3--:R-:W-:Y:S01]  /*5b30*/  IMAD.U32 R4, RZ, RZ, UR4 ;  /* 0x00000004ff047e24 */ /* 0x008fe2000f8e00ff */
[----:B------:R-:W-:-:S04]  /*5b40*/  MOV R5, UR5 ;  /* 0x0000000500057c02 */ /* 0x000fc80008000f00 */
[----:B------:R-:W-:-:S07]  /*5b50*/  LEPC R20, `(.L_x_135) ;  /* 0x000000001014794e */ /* 0x000fce0000000000 */
[----:B-12---:R-:W-:Y:S05]  /*5b60*/  CALL.ABS.NOINC R8 ;  /* 0x0000000008007343 */ /* 0x006fea0003c00000 */
.L_x_135:
        /* <DEDUP_REMOVED lines=10> */
.L_x_136:
        /* <DEDUP_REMOVED lines=10> */
.L_x_137:
[----:B------:R1:W2:Y:S01]  /*5cb0*/  LDC.64 R8, c[0x4][R17] ;  /* 0x0100000011087b82 */ /* 0x0002a20000000a00 */
[----:B------:R-:W3:Y:S01]  /*5cc0*/  LDCU.64 UR4, c[0x4][0xe0] ;  /* 0x01001c00ff0477ac */ /* 0x000ee20008000a00 */
[----:B------:R-:W-:Y:S01]  /*5cd0*/  CS2R R6, SRZ ;  /* 0x0000000000067805 */ /* 0x000fe2000001ff00 */
[----:B---3--:R-:W-:Y:S01]  /*5ce0*/  IMAD.U32 R4, RZ, RZ, UR4 ;  /* 0x00000004ff047e24 */ /* 0x008fe2000f8e00ff */
[----:B------:R-:W-:-:S04]  /*5cf0*/  MOV R5, UR5 ;  /* 0x0000000500057c02 */ /* 0x000fc80008000f00 */
[----:B------:R-:W-:-:S07]  /*5d00*/  LEPC R20, `(.L_x_138) ;  /* 0x000000001014794e */ /* 0x000fce0000000000 */
[----:B-12---:R-:W-:Y:S05]  /*5d10*/  CALL.ABS.NOINC R8 ;  /* 0x0000000008007343 */ /* 0x006fea0003c00000 */
.L_x_138:
[----:B------:R-:W-:Y:S01]  /*5d20*/  HFMA2 R0, -RZ, RZ, 0, 1.52587890625e-05 ;  /* 0x00000100ff007431 */ /* 0x000fe200000001ff */
        /* <DEDUP_REMOVED lines=9> */
.L_x_139:
        /* <DEDUP_REMOVED lines=10> */
.L_x_140:
        /* <DEDUP_REMOVED lines=10> */
.L_x_141:
        /* <DEDUP_REMOVED lines=10> */
.L_x_142:
[----:B------:R1:W2:Y:S01]  /*5fa0*/  LDC.64 R8, c[0x4][R17] ;  /* 0x0100000011087b82 */ /* 0x0002a20000000a00 */
[----:B------:R-:W3:Y:S01]  /*5fb0*/  LDCU.64 UR4, c[0x4][0xe0] ;  /* 0x01001c00ff0477ac */ /* 0x000ee20008000a00 */
[----:B------:R-:W-:Y:S01]  /*5fc0*/  CS2R R6, SRZ ;  /* 0x0000000000067805 */ /* 0x000fe2000001ff00 */
[----:B---3--:R-:W-:Y:S01]  /*5fd0*/  IMAD.U32 R4, RZ, RZ, UR4 ;  /* 0x00000004ff047e24 */ /* 0x008fe2000f8e00ff */
[----:B------:R-:W-:-:S04]  /*5fe0*/  MOV R5, UR5 ;  /* 0x0000000500057c02 */ /* 0x000fc80008000f00 */
[----:B------:R-:W-:-:S07]  /*5ff0*/  LEPC R20, `(.L_x_143) ;  /* 0x000000001014794e */ /* 0x000fce0000000000 */
[----:B-12---:R-:W-:Y:S05]  /*6000*/  CALL.ABS.NOINC R8 ;  /* 0x0000000008007343 */ /* 0x006fea0003c00000 */
.L_x_143:
        /* <DEDUP_REMOVED lines=10> */
.L_x_144:
        /* <DEDUP_REMOVED lines=10> */
.L_x_145:
[----:B------:R1:W2:Y:S01]  /*6150*/  LDC.64 R8, c[0x4][R17] ;  /* 0x0100000011087b82 */ /* 0x0002a20000000a00 */
[----:B------:R-:W3:Y:S01]  /*6160*/  LDCU.64 UR4, c[0x4][0xe0] ;  /* 0x01001c00ff0477ac */ /* 0x000ee20008000a00 */
[----:B------:R-:W-:Y:S01]  /*6170*/  CS2R R6, SRZ ;  /* 0x0000000000067805 */ /* 0x000fe2000001ff00 */
[----:B---3--:R-:W-:Y:S01]  /*6180*/  IMAD.U32 R4, RZ, RZ, UR4 ;  /* 0x00000004ff047e24 */ /* 0x008fe2000f8e00ff */
[----:B------:R-:W-:-:S04]  /*6190*/  MOV R5, UR5 ;  /* 0x0000000500057c02 */ /* 0x000fc80008000f00 */
[----:B------:R-:W-:-:S07]  /*61a0*/  LEPC R20, `(.L_x_146) ;  /* 0x000000001014794e */ /* 0x000fce0000000000 */
[----:B-12---:R-:W-:Y:S05]  /*61b0*/  CALL.ABS.NOINC R8 ;  /* 0x0000000008007343 */ /* 0x006fea0003c00000 */
.L_x_146:
[----:B------:R1:W-:Y:S01]  /*61c0*/  STL [R1], RZ ;  /* 0x000000ff01007387 */ /* 0x0003e20000100800 */
[----:B------:R1:W2:Y:S01]  /*61d0*/  LDC.64 R8, c[0x4][R17] ;  /* 0x0100000011087b82 */ /* 0x0002a20000000a00 */
[----:B------:R-:W3:Y:S01]  /*61e0*/  LDCU.64 UR4, c[0x4][0xc8] ;  /* 0x01001900ff0477ac */ /* 0x000ee20008000a00 */
[----:B------:R-:W-:Y:S02]  /*61f0*/  MOV R6, UR38 ;  /* 0x0000002600067c02 */ /* 0x000fe40008000f00 */
[----:B------:R-:W-:Y:S01]  /*6200*/  MOV R7, UR37 ;  /* 0x0000002500077c02 */ /* 0x000fe20008000f00 */
[----:B---3--:R-:W-:Y:S02]  /*6210*/  IMAD.U32 R4, RZ, RZ, UR4 ;  /* 0x00000004ff047e24 */ /* 0x008fe4000f8e00ff */
[----:B------:R-:W-:Y:S02]  /*6220*/  IMAD.U32 R5, RZ, RZ, UR5 ;  /* 0x00000005ff057e24 */ /* 0x000fe4000f8e00ff */
[----:B------:R-:W-:-:S07]  /*6230*/  LEPC R20, `(.L_x_147) ;  /* 0x000000001014794e */ /* 0x000fce0000000000 */
[----:B-12---:R-:W-:Y:S05]  /*6240*/  CALL.ABS.NOINC R8 ;  /* 0x0000000008007343 */ /* 0x006fea0003c00000 */
.L_x_147:
        /* <DEDUP_REMOVED lines=10> */
.L_x_148:
        /* <DEDUP_REMOVED lines=10> */
.L_x_149:
        /* <DEDUP_REMOVED lines=10> */
.L_x_150:
[----:B------:R1:W2:Y:S01]  /*6430*/  LDC.64 R8, c[0x4][R17] ;  /* 0x0100000011087b82 */ /* 0x0002a20000000a00 */
[----:B------:R-:W3:Y:S01]  /*6440*/  LDCU.64 UR4, c[0x4][0xe0] ;  /* 0x01001c00ff0477ac */ /* 0x000ee20008000a00 */
[----:B------:R-:W-:Y:S01]  /*6450*/  CS2R R6, SRZ ;  /* 0x0000000000067805 */ /* 0x000fe2000001ff00 */
[----:B---3--:R-:W-:Y:S01]  /*6460*/  IMAD.U32 R4, RZ, RZ, UR4 ;  /* 0x00000004ff047e24 */ /* 0x008fe2000f8e00ff */
[----:B------:R-:W-:-:S04]  /*6470*/  MOV R5, UR5 ;  /* 0x0000000500057c02 */ /* 0x000fc80008000f00 */
[----:B------:R-:W-:-:S07]  /*6480*/  LEPC R20, `(.L_x_151) ;  /* 0x000000001014794e */ /* 0x000fce0000000000 */
[----:B-12---:R-:W-:Y:S05]  /*6490*/  CALL.ABS.NOINC R8 ;  /* 0x0000000008007343 */ /* 0x006fea0003c00000 */
.L_x_151:
        /* <DEDUP_REMOVED lines=9> */
.L_x_152:
        /* <DEDUP_REMOVED lines=10> */
.L_x_153:
[----:B------:R1:W2:Y:S01]  /*65d0*/  LDC.64 R8, c[0x4][R17] ;  /* 0x0100000011087b82 */ /* 0x0002a20000000a00 */
[----:B------:R-:W3:Y:S01]  /*65e0*/  LDCU.64 UR4, c[0x4][0xe0] ;  /* 0x01001c00ff0477ac */ /* 0x000ee20008000a00 */
[----:B------:R-:W-:Y:S01]  /*65f0*/  CS2R R6, SRZ ;  /* 0x0000000000067805 */ /* 0x000fe2000001ff00 */
[----:B---3--:R-:W-:Y:S01]  /*6600*/  IMAD.U32 R4, RZ, RZ, UR4 ;  /* 0x00000004ff047e24 */ /* 0x008fe2000f8e00ff */
[----:B------:R-:W-:-:S04]  /*6610*/  MOV R5, UR5 ;  /* 0x0000000500057c02 */ /* 0x000fc80008000f00 */
[----:B------:R-:W-:-:S07]  /*6620*/  LEPC R20, `(.L_x_154) ;  /* 0x000000001014794e */ /* 0x000fce0000000000 */
[----:B-12---:R-:W-:Y:S05]  /*6630*/  CALL.ABS.NOINC R8 ;  /* 0x0000000008007343 */ /* 0x006fea0003c00000 */
.L_x_154:
[----:B------:R-:W-:Y:S01]  /*6640*/  HFMA2 R0, -RZ, RZ, 0, 0.00048828125 ;  /* 0x00001000ff007431 */ /* 0x000fe200000001ff */
        /* <DEDUP_REMOVED lines=9> */
.L_x_155:
        /* <DEDUP_REMOVED lines=10> */
.L_x_156:
        /* <DEDUP_REMOVED lines=10> */
.L_x_157:
        /* <DEDUP_REMOVED lines=10> */
.L_x_98:
[----:B------:R-:W-:Y:S05]  /*68c0*/  BSYNC.RECONVERGENT B6 ;  /* 0x0000000000067941 */ /* 0x000fea0003800200 */
.L_x_97:
[----:B-1----:R-:W1:Y:S01]  /*68d0*/  S2R R3, SR_SWINHI ;  /* 0x0000000000037919 */ /* 0x002e620000002f00 */
[----:B------:R-:W-:Y:S01]  /*68e0*/  IMAD.SHL.U32 R26, R41, 0x2, RZ ;  /* 0x00000002291a7824 */ /* 0x000fe200078e00ff */
[----:B------:R-:W2:Y:S04]  /*68f0*/  LDCU.64 UR4, c[0x0][0x880] ;  /* 0x00011000ff0477ac */ /* 0x000ea80008000a00 */
[----:B------:R-:W-:Y:S02]  /*6900*/  LOP3.LUT R26, R26, 0xfe, RZ, 0xc0, !PT ;  /* 0x000000fe1a1a7812 */ /* 0x000fe400078ec0ff */
[----:B--2---:R-:W-:-:S04]  /*6910*/  ISETP.NE.U32.AND P5, PT, RZ, UR4, PT ;  /* 0x00000004ff007c0c */ /* 0x004fc8000bfa5070 */
[----:B------:R-:W-:Y:S02]  /*6920*/  ISETP.NE.AND.EX P5, PT, RZ, UR5, PT, P5 ;  /* 0x00000005ff007c0c */ /* 0x000fe4000bfa5350 */
[----:B------:R-:W-:Y:S02]  /*6930*/  MOV R4, R16 ;  /* 0x0000001000047202 */ /* 0x000fe40000000f00 */
[----:B-1----:R-:W-:-:S03]  /*6940*/  MOV R5, R3 ;  /* 0x0000000300057202 */ /* 0x002fc60000000f00 */
[----:B------:R-:W-:-:S03]  /*6950*/  IMAD.WIDE.U32 R26, R26, 0x2, R4 ;  /* 0x000000021a1a7825 */ /* 0x000fc600078e0004 */
[C---:B------:R-:W-:Y:S02]  /*6960*/  IADD3 R9, P0, PT, R26.reuse, 0xa200, RZ ;  /* 0x0000a2001a097810 */ /* 0x040fe40007f1e0ff */
[C---:B------:R-:W-:Y:S02]  /*6970*/  IADD3 R7, P1, PT, R26.reuse, 0xa400, RZ ;  /* 0x0000a4001a077810 */ /* 0x040fe40007f3e0ff */
[C---:B------:R-:W-:Y:S01]  /*6980*/  IADD3 R5, P2, PT, R26.reuse, 0xa600, RZ ;  /* 0x0000a6001a057810 */ /* 0x040fe20007f5e0ff */
[--C-:B------:R-:W-:Y:S01]  /*6990*/  IMAD.X R37, RZ, RZ, R27.reuse, P0 ;  /* 0x000000ffff257224 */ /* 0x100fe200000e061b */
[----:B------:R-:W-:Y:S01]  /*69a0*/  IADD3 R3, P3, PT, R26, 0xa000, RZ ;  /* 0x0000a0001a037810 */ /* 0x000fe20007f7e0ff */
[--C-:B------:R-:W-:Y:S02]  /*69b0*/  IMAD.X R35, RZ, RZ, R27.reuse, P1 ;  /* 0x000000ffff237224 */ /* 0x100fe400008e061b */
[----:B------:R-:W-:Y:S01]  /*69c0*/  IMAD.X R33, RZ, RZ, R27, P2 ;  /* 0x000000ffff217224 */ /* 0x000fe200010e061b */
[----:B------:R-:W-:Y:S01]  /*69d0*/  SHF.R.U64 R6, R9, 0x3, R37 ;  /* 0x0000000309067819 */ /* 0x000fe20000001225 */
[----:B------:R-:W-:Y:S01]  /*69e0*/  IMAD.X R39, RZ, RZ, R27, P3 ;  /* 0x000000ffff277224 */ /* 0x000fe200018e061b */
[----:B------:R-:W-:-:S02]  /*69f0*/  SHF.R.U64 R4, R7, 0x3, R35 ;  /* 0x0000000307047819 */ /* 0x000fc40000001223 */
[----:B------:R-:W-:Y:S02]  /*6a00*/  SHF.R.U64 R0, R5, 0x3, R33 ;  /* 0x0000000305007819 */ /* 0x000fe40000001221 */
[----:B------:R-:W-:Y:S02]  /*6a10*/  SHF.R.U64 R8, R3, 0x3, R39 ;  /* 0x0000000303087819 */ /* 0x000fe40000001227 */
[----:B------:R-:W-:Y:S02]  /*6a20*/  LOP3.LUT R36, R9, 0x30, R6, 0x78, !PT ;  /* 0x0000003009247812 */ /* 0x000fe400078e7806 */
[----:B------:R-:W-:Y:S02]  /*6a30*/  LOP3.LUT R34, R7, 0x30, R4, 0x78, !PT ;  /* 0x0000003007227812 */ /* 0x000fe400078e7804 */
[----:B------:R-:W-:Y:S02]  /*6a40*/  IADD3 R9, P0, PT, R26, 0xa800, RZ ;  /* 0x0000a8001a097810 */ /* 0x000fe40007f1e0ff */
[----:B------:R-:W-:-:S02]  /*6a50*/  LOP3.LUT R32, R5, 0x30, R0, 0x78, !PT ;  /* 0x0000003005207812 */ /* 0x000fc400078e7800 */
[C---:B------:R-:W-:Y:S01]  /*6a60*/  IADD3 R7, P1, PT, R26.reuse, 0xaa00, RZ ;  /* 0x0000aa001a077810 */ /* 0x040fe20007f3e0ff */
[--C-:B------:R-:W-:Y:S01]  /*6a70*/  IMAD.X R31, RZ, RZ, R27.reuse, P0 ;  /* 0x000000ffff1f7224 */ /* 0x100fe200000e061b */
[----:B------:R-:W-:Y:S02]  /*6a80*/  LOP3.LUT R38, R3, 0x30, R8, 0x78, !PT ;  /* 0x0000003003267812 */ /* 0x000fe400078e7808 */
[C---:B------:R-:W-:Y:S01]  /*6a90*/  IADD3 R5, P2, PT, R26.reuse, 0xac00, RZ ;  /* 0x0000ac001a057810 */ /* 0x040fe20007f5e0ff */
[----:B------:R-:W-:Y:S01]  /*6aa0*/  IMAD.X R29, RZ, RZ, R27, P1 ;  /* 0x000000ffff1d7224 */ /* 0x000fe200008e061b */
[----:B------:R-:W-:Y:S01]  /*6ab0*/  IADD3 R3, P3, PT, R26, 0xae00, RZ ;  /* 0x0000ae001a037810 */ /* 0x000fe20007f7e0ff */
[----:B------:R1:W-:Y:S01]  /*6ac0*/  ST.E desc[UR44][R38.64], RZ ;  /* 0x000000ff26007985 */ /* 0x0003e2000c10192c */
[----:B------:R-:W-:Y:S01]  /*6ad0*/  SHF.R.U64 R8, R9, 0x3, R31 ;  /* 0x0000000309087819 */ /* 0x000fe2000000121f */
[----:B------:R-:W-:Y:S01]  /*6ae0*/  IMAD.X R25, RZ, RZ, R27, P2 ;  /* 0x000000ffff197224 */ /* 0x000fe200010e061b */
[----:B------:R-:W-:Y:S01]  /*6af0*/  SHF.R.U64 R6, R7, 0x3, R29 ;  /* 0x0000000307067819 */ /* 0x000fe2000000121d */
[----:B------:R-:W-:Y:S01]  /*6b00*/  IMAD.X R21, RZ, RZ, R27, P3 ;  /* 0x000000ffff157224 */ /* 0x000fe200018e061b */
[----:B------:R-:W-:Y:S01]  /*6b10*/  LOP3.LUT R30, R9, 0x30, R8, 0x78, !PT ;  /* 0x00000030091e7812 */ /* 0x000fe200078e7808 */
[----:B------:R1:W-:Y:S01]  /*6b20*/  ST.E desc[UR44][R36.64], RZ ;  /* 0x000000ff24007985 */ /* 0x0003e2000c10192c */
[----:B------:R-:W-:-:S02]  /*6b30*/  SHF.R.U64 R4, R5, 0x3, R25 ;  /* 0x0000000305047819 */ /* 0x000fc40000001219 */
[----:B------:R-:W-:Y:S01]  /*6b40*/  SHF.R.U64 R0, R3, 0x3, R21 ;  /* 0x0000000303007819 */ /* 0x000fe20000001215 */
[----:B------:R1:W-:Y:S01]  /*6b50*/  ST.E desc[UR44][R34.64], RZ ;  /* 0x000000ff22007985 */ /* 0x0003e2000c10192c */
[----:B------:R-:W-:Y:S02]  /*6b60*/  LOP3.LUT R28, R7, 0x30, R6, 0x78, !PT ;  /* 0x00000030071c7812 */ /* 0x000fe400078e7806 */
[C---:B------:R-:W-:Y:S01]  /*6b70*/  IADD3 R9, P0, PT, R26.reuse, 0xb000, RZ ;  /* 0x0000b0001a097810 */ /* 0x040fe20007f1e0ff */
[----:B------:R1:W-:Y:S01]  /*6b80*/  ST.E desc[UR44][R32.64], RZ ;  /* 0x000000ff20007985 */ /* 0x0003e2000c10192c */
[----:B------:R-:W-:Y:S02]  /*6b90*/  LOP3.LUT R24, R5, 0x30, R4, 0x78, !PT ;  /* 0x0000003005187812 */ /* 0x000fe400078e7804 */
[C---:B------:R-:W-:Y:S01]  /*6ba0*/  IADD3 R7, P1, PT, R26.reuse, 0xb200, RZ ;  /* 0x0000b2001a077810 */ /* 0x040fe20007f3e0ff */
[--C-:B------:R-:W-:Y:S01]  /*6bb0*/  IMAD.X R19, RZ, RZ, R27.reuse, P0 ;  /* 0x000000ffff137224 */ /* 0x100fe200000e061b */
[----:B------:R-:W-:Y:S01]  /*6bc0*/  LOP3.LUT R20, R3, 0x30, R0, 0x78, !PT ;  /* 0x0000003003147812 */ /* 0x000fe200078e7800 */
[----:B------:R1:W-:Y:S01]  /*6bd0*/  ST.E desc[UR44][R30.64], RZ ;  /* 0x000000ff1e007985 */ /* 0x0003e2000c10192c */
        /* <DEDUP_REMOVED lines=35> */
[----:B------:R-:W-:Y:S02]  /*6e10*/  LOP3.LUT R50, R4, 0x30, R5, 0x78, !PT ;  /* 0x0000003004327812 */ /* 0x000fe400078e7805 */
[----:B------:R-:W-:Y:S01]  /*6e20*/  LOP3.LUT R48, R0, 0x30, R3, 0x78, !PT ;  /* 0x0000003000307812 */ /* 0x000fe200078e7803 */
[----:B------:R1:W-:Y:S04]  /*6e30*/  ST.E desc[UR44][R52.64], RZ ;  /* 0x000000ff34007985 */ /* 0x0003e8000c10192c */
[----:B------:R1:W-:Y:S04]  /*6e40*/  ST.E desc[UR44][R50.64], RZ ;  /* 0x000000ff32007985 */ /* 0x0003e8000c10192c */
[----:B------:R1:W-:Y:S01]  /*6e50*/  ST.E desc[UR44][R48.64], RZ ;  /* 0x000000ff30007985 */ /* 0x0003e2000c10192c */
[----:B------:R-:W-:Y:S05]  /*6e60*/  @!P5 BRA `(.L_x_158) ;  /* 0x0000000000c4d947 */ /* 0x000fea0003800000 */
[----:B------:R-:W2:Y:S01]  /*6e70*/  LDC R3, c[0x0][0x904] ;  /* 0x00024100ff037b82 */ /* 0x000ea20000000800 */
[----:B------:R-:W3:Y:S01]  /*6e80*/  LDCU.64 UR4, c[0x0][0x908] ;  /* 0x00012100ff0477ac */ /* 0x000ee20008000a00 */
[----:B------:R-:W-:Y:S01]  /*6e90*/  BSSY.RECONVERGENT B0, `(.L_x_158) ;  /* 0x000002e000007945 */ /* 0x000fe20003800200 */
[----:B---3--:R-:W-:Y:S01]  /*6ea0*/  IMAD.HI.U32 R0, R45, UR4, RZ ;  /* 0x000000042d007c27 */ /* 0x008fe2000f8e00ff */
[----:B------:R-:W3:Y:S01]  /*6eb0*/  LDCU UR4, c[0x0][0x380] ;  /* 0x00007000ff0477ac */ /* 0x000ee20008000800 */
[----:B--2---:R-:W-:-:S03]  /*6ec0*/  ISETP.NE.AND P0, PT, R3, 0x1, PT ;  /* 0x000000010300780c */ /* 0x004fc60003f05270 */
[----:B------:R-:W-:-:S04]  /*6ed0*/  SHF.R.U32.HI R0, RZ, UR5, R0 ;  /* 0x00000005ff007c19 */ /* 0x000fc80008011600 */
[----:B------:R-:W-:-:S05]  /*6ee0*/  SEL R0, R45, R0, !P0 ;  /* 0x000000002d007207 */ /* 0x000fca0004000000 */
[----:B------:R-:W-:-:S04]  /*6ef0*/  IMAD.MOV R0, RZ, RZ, -R0 ;  /* 0x000000ffff007224 */ /* 0x000fc800078e0a00 */
[----:B------:R-:W-:-:S04]  /*6f00*/  IMAD R3, R3, R0, R45 ;  /* 0x0000000003037224 */ /* 0x000fc800078e022d */
[----:B------:R-:W-:-:S05]  /*6f10*/  IMAD R3, R3, 0x100, R44 ;  /* 0x0000010003037824 */ /* 0x000fca00078e022c */
[----:B---3--:R-:W-:-:S13]  /*6f20*/  ISETP.GE.AND P0, PT, R3, UR4, PT ;  /* 0x0000000403007c0c */ /* 0x008fda000bf06270 */
[----:B------:R-:W-:Y:S05]  /*6f30*/  @P0 BRA `(.L_x_159) ;  /* 0x00000000008c0947 */ /* 0x000fea0003800000 */
[----:B------:R-:W2:Y:S01]  /*6f40*/  LDC R5, c[0x0][0x38c] ;  /* 0x0000e300ff057b82 */ /* 0x000ea20000000800 */
[----:B------:R-:W3:Y:S01]  /*6f50*/  LDCU UR6, c[0x0][0x890] ;  /* 0x00011200ff0677ac */ /* 0x000ee20008000800 */
[----:B------:R-:W4:Y:S01]  /*6f60*/  LDCU.64 UR4, c[0x0][0x888] ;  /* 0x00011100ff0477ac */ /* 0x000f220008000a00 */
[----:B---3--:R-:W-:Y:S01]  /*6f70*/  IMAD R3, R40, UR6, R3 ;  /* 0x0000000628037c24 */ /* 0x008fe2000f8e0203 */
[----:B--2---:R-:W-:-:S04]  /*6f80*/  IABS R6, R5 ;  /* 0x0000000500067213 */ /* 0x004fc80000000000 */
[----:B------:R-:W2:Y:S08]  /*6f90*/  I2F.RP R7, R6 ;  /* 0x0000000600077306 */ /* 0x000eb00000209400 */
[----:B--2---:R-:W2:Y:S02]  /*6fa0*/  MUFU.RCP R8, R7 ;  /* 0x0000000700087308 */ /* 0x004ea40000001000 */
[----:B--2---:R-:W-:-:S06]  /*6fb0*/  IADD3 R8, PT, PT, R8, 0xffffffe, RZ ;  /* 0x0ffffffe08087810 */ /* 0x004fcc0007ffe0ff */
[----:B------:R2:W3:Y:S02]  /*6fc0*/  F2I.FTZ.U32.TRUNC.NTZ R9, R8 ;  /* 0x0000000800097305 */ /* 0x0004e4000021f000 */
[----:B--2---:R-:W-:Y:S02]  /*6fd0*/  HFMA2 R8, -RZ, RZ, 0, 0 ;  /* 0x00000000ff087431 */ /* 0x004fe400000001ff */
[----:B---3--:R-:W-:-:S04]  /*6fe0*/  IMAD.MOV R0, RZ, RZ, -R9 ;  /* 0x000000ffff007224 */ /* 0x008fc800078e0a09 */
[----:B------:R-:W-:Y:S01]  /*6ff0*/  IMAD R4, R0, R6, RZ ;  /* 0x0000000600047224 */ /* 0x000fe200078e02ff */
[----:B------:R-:W-:-:S03]  /*7000*/  IABS R0, R2 ;  /* 0x0000000200007213 */ /* 0x000fc60000000000 */
[----:B------:R-:W-:-:S06]  /*7010*/  IMAD.HI.U32 R9, R9, R4, R8 ;  /* 0x0000000409097227 */ /* 0x000fcc00078e0008 */
[----:B------:R-:W-:-:S04]  /*7020*/  IMAD.HI.U32 R4, R9, R0, RZ ;  /* 0x0000000009047227 */ /* 0x000fc800078e00ff */
[----:B------:R-:W-:-:S04]  /*7030*/  IMAD.MOV R7, RZ, RZ, -R4 ;  /* 0x000000ffff077224 */ /* 0x000fc800078e0a04 */
[----:B------:R-:W-:Y:S01]  /*7040*/  IMAD R7, R6, R7, R0 ;  /* 0x0000000706077224 */ /* 0x000fe200078e0200 */
[----:B------:R-:W-:-:S04]  /*7050*/  LOP3.LUT R0, R2, R5, RZ, 0x3c, !PT ;  /* 0x0000000502007212 */ /* 0x000fc800078e3cff */
[----:B------:R-:W-:Y:S02]  /*7060*/  ISETP.GT.U32.AND P1, PT, R6, R7, PT ;  /* 0x000000070600720c */ /* 0x000fe40003f24070 */
[----:B------:R-:W-:-:S11]  /*7070*/  ISETP.GE.AND P0, PT, R0, RZ, PT ;  /* 0x000000ff0000720c */ /* 0x000fd60003f06270 */
[-C--:B------:R-:W-:Y:S01]  /*7080*/  @!P1 IADD3 R7, PT, PT, R7, -R6.reuse, RZ ;  /* 0x8000000607079210 */ /* 0x080fe20007ffe0ff */
[----:B------:R-:W-:Y:S01]  /*7090*/  @!P1 VIADD R4, R4, 0x1 ;  /* 0x0000000104049836 */ /* 0x000fe20000000000 */
[----:B------:R-:W-:Y:S02]  /*70a0*/  ISETP.NE.AND P1, PT, R5, RZ, PT ;  /* 0x000000ff0500720c */ /* 0x000fe40003f25270 */
[----:B------:R-:W-:Y:S02]  /*70b0*/  ISETP.GE.U32.AND P2, PT, R7, R6, PT ;  /* 0x000000060700720c */ /* 0x000fe40003f46070 */
[----:B------:R-:W2:Y:S11]  /*70c0*/  LDC.64 R6, c[0x0][0x880] ;  /* 0x00022000ff067b82 */ /* 0x000eb60000000a00 */
[----:B------:R-:W-:-:S05]  /*70d0*/  @P2 IADD3 R4, PT, PT, R4, 0x1, RZ ;  /* 0x0000000104042810 */ /* 0x000fca0007ffe0ff */
[----:B------:R-:W-:Y:S01]  /*70e0*/  @!P0 IMAD.MOV R4, RZ, RZ, -R4 ;  /* 0x000000ffff048224 */ /* 0x000fe200078e0a04 */
[----:B------:R-:W-:-:S04]  /*70f0*/  @!P1 LOP3.LUT R4, RZ, R5, RZ, 0x33, !PT ;  /* 0x00000005ff049212 */ /* 0x000fc800078e33ff */
[C---:B------:R-:W-:Y:S01]  /*7100*/  IADD3 R0, PT, PT, -R4.reuse, RZ, RZ ;  /* 0x000000ff04007210 */ /* 0x040fe20007ffe1ff */
[----:B----4-:R-:W-:-:S04]  /*7110*/  IMAD R3, R4, UR5, R3 ;  /* 0x0000000504037c24 */ /* 0x010fc8000f8e0203 */
[----:B------:R-:W-:-:S04]  /*7120*/  IMAD R0, R5, R0, R2 ;  /* 0x0000000005007224 */ /* 0x000fc800078e0202 */
[----:B------:R-:W-:Y:S01]  /*7130*/  IMAD R3, R0, UR4, R3 ;  /* 0x0000000400037c24 */ /* 0x000fe2000f8e0203 */
[----:B------:R-:W-:-:S03]  /*7140*/  MOV R0, 0xff800000 ;  /* 0xff80000000007802 */ /* 0x000fc60000000f00 */
[----:B--2---:R-:W-:-:S05]  /*7150*/  IMAD.WIDE R6, R3, 0x4, R6 ;  /* 0x0000000403067825 */ /* 0x004fca00078e0206 */
[----:B------:R2:W-:Y:S02]  /*7160*/  STG.E desc[UR44][R6.64], R0 ;  /* 0x0000000006007986 */ /* 0x0005e4000c10192c */
.L_x_159:
[----:B------:R-:W-:Y:S05]  /*7170*/  BSYNC.RECONVERGENT B0 ;  /* 0x0000000000007941 */ /* 0x000fea0003800200 */
.L_x_158:
[----:B------:R-:W-:-:S09]  /*7180*/  UISETP.NE.AND UP0, UPT, UR41, URZ, UPT ;  /* 0x000000ff2900728c */ /* 0x000fd2000bf05270 */
[----:B------:R-:W-:Y:S05]  /*7190*/  BRA.U UP0, `(.L_x_160) ;  /* 0x0000000100047547 */ /* 0x000fea000b800000 */
[----:B------:R-:W-:Y:S05]  /*71a0*/  BPT.TRAP 0x1 ;  /* 0x000000040000795c */ /* 0x000fea0000300000 */
.L_x_160:
[C---:B------:R-:W-:Y:S01]  /*71b0*/  IADD3 R17, P2, PT, R26.reuse, 0xc400, RZ ;  /* 0x0000c4001a117810 */ /* 0x040fe20007f5e0ff */
[----:B------:R3:W-:Y:S01]  /*71c0*/  SYNCS.ARRIVE.TRANS64.A1T0 RZ, [R16+URZ+0xe0b0], RZ ;  /* 0x00e0b0ff10ff79a7 */ /* 0x0007e200081000ff */
[C---:B-1----:R-:W-:Y:S01]  /*71d0*/  IADD3 R19, P1, PT, R26.reuse, 0xc200, RZ ;  /* 0x0000c2001a137810 */ /* 0x042fe20007f3e0ff */
[----:B------:R-:W-:Y:S01]  /*71e0*/  UISETP.NE.AND UP0, UPT, UR41, URZ, UPT ;  /* 0x000000ff2900728c */ /* 0x000fe2000bf05270 */
[C---:B------:R-:W-:Y:S01]  /*71f0*/  IADD3 R21, P0, PT, R26.reuse, 0xc000, RZ ;  /* 0x0000c0001a157810 */ /* 0x040fe20007f1e0ff */
[--C-:B------:R-:W-:Y:S01]  /*7200*/  IMAD.X R59, RZ, RZ, R27.reuse, P2 ;  /* 0x000000ffff3b7224 */ /* 0x100fe200010e061b */
        /* <DEDUP_REMOVED lines=13> */
[----:B------:R-:W-:Y:S01]  /*72e0*/  IMAD.X R49, RZ, RZ, R27, P0 ;  /* 0x000000ffff317224 */ /* 0x000fe200000e061b */
[----:B------:R-:W-:Y:S01]  /*72f0*/  SHF.R.U64 R18, R17, 0x3, R59 ;  /* 0x0000000311127819 */ /* 0x000fe2000000123b */
[--C-:B------:R-:W-:Y:S01]  /*7300*/  IMAD.X R39, RZ, RZ, R27.reuse, P3 ;  /* 0x000000ffff277224 */ /* 0x100fe200018e061b */
[C---:B--2---:R-:W-:Y:S01]  /*7310*/  IADD3 R7, P2, PT, R26.reuse, 0xd400, RZ ;  /* 0x0000d4001a077810 */ /* 0x044fe20007f5e0ff */
[----:B------:R-:W-:Y:S01]  /*7320*/  IMAD.X R37, RZ, RZ, R27, P4 ;  /* 0x000000ffff257224 */ /* 0x000fe200020e061b */
[----:B------:R-:W-:-:S02]  /*7330*/  IADD3 R6, P1, PT, R26, 0xd600, RZ ;  /* 0x0000d6001a067810 */ /* 0x000fc40007f3e0ff */
[----:B------:R-:W-:Y:S01]  /*7340*/  SHF.R.U64 R15, R14, 0x3, R57 ;  /* 0x000000030e0f7819 */ /* 0x000fe20000001239 */
[----:B------:R-:W-:Y:S01]  /*7350*/  IMAD.X R35, RZ, RZ, R27, P2 ;  /* 0x000000ffff237224 */ /* 0x000fe200010e061b */
[----:B------:R-:W-:Y:S01]  /*7360*/  SHF.R.U64 R24, R21, 0x3, R63 ;  /* 0x0000000315187819 */ /* 0x000fe2000000123f */
[----:B------:R-:W-:Y:S01]  /*7370*/  IMAD.X R33, RZ, RZ, R27, P1 ;  /* 0x000000ffff217224 */ /* 0x000fe200008e061b */
[----:B------:R-:W-:Y:S02]  /*7380*/  SHF.R.U64 R20, R19, 0x3, R61 ;  /* 0x0000000313147819 */ /* 0x000fe4000000123d */
[----:B------:R-:W-:Y:S02]  /*7390*/  LOP3.LUT R58, R17, 0x30, R18, 0x78, !PT ;  /* 0x00000030113a7812 */ /* 0x000fe400078e7812 */
[----:B------:R-:W-:Y:S02]  /*73a0*/  IADD3 R5, P0, PT, R26, 0xd800, RZ ;  /* 0x0000d8001a057810 */ /* 0x000fe40007f1e0ff */
[----:B------:R-:W-:-:S02]  /*73b0*/  SHF.R.U64 R18, R13, 0x3, R55 ;  /* 0x000000030d127819 */ /* 0x000fc40000001237 */
[C---:B------:R-:W-:Y:S01]  /*73c0*/  IADD3 R4, P3, PT, R26.reuse, 0xda00, RZ ;  /* 0x0000da001a047810 */ /* 0x040fe20007f7e0ff */
[----:B------:R-:W-:Y:S01]  /*73d0*/  IMAD.X R31, RZ, RZ, R27, P0 ;  /* 0x000000ffff1f7224 */ /* 0x000fe200000e061b */
[----:B------:R-:W-:Y:S02]  /*73e0*/  IADD3 R0, P4, PT, R26, 0xde00, RZ ;  /* 0x0000de001a007810 */ /* 0x000fe40007f9e0ff */
[----:B------:R-:W-:Y:S01]  /*73f0*/  LOP3.LUT R56, R14, 0x30, R15, 0x78, !PT ;  /* 0x000000300e387812 */ /* 0x000fe200078e780f */
[----:B------:R-:W-:Y:S01]  /*7400*/  IMAD.X R29, RZ, RZ, R27, P3 ;  /* 0x000000ffff1d7224 */ /* 0x000fe200018e061b */
[----:B------:R-:W-:Y:S01]  /*7410*/  SHF.R.U64 R17, R12, 0x3, R53 ;  /* 0x000000030c117819 */ /* 0x000fe20000001235 */
[----:B------:R-:W-:Y:S01]  /*7420*/  IMAD.X R25, RZ, RZ, R27, P4 ;  /* 0x000000ffff197224 */ /* 0x000fe200020e061b */
[----:B------:R-:W-:Y:S02]  /*7430*/  IADD3 R3, P2, PT, R26, 0xdc00, RZ ;  /* 0x0000dc001a037810 */ /* 0x000fe40007f5e0ff */
[----:B------:R-:W-:-:S02]  /*7440*/  LOP3.LUT R62, R21, 0x30, R24, 0x78, !PT ;  /* 0x00000030153e7812 */ /* 0x000fc400078e7818 */
[----:B------:R-:W-:Y:S01]  /*7450*/  SHF.R.U64 R14, R11, 0x3, R51 ;  /* 0x000000030b0e7819 */ /* 0x000fe20000001233 */
[----:B------:R-:W-:Y:S01]  /*7460*/  IMAD.X R27, RZ, RZ, R27, P2 ;  /* 0x000000ffff1b7224 */ /* 0x000fe200010e061b */
[----:B------:R-:W-:Y:S01]  /*7470*/  LOP3.LUT R60, R19, 0x30, R20, 0x78, !PT ;  /* 0x00000030133c7812 */ /* 0x000fe200078e7814 */
[----:B------:R3:W-:Y:S01]  /*7480*/  ST.E desc[UR44][R62.64], RZ ;  /* 0x000000ff3e007985 */ /* 0x0007e2000c10192c */
[----:B------:R-:W-:Y:S02]  /*7490*/  SHF.R.U64 R15, R10, 0x3, R49 ;  /* 0x000000030a0f7819 */ /* 0x000fe40000001231 */
[----:B------:R-:W-:Y:S01]  /*74a0*/  LOP3.LUT R54, R13, 0x30, R18, 0x78, !PT ;  /* 0x000000300d367812 */ /* 0x000fe200078e7812 */
[----:B------:R3:W-:Y:S01]  /*74b0*/  ST.E desc[UR44][R60.64], RZ ;  /* 0x000000ff3c007985 */ /* 0x0007e2000c10192c */
[----:B------:R-:W-:Y:S02]  /*74c0*/  LOP3.LUT R52, R12, 0x30, R17, 0x78, !PT ;  /* 0x000000300c347812 */ /* 0x000fe400078e7811 */
[----:B------:R-:W-:Y:S01]  /*74d0*/  SHF.R.U64 R13, R8, 0x3, R37 ;  /* 0x00000003080d7819 */ /* 0x000fe20000001225 */
[----:B------:R3:W-:Y:S01]  /*74e0*/  ST.E desc[UR44][R58.64], RZ ;  /* 0x000000ff3a007985 */ /* 0x0007e2000c10192c */
[----:B------:R-:W-:-:S02]  /*74f0*/  LOP3.LUT R50, R11, 0x30, R14, 0x78, !PT ;  /* 0x000000300b327812 */ /* 0x000fc400078e780e */
[----:B------:R-:W-:Y:S01]  /*7500*/  SHF.R.U64 R12, R9, 0x3, R39 ;  /* 0x00000003090c7819 */ /* 0x000fe20000001227 */
[----:B------:R3:W-:Y:S01]  /*7510*/  ST.E desc[UR44][R56.64], RZ ;  /* 0x000000ff38007985 */ /* 0x0007e2000c10192c */
[----:B------:R-:W-:Y:S02]  /*7520*/  LOP3.LUT R48, R10, 0x30, R15, 0x78, !PT ;  /* 0x000000300a307812 */ /* 0x000fe400078e780f */
[----:B------:R-:W-:Y:S01]  /*7530*/  SHF.R.U64 R11, R6, 0x3, R33 ;  /* 0x00000003060b7819 */ /* 0x000fe20000001221 */
[----:B------:R3:W-:Y:S01]  /*7540*/  ST.E desc[UR44][R54.64], RZ ;  /* 0x000000ff36007985 */ /* 0x0007e2000c10192c */
[----:B------:R-:W-:Y:S02]  /*7550*/  SHF.R.U64 R10, R7, 0x3, R35 ;  /* 0x00000003070a7819 */ /* 0x000fe40000001223 */
[----:B------:R-:W-:Y:S01]  /*7560*/  LOP3.LUT R36, R8, 0x30, R13, 0x78, !PT ;  /* 0x0000003008247812 */ /* 0x000fe200078e780d */
[----:B------:R3:W-:Y:S01]  /*7570*/  ST.E desc[UR44][R52.64], RZ ;  /* 0x000000ff34007985 */ /* 0x0007e2000c10192c */
[----:B------:R-:W-:-:S02]  /*7580*/  LOP3.LUT R38, R9, 0x30, R12, 0x78, !PT ;  /* 0x0000003009267812 */ /* 0x000fc400078e780c */
[----:B------:R-:W-:Y:S01]  /*7590*/  SHF.R.U64 R8, R5, 0x3, R31 ;  /* 0x0000000305087819 */ /* 0x000fe2000000121f */
[----:B------:R3:W-:Y:S01]  /*75a0*/  ST.E desc[UR44][R50.64], RZ ;  /* 0x000000ff32007985 */ /* 0x0007e2000c10192c */
[----:B------:R-:W-:Y:S02]  /*75b0*/  LOP3.LUT R32, R6, 0x30, R11, 0x78, !PT ;  /* 0x0000003006207812 */ /* 0x000fe400078e780b */
[----:B------:R-:W-:Y:S01]  /*75c0*/  SHF.R.U64 R9, R4, 0x3, R29 ;  /* 0x0000000304097819 */ /* 0x000fe2000000121d */
[----:B------:R3:W-:Y:S01]  /*75d0*/  ST.E desc[UR44][R48.64], RZ ;  /* 0x000000ff30007985 */ /* 0x0007e2000c10192c */
[----:B------:R-:W-:Y:S02]  /*75e0*/  LOP3.LUT R34, R7, 0x30, R10, 0x78, !PT ;  /* 0x0000003007227812 */ /* 0x000fe400078e780a */
[----:B------:R-:W-:Y:S01]  /*75f0*/  SHF.R.U64 R6, R3, 0x3, R27 ;  /* 0x0000000303067819 */ /* 0x000fe2000000121b */
[----:B------:R3:W-:Y:S01]  /*7600*/  ST.E desc[UR44][R38.64], RZ ;  /* 0x000000ff26007985 */ /* 0x0007e2000c10192c */
[----:B------:R-:W-:-:S02]  /*7610*/  SHF.R.U64 R7, R0, 0x3, R25 ;  /* 0x0000000300077819 */ /* 0x000fc40000001219 */
[----:B------:R-:W-:Y:S01]  /*7620*/  LOP3.LUT R30, R5, 0x30, R8, 0x78, !PT ;  /* 0x00000030051e7812 */ /* 0x000fe200078e7808 */
[----:B------:R3:W-:Y:S01]  /*7630*/  ST.E desc[UR44][R36.64], RZ ;  /* 0x000000ff24007985 */ /* 0x0007e2000c10192c */
[----:B------:R-:W-:Y:S02]  /*7640*/  LOP3.LUT R28, R4, 0x30, R9, 0x78, !PT ;  /* 0x00000030041c7812 */ /* 0x000fe400078e7809 */
[----:B------:R-:W-:Y:S01]  /*7650*/  LOP3.LUT R26, R3, 0x30, R6, 0x78, !PT ;  /* 0x00000030031a7812 */ /* 0x000fe200078e7806 */
[----:B------:R3:W-:Y:S01]  /*7660*/  ST.E desc[UR44][R34.64], RZ ;  /* 0x000000ff22007985 */ /* 0x0007e2000c10192c */
[----:B------:R-:W-:-:S03]  /*7670*/  LOP3.LUT R24, R0, 0x30, R7, 0x78, !PT ;  /* 0x0000003000187812 */ /* 0x000fc600078e7807 */
[----:B------:R3:W-:Y:S04]  /*7680*/  ST.E desc[UR44][R32.64], RZ ;  /* 0x000000ff20007985 */ /* 0x0007e8000c10192c */
[----:B------:R3:W-:Y:S04]  /*7690*/  ST.E desc[UR44][R30.64], RZ ;  /* 0x000000ff1e007985 */ /* 0x0007e8000c10192c */
[----:B------:R3:W-:Y:S04]  /*76a0*/  ST.E desc[UR44][R28.64], RZ ;  /* 0x000000ff1c007985 */ /* 0x0007e8000c10192c */
[----:B------:R3:W-:Y:S04]  /*76b0*/  ST.E desc[UR44][R26.64], RZ ;  /* 0x000000ff1a007985 */ /* 0x0007e8000c10192c */
[----:B------:R3:W-:Y:S01]  /*76c0*/  ST.E desc[UR44][R24.64], RZ ;  /* 0x000000ff18007985 */ /* 0x0007e2000c10192c */
[----:B------:R-:W-:Y:S01]  /*76d0*/  @!PT LDS RZ, [RZ] ;  /* 0x00000000fffff984 */ /* 0x000fe20000000800 */
[----:B------:R-:W-:Y:S01]  /*76e0*/  @!PT LDS RZ, [RZ] ;  /* 0x00000000fffff984 */ /* 0x000fe20000000800 */
[----:B------:R-:W-:Y:S01]  /*76f0*/  @!PT LDS RZ, [RZ] ;  /* 0x00000000fffff984 */ /* 0x000fe20000000800 */
[----:B------:R-:W-:Y:S01]  /*7700*/  @!PT LDS RZ, [RZ] ;  /* 0x00000000fffff984 */ /* 0x000fe20000000800 */
[----:B------:R1:W-:Y:S06]  /*7710*/  MEMBAR.ALL.CTA ;  /* 0x0000000000007992 */ /* 0x0003ec0000008000 */
[----:B-1----:R-:W1:Y:S01]  /*7720*/  FENCE.VIEW.ASYNC.S ;  /* 0x00000000000073c6 */ /* 0x002e620000000000 */
[----:B------:R-:W-:Y:S05]  /*7730*/  BRA.U UP0, `(.L_x_161) ;  /* 0x0000000100047547 */ /* 0x000fea000b800000 */
[----:B------:R-:W-:Y:S05]  /*7740*/  BPT.TRAP 0x1 ;  /* 0x000000040000795c */ /* 0x000fea0000300000 */
.L_x_161:
[----:B------:R-:W-:Y:S01]  /*7750*/  SHF.L.U32 R3, R43, 0x1f, RZ ;  /* 0x0000001f2b037819 */ /* 0x000fe200000006ff */
[----:B------:R-:W-:Y:S03]  /*7760*/  BSSY B0, `(.L_x_162) ;  /* 0x0000003000007945 */ /* 0x000fe60003800000 */
[----:B-1----:R-:W1:Y:S02]  /*7770*/  SYNCS.PHASECHK.TRANS64.TRYWAIT P0, [R16+URZ+0xe0c8], R3 ;  /* 0x00e0c803100075a7 */ /* 0x002e6400080011ff */
[----:B-1----:R-:W-:Y:S05]  /*7780*/  @!P0 BRA `(.L_x_163) ;  /* 0x000000b400fc8947 */ /* 0x002fea0003800000 */
.L_x_395:
[----:B------:R-:W-:Y:S05]  /*7790*/  BSYNC B0 ;  /* 0x0000000000007941 */ /* 0x000fea0003800000 */
.L_x_162:
[----:B------:R-:W-:Y:S05]  /*77a0*/  @!P5 BRA `(.L_x_164) ;  /* 0x0000000000ccd947 */ /* 0x000fea0003800000 */
[----:B-1----:R-:W1:Y:S01]  /*77b0*/  LDC R3, c[0x0][0x904] ;  /* 0x00024100ff037b82 */ /* 0x002e620000000800 */
[----:B------:R-:W2:Y:S01]  /*77c0*/  LDCU.64 UR4, c[0x0][0x908] ;  /* 0x00012100ff0477ac */ /* 0x000ea20008000a00 */
[----:B------:R-:W-:Y:S01]  /*77d0*/  BSSY.RECONVERGENT B0, `(.L_x_164) ;  /* 0x0000030000007945 */ /* 0x000fe20003800200 */
[----:B--2---:R-:W-:Y:S01]  /*77e0*/  IMAD.HI.U32 R0, R45, UR4, RZ ;  /* 0x000000042d007c27 */ /* 0x004fe2000f8e00ff */
[----:B------:R-:W2:Y:S01]  /*77f0*/  LDCU UR4, c[0x0][0x380] ;  /* 0x00007000ff0477ac */ /* 0x000ea20008000800 */
[----:B-1----:R-:W-:-:S03]  /*7800*/  ISETP.NE.AND P0, PT, R3, 0x1, PT ;  /* 0x000000010300780c */ /* 0x002fc60003f05270 */
[----:B------:R-:W-:-:S04]  /*7810*/  SHF.R.U32.HI R0, RZ, UR5, R0 ;  /* 0x00000005ff007c19 */ /* 0x000fc80008011600 */
[----:B------:R-:W-:-:S05]  /*7820*/  SEL R0, R45, R0, !P0 ;  /* 0x000000002d007207 */ /* 0x000fca0004000000 */
[----:B------:R-:W-:-:S04]  /*7830*/  IMAD.MOV R0, RZ, RZ, -R0 ;  /* 0x000000ffff007224 */ /* 0x000fc800078e0a00 */
[----:B------:R-:W-:-:S05]  /*7840*/  IMAD R7, R3, R0, R45 ;  /* 0x0000000003077224 */ /* 0x000fca00078e022d */
[----:B------:R-:W-:-:S05]  /*7850*/  LEA R7, R7, R44, 0x8 ;  /* 0x0000002c07077211 */ /* 0x000fca00078e40ff */
[----:B------:R-:W-:-:S05]  /*7860*/  VIADD R7, R7, 0x80 ;  /* 0x0000008007077836 */ /* 0x000fca0000000000 */
[----:B--2---:R-:W-:-:S13]  /*7870*/  ISETP.GE.AND P0, PT, R7, UR4, PT ;  /* 0x0000000407007c0c */ /* 0x004fda000bf06270 */
[----:B------:R-:W-:Y:S05]  /*7880*/  @P0 BRA `(.L_x_165) ;  /* 0x0000000000900947 */ /* 0x000fea0003800000 */
[----:B------:R-:W1:Y:S01]  /*7890*/  LDC R5, c[0x0][0x38c] ;  /* 0x0000e300ff057b82 */ /* 0x000e620000000800 */
[----:B------:R-:W2:Y:S01]  /*78a0*/  LDCU UR6, c[0x0][0x890] ;  /* 0x00011200ff0677ac */ /* 0x000ea20008000800 */
[----:B------:R-:W4:Y:S01]  /*78b0*/  LDCU.64 UR4, c[0x0][0x888] ;  /* 0x00011100ff0477ac */ /* 0x000f220008000a00 */
[----:B--2---:R-:W-:Y:S01]  /*78c0*/  IMAD R7, R40, UR6, R7 ;  /* 0x0000000628077c24 */ /* 0x004fe2000f8e0207 */
[----:B-1----:R-:W-:-:S04]  /*78d0*/  IABS R4, R5 ;  /* 0x0000000500047213 */ /* 0x002fc80000000000 */
[----:B------:R-:W1:Y:S08]  /*78e0*/  I2F.RP R10, R4 ;  /* 0x00000004000a7306 */ /* 0x000e700000209400 */
[----:B-1----:R-:W1:Y:S02]  /*78f0*/  MUFU.RCP R8, R10 ;  /* 0x0000000a00087308 */ /* 0x002e640000001000 */
[----:B-1----:R-:W-:-:S06]  /*7900*/  IADD3 R8, PT, PT, R8, 0xffffffe, RZ ;  /* 0x0ffffffe08087810 */ /* 0x002fcc0007ffe0ff */
[----:B------:R-:W1:Y:S02]  /*7910*/  F2I.FTZ.U32.TRUNC.NTZ R9, R8 ;  /* 0x0000000800097305 */ /* 0x000e64000021f000 */
[----:B-1----:R-:W-:Y:S01]  /*7920*/  IADD3 R0, PT, PT, RZ, -R9, RZ ;  /* 0x80000009ff007210 */ /* 0x002fe20007ffe0ff */
[----:B------:R-:W-:-:S04]  /*7930*/  IMAD.MOV.U32 R8, RZ, RZ, RZ ;  /* 0x000000ffff087224 */ /* 0x000fc800078e00ff */
[----:B------:R-:W-:Y:S01]  /*7940*/  IMAD R3, R0, R4, RZ ;  /* 0x0000000400037224 */ /* 0x000fe200078e02ff */
[----:B------:R-:W-:-:S03]  /*7950*/  IABS R0, R2 ;  /* 0x0000000200007213 */ /* 0x000fc60000000000 */
[----:B------:R-:W-:Y:S01]  /*7960*/  IMAD.HI.U32 R3, R9, R3, R8 ;  /* 0x0000000309037227 */ /* 0x000fe200078e0008 */
[----:B------:R-:W-:Y:S01]  /*7970*/  MOV R6, R0 ;  /* 0x0000000000067202 */ /* 0x000fe20000000f00 */
[----:B------:R-:W1:Y:S04]  /*7980*/  LDC.64 R8, c[0x0][0x880] ;  /* 0x00022000ff087b82 */ /* 0x000e680000000a00 */
[----:B------:R-:W-:-:S04]  /*7990*/  IMAD.HI.U32 R0, R3, R6, RZ ;  /* 0x0000000603007227 */ /* 0x000fc800078e00ff */
[----:B------:R-:W-:-:S04]  /*79a0*/  IMAD.MOV R3, RZ, RZ, -R0 ;  /* 0x000000ffff037224 */ /* 0x000fc800078e0a00 */
[----:B------:R-:W-:-:S05]  /*79b0*/  IMAD R3, R4, R3, R6 ;  /* 0x0000000304037224 */ /* 0x000fca00078e0206 */
[----:B------:R-:W-:-:S13]  /*79c0*/  ISETP.GT.U32.AND P0, PT, R4, R3, PT ;  /* 0x000000030400720c */ /* 0x000fda0003f04070 */
[-C--:B------:R-:W-:Y:S01]  /*79d0*/  @!P0 IADD3 R3, PT, PT, R3, -R4.reuse, RZ ;  /* 0x8000000403038210 */ /* 0x080fe20007ffe0ff */
[----:B------:R-:W-:Y:S01]  /*79e0*/  @!P0 VIADD R0, R0, 0x1 ;  /* 0x0000000100008836 */ /* 0x000fe20000000000 */
[----:B------:R-:W-:Y:S02]  /*79f0*/  ISETP.NE.AND P0, PT, R5, RZ, PT ;  /* 0x000000ff0500720c */ /* 0x000fe40003f05270 */
[----:B------:R-:W-:Y:S02]  /*7a00*/  ISETP.GE.U32.AND P2, PT, R3, R4, PT ;  /* 0x000000040300720c */ /* 0x000fe40003f46070 */
[----:B------:R-:W-:-:S04]  /*7a10*/  LOP3.LUT R3, R2, R5, RZ, 0x3c, !PT ;  /* 0x0000000502037212 */ /* 0x000fc800078e3cff */
[----:B------:R-:W-:-:S07]  /*7a20*/  ISETP.GE.AND P1, PT, R3, RZ, PT ;  /* 0x000000ff0300720c */ /* 0x000fce0003f26270 */
[----:B------:R-:W-:-:S06]  /*7a30*/  @P2 IADD3 R0, PT, PT, R0, 0x1, RZ ;  /* 0x0000000100002810 */ /* 0x000fcc0007ffe0ff */
[----:B------:R-:W-:Y:S01]  /*7a40*/  @!P1 IMAD.MOV R0, RZ, RZ, -R0 ;  /* 0x000000ffff009224 */ /* 0x000fe200078e0a00 */
[----:B------:R-:W-:-:S04]  /*7a50*/  @!P0 LOP3.LUT R0, RZ, R5, RZ, 0x33, !PT ;  /* 0x00000005ff008212 */ /* 0x000fc800078e33ff */
[C---:B------:R-:W-:Y:S01]  /*7a60*/  IADD3 R3, PT, PT, -R0.reuse, RZ, RZ ;  /* 0x000000ff00037210 */ /* 0x040fe20007ffe1ff */
[----:B----4-:R-:W-:Y:S02]  /*7a70*/  IMAD R7, R0, UR5, R7 ;  /* 0x0000000500077c24 */ /* 0x010fe4000f8e0207 */
[----:B------:R-:W-:Y:S02]  /*7a80*/  IMAD.MOV.U32 R0, RZ, RZ, -0x800000 ;  /* 0xff800000ff007424 */ /* 0x000fe400078e00ff */
[----:B------:R-:W-:-:S04]  /*7a90*/  IMAD R2, R5, R3, R2 ;  /* 0x0000000305027224 */ /* 0x000fc800078e0202 */
[----:B------:R-:W-:-:S04]  /*7aa0*/  IMAD R7, R2, UR4, R7 ;  /* 0x0000000402077c24 */ /* 0x000fc8000f8e0207 */
[----:B-1----:R-:W-:-:S05]  /*7ab0*/  IMAD.WIDE R8, R7, 0x4, R8 ;  /* 0x0000000407087825 */ /* 0x002fca00078e0208 */
[----:B------:R1:W-:Y:S02]  /*7ac0*/  STG.E desc[UR44][R8.64], R0 ;  /* 0x0000000008007986 */ /* 0x0003e4000c10192c */
.L_x_165:
[----:B------:R-:W-:Y:S05]  /*7ad0*/  BSYNC.RECONVERGENT B0 ;  /* 0x0000000000007941 */ /* 0x000fea0003800200 */
.L_x_164:
[----:B------:R-:W-:Y:S01]  /*7ae0*/  @!PT LDS RZ, [RZ] ;  /* 0x00000000fffff984 */ /* 0x000fe20000000800 */
[----:B------:R-:W-:Y:S01]  /*7af0*/  @!PT LDS RZ, [RZ] ;  /* 0x00000000fffff984 */ /* 0x000fe20000000800 */
[----:B------:R-:W-:Y:S01]  /*7b00*/  @!PT LDS RZ, [RZ] ;  /* 0x00000000fffff984 */ /* 0x000fe20000000800 */
[----:B------:R-:W-:Y:S01]  /*7b10*/  @!PT LDS RZ, [RZ] ;  /* 0x00000000fffff984 */ /* 0x000fe20000000800 */
[----:B------:R2:W-:Y:S06]  /*7b20*/  MEMBAR.ALL.CTA ;  /* 0x0000000000007992 */ /* 0x0005ec0000008000 */
[----:B--2---:R-:W2:Y:S01]  /*7b30*/  FENCE.VIEW.ASYNC.S ;  /* 0x00000000000073c6 */ /* 0x004ea20000000000 */
[----:B------:R-:W-:-:S09]  /*7b40*/  UISETP.NE.AND UP0, UPT, UR41, URZ, UPT ;  /* 0x000000ff2900728c */ /* 0x000fd2000bf05270 */
[----:B------:R-:W-:Y:S05]  /*7b50*/  BRA.U UP0, `(.L_x_166) ;  /* 0x0000000100047547 */ /* 0x000fea000b800000 */
[----:B------:R-:W-:Y:S05]  /*7b60*/  BPT.TRAP 0x1 ;  /* 0x000000040000795c */ /* 0x000fea0000300000 */
.L_x_166:
[----:B--2---:R2:W-:Y:S01]  /*7b70*/  SYNCS.ARRIVE.TRANS64.A1T0 RZ, [R16+URZ+0xe0b8], RZ ;  /* 0x00e0b8ff10ff79a7 */ /* 0x0045e200081000ff */
[----:B------:R-:W-:Y:S01]  /*7b80*/  LOP3.LUT R43, R43, 0x1, RZ, 0x3c, !PT ;  /* 0x000000012b2b7812 */ /* 0x000fe200078e3cff */
[----:B------:R-:W-:Y:S06]  /*7b90*/  BRA `(.L_x_92) ;  /* 0x0000002c001c7947 */ /* 0x000fec0003800000 */
.L_x_93:
[----:B------:R-:W-:-:S09]  /*7ba0*/  UISETP.NE.AND UP0, UPT, UR40, URZ, UPT ;  /* 0x000000ff2800728c */ /* 0x000fd2000bf05270 */
[----:B------:R-:W-:Y:S05]  /*7bb0*/  BRA.U !UP0, `(.L_x_167) ;  /* 0x0000000108047547 */ /* 0x000fea000b800000 */
[----:B------:R-:W-:Y:S05]  /*7bc0*/  BPT.TRAP 0x1 ;  /* 0x000000040000795c */ /* 0x000fea0000300000 */
.L_x_167:
[----:B------:R-:W1:Y:S01]  /*7bd0*/  S2R R48, SR_CgaCtaId ;  /* 0x0000000000307919 */ /* 0x000e620000008800 */
[----:B------:R-:W-:Y:S01]  /*7be0*/  MOV R47, 0x400 ;  /* 0x00000400002f7802 */ /* 0x000fe20000000f00 */
[----:B------:R-:W-:Y:S01]  /*7bf0*/  BSSY B0, `(.L_x_168) ;  /* 0x0000005000007945 */ /* 0x000fe20003800000 */
[----:B------:R-:W-:Y:S02]  /*7c00*/  SHF.L.U32 R0, R42, 0x1f, RZ ;  /* 0x0000001f2a007819 */ /* 0x000fe400000006ff */
[----:B-1----:R-:W-:-:S04]  /*7c10*/  LEA R47, R48, R47, 0x18 ;  /* 0x0000002f302f7211 */ /* 0x002fc800078ec0ff */
[----:B------:R-:W1:Y:S02]  /*7c20*/  SYNCS.PHASECHK.TRANS64.TRYWAIT P0, [R47+URZ+0xe070], R0 ;  /* 0x00e070002f0075a7 */ /* 0x000e6400080011ff */
[----:B-1----:R-:W-:Y:S05]  /*7c30*/  @!P0 BRA `(.L_x_169) ;  /* 0x000000b000e48947 */ /* 0x002fea0003800000 */
.L_x_396:
[----:B------:R-:W-:Y:S05]  /*7c40*/  BSYNC B0 ;  /* 0x0000000000007941 */ /* 0x000fea0003800000 */
.L_x_168:
[----:B------:R-:W-:-:S09]  /*7c50*/  UISETP.NE.AND UP0, UPT, UR40, URZ, UPT ;  /* 0x000000ff2800728c */ /* 0x000fd2000bf05270 */
[----:B------:R-:W-:Y:S05]  /*7c60*/  BRA.U !UP0, `(.L_x_170) ;  /* 0x0000000108047547 */ /* 0x000fea000b800000 */
[----:B------:R-:W-:Y:S05]  /*7c70*/  BPT.TRAP 0x1 ;  /* 0x000000040000795c */ /* 0x000fea0000300000 */
.L_x_170:
[----:B------:R-:W-:Y:S01]  /*7c80*/  IADD3 R23, PT, PT, R47, 0xe078, RZ ;  /* 0x0000e0782f177810 */ /* 0x000fe20007ffe0ff */
[----:B------:R-:W-:-:S03]  /*7c90*/  UISETP.NE.AND UP0, UPT, UR39, URZ, UPT ;  /* 0x000000ff2700728c */ /* 0x000fc6000bf05270 */
[----:B-1----:R-:W-:-:S04]  /*7ca0*/  PRMT R0, R48, 0x654, R23 ;  /* 0x0000065430007816 */ /* 0x002fc80000000017 */
[----:B------:R1:W-:Y:S02]  /*7cb0*/  SYNCS.ARRIVE.TRANS64.RED.A1T0 RZ, [R0+URZ], RZ ;  /* 0x000000ff00ff79a7 */ /* 0x0003e400081004ff */
[----:B------:R-:W-:Y:S05]  /*7cc0*/  BRA.U !UP0, `(.L_x_171) ;  /* 0x0000000108047547 */ /* 0x000fea000b800000 */
[----:B------:R-:W-:Y:S05]  /*7cd0*/  BPT.TRAP 0x1 ;  /* 0x000000040000795c */ /* 0x000fea0000300000 */
.L_x_171:
[----:B------:R-:W-:Y:S01]  /*7ce0*/  IMAD.U32 R3, RZ, RZ, UR42 ;  /* 0x0000002aff037e24 */ /* 0x000fe2000f8e00ff */
[----:B------:R-:W-:-:S04]  /*7cf0*/  ISETP.GE.AND P0, PT, R4, 0x81, PT ;  /* 0x000000810400780c */ /* 0x000fc80003f06270 */
[----:B------:R-:W-:-:S04]  /*7d00*/  SHF.L.U32 R6, R3, 0x1f, RZ ;  /* 0x0000001f03067819 */ /* 0x000fc800000006ff */
[----:B------:R-:W2:Y:S02]  /*7d10*/  SYNCS.PHASECHK.TRANS64.TRYWAIT P1, [R47+URZ+0xe080], R6 ;  /* 0x00e080062f0075a7 */ /* 0x000ea400080211ff */
[----:B--2---:R-:W-:Y:S05]  /*7d20*/  @!P1 BRA `(.L_x_172) ;  /* 0x000000b000bc9947 */ /* 0x004fea0003800000 */
.L_x_397:
[----:B------:R-:W-:Y:S02]  /*7d30*/  LOP3.LUT R3, R42, 0x1, RZ, 0x3c, !PT ;  /* 0x000000012a037812 */ /* 0x000fe400078e3cff */
[----:B------:R-:W-:Y:S01]  /*7d40*/  MOV R49, R22 ;  /* 0x0000001600317202 */ /* 0x000fe20000000f00 */
[----:B------:R-:W-:Y:S06]  /*7d50*/  @!P0 BRA `(.L_x_173) ;  /* 0x0000000c004c8947 */ /* 0x000fec0003800000 */
[----:B------:R-:W-:-:S05]  /*7d60*/  VIADD R5, R4, 0x7f ;  /* 0x0000007f04057836 */ /* 0x000fca0000000000 */
[----:B-1----:R-:W-:-:S04]  /*7d70*/  SHF.R.S32.HI R0, RZ, 0x1f, R5 ;  /* 0x0000001fff007819 */ /* 0x002fc80000011405 */
[----:B------:R-:W-:-:S04]  /*7d80*/  LEA.HI R0, R0, R5, RZ, 0x7 ;  /* 0x0000000500007211 */ /* 0x000fc800078f38ff */
[----:B------:R-:W-:-:S04]  /*7d90*/  SHF.R.S32.HI R0, RZ, 0x7, R0 ;  /* 0x00000007ff007819 */ /* 0x000fc80000011400 */
[----:B------:R-:W-:-:S04]  /*7da0*/  VIMNMX R5, PT, PT, R0, 0x2, PT ;  /* 0x0000000200057848 */ /* 0x000fc80003fe0100 */
[----:B------:R-:W-:-:S05]  /*7db0*/  IADD3 R5, PT, PT, -R5, R22, R0 ;  /* 0x0000001605057210 */ /* 0x000fca0007ffe100 */
[----:B------:R-:W-:-:S07]  /*7dc0*/  VIADD R49, R5, 0x1 ;  /* 0x0000000105317836 */ /* 0x000fce0000000000 */
.L_x_192:
[----:B------:R-:W-:Y:S05]  /*7dd0*/  YIELD ;  /* 0x0000000000007946 */ /* 0x000fea0003800000 */
[----:B------:R-:W-:Y:S01]  /*7de0*/  UISETP.NE.AND UP0, UPT, UR40, URZ, UPT ;  /* 0x000000ff2800728c */ /* 0x000fe2000bf05270 */
[----:B------:R-:W-:Y:S02]  /*7df0*/  VIADD R22, R22, 0x1 ;  /* 0x0000000116167836 */ /* 0x000fe40000000000 */
[----:B------:R-:W-:-:S03]  /*7e00*/  IMAD.MOV.U32 R42, RZ, RZ, R3 ;  /* 0x000000ffff2a7224 */ /* 0x000fc600078e0003 */
[----:B------:R-:W-:-:S04]  /*7e10*/  ISETP.NE.AND P0, PT, R22, R49, PT ;  /* 0x000000311600720c */ /* 0x000fc80003f05270 */
[----:B------:R-:W-:Y:S01]  /*7e20*/  P2R R50, PR, RZ, 0x1 ;  /* 0x00000001ff327803 */ /* 0x000fe20000000000 */
[----:B-1-3--:R-:W-:Y:S08]  /*7e30*/  BRA.U !UP0, `(.L_x_174) ;  /* 0x0000000108047547 */ /* 0x00aff0000b800000 */
[----:B------:R-:W-:Y:S05]  /*7e40*/  BPT.TRAP 0x1 ;  /* 0x000000040000795c */ /* 0x000fea0000300000 */
.L_x_174:
[----:B------:R-:W-:Y:S01]  /*7e50*/  SHF.L.U32 R0, R42, 0x1f, RZ ;  /* 0x0000001f2a007819 */ /* 0x000fe200000006ff */
[----:B------:R-:W-:-:S03]  /*7e60*/  IMAD.U32 R51, R41, 0x10000, RZ ;  /* 0x0001000029337824 */ /* 0x000fc600078e00ff */
[----:B------:R-:W1:Y:S02]  /*7e70*/  SYNCS.PHASECHK.TRANS64.TRYWAIT P0, [R47+URZ+0xe070], R0 ;  /* 0x00e070002f0075a7 */ /* 0x000e6400080011ff */
[----:B------:R-:W-:Y:S01]  /*7e80*/  LOP3.LUT R51, R51, 0x600000, RZ, 0xc0, !PT ;  /* 0x0060000033337812 */ /* 0x000fe200078ec0ff */
[----:B-1----:R-:W-:Y:S06]  /*7e90*/  @!P0 BRA `(.L_x_175) ;  /* 0x000000b000748947 */ /* 0x002fec0003800000 */
.L_x_398:
[----:B------:R-:W-:Y:S05]  /*7ea0*/  WARPSYNC.ALL ;  /* 0x0000000000007948 */ /* 0x000fea0003800000 */
[----:B------:R-:W-:Y:S01]  /*7eb0*/  R2UR UR4, R51 ;  /* 0x00000000330472ca */ /* 0x000fe200000e0000 */
[----:B------:R-:W-:Y:S01]  /*7ec0*/  UISETP.NE.AND UP0, UPT, UR41, URZ, UPT ;  /* 0x000000ff2900728c */ /* 0x000fe2000bf05270 */
[----:B------:R-:W-:Y:S01]  /*7ed0*/  PLOP3.LUT P0, PT, PT, PT, PT, 0x80, 0x8 ;  /* 0x000000000008781c */ /* 0x000fe20003f0f070 */
[----:B------:R-:W-:-:S10]  /*7ee0*/  IMAD.MOV.U32 R53, RZ, RZ, 0x3f800000 ;  /* 0x3f800000ff357424 */ /* 0x000fd400078e00ff */
[----:B------:R-:W3:Y:S02]  /*7ef0*/  LDTM.x2 R4, tmem[UR4] ;  /* 0x00000004000479ee */ /* 0x000ee400080c0000 */
[----:B---3--:R-:W-:-:S13]  /*7f00*/  FSETP.NEU.AND P2, PT, R4, R5, PT ;  /* 0x000000050400720b */ /* 0x008fda0003f4d000 */
[----:B-1----:R-:W1:Y:S01]  /*7f10*/  @P2 LDC R0, c[0x0][0x704] ;  /* 0x0001c100ff002b82 */ /* 0x002e620000000800 */
[----:B------:R-:W-:-:S04]  /*7f20*/  @P2 FADD R5, R4, -R5 ;  /* 0x8000000504052221 */ /* 0x000fc80000000000 */
[----:B-1----:R-:W-:-:S05]  /*7f30*/  @P2 FMUL R5, R5, R0 ;  /* 0x0000000005052220 */ /* 0x002fca0000400000 */
[----:B------:R-:W-:-:S04]  /*7f40*/  @P2 FSETP.GEU.AND P1, PT, R5, -126, PT ;  /* 0xc2fc00000500280b */ /* 0x000fc80003f2e000 */
[----:B------:R-:W-:-:S13]  /*7f50*/  @P2 PLOP3.LUT P0, PT, P1, PT, PT, 0x80, 0x8 ;  /* 0x000000000008281c */ /* 0x000fda0000f0f070 */
[----:B------:R-:W-:-:S04]  /*7f60*/  @!P0 FMUL R5, R5, 0.5 ;  /* 0x3f00000005058820 */ /* 0x000fc80000400000 */
[----:B------:R-:W1:Y:S02]  /*7f70*/  @P2 MUFU.EX2 R0, R5 ;  /* 0x0000000500002308 */ /* 0x000e640000000800 */
[----:B-1----:R-:W-:-:S05]  /*7f80*/  @!P0 FMUL R0, R0, R0 ;  /* 0x0000000000008220 */ /* 0x002fca0000400000 */
[----:B------:R-:W-:Y:S01]  /*7f90*/  @P2 MOV R53, R0 ;  /* 0x0000000000352202 */ /* 0x000fe20000000f00 */
[----:B------:R-:W-:Y:S06]  /*7fa0*/  BRA.U UP0, `(.L_x_176) ;  /* 0x0000000100047547 */ /* 0x000fec000b800000 */
[----:B------:R-:W-:Y:S05]  /*7fb0*/  BPT.TRAP 0x1 ;  /* 0x000000040000795c */ /* 0x000fea0000300000 */
.L_x_176:
[----:B------:R-:W-:Y:S01]  /*7fc0*/  IMAD.U32 R0, RZ, RZ, UR43 ;  /* 0x0000002bff007e24 */ /* 0x000fe2000f8e00ff */
[----:B------:R-:W-:-:S04]  /*7fd0*/  FSETP.NEU.AND P1, PT, R53, 1, PT ;  /* 0x3f8000003500780b */ /* 0x000fc80003f2d000 */
[----:B------:R-:W-:-:S04]  /*7fe0*/  SHF.L.U32 R0, R0, 0x1f, RZ ;  /* 0x0000001f00007819 */ /* 0x000fc800000006ff */
[----:B------:R-:W1:Y:S02]  /*7ff0*/  SYNCS.PHASECHK.TRANS64.TRYWAIT P0, [R47+URZ+0xe090], R0 ;  /* 0x00e090002f0075a7 */ /* 0x000e6400080011ff */
[----:B-1----:R-:W-:Y:S05]  /*8000*/  @!P0 BRA `(.L_x_177) ;  /* 0x000000b0002c8947 */ /* 0x002fea0003800000 */
.L_x_399:
[----:B------:R-:W-:-:S13]  /*8010*/  VOTE.ANY P1, P1 ;  /* 0x0000000000ff7806 */ /* 0x000fda0000820100 */
[----:B------:R-:W-:Y:S05]  /*8020*/  @!P1 BRA `(.L_x_178) ;  /* 0x0000000000cc9947 */ /* 0x000fea0003800000 */
[----:B-1----:R-:W-:Y:S01]  /*8030*/  SHF.R.U32.HI R0, RZ, 0x5, R41 ;  /* 0x00000005ff007819 */ /* 0x002fe20000011629 */
[----:B------:R-:W-:Y:S01]  /*8040*/  BSSY.RECONVERGENT B6, `(.L_x_179) ;  /* 0x0000018000067945 */ /* 0x000fe20003800200 */
[----:B------:R-:W-:Y:S02]  /*8050*/  LOP3.LUT R52, R51, 0x100, RZ, 0xfc, !PT ;  /* 0x0000010033347812 */ /* 0x000fe400078efcff */
[----:B------:R-:W-:Y:S02]  /*8060*/  SHF.R.U32.HI R3, RZ, 0x15, R51 ;  /* 0x00000015ff037819 */ /* 0x000fe40000011633 */
[----:B------:R-:W-:Y:S02]  /*8070*/  LOP3.LUT R0, R0, 0x3, RZ, 0xc0, !PT ;  /* 0x0000000300007812 */ /* 0x000fe400078ec0ff */
[----:B------:R-:W-:Y:S02]  /*8080*/  R2UR UR4, R52 ;  /* 0x00000000340472ca */ /* 0x000fe400000e0000 */
[----:B------:R-:W-:-:S11]  /*8090*/  ISETP.NE.AND P0, PT, R0, R3, PT ;  /* 0x000000030000720c */ /* 0x000fd60003f05270 */
[----:B------:R-:W1:Y:S02]  /*80a0*/  LDTM.x16 R24, tmem[UR4] ;  /* 0x00000004001879ee */ /* 0x000e640008240000 */
[----:B-1----:R-:W-:Y:S05]  /*80b0*/  @!P0 BRA `(.L_x_180) ;  /* 0x0000000000408947 */ /* 0x002fea0003800000 */
[----:B------:R-:W-:Y:S01]  /*80c0*/  MOV R14, 0x8 ;  /* 0x00000008000e7802 */ /* 0x000fe20000000f00 */
[----:B------:R-:W1:Y:S01]  /*80d0*/  LDCU.64 UR8, c[0x4][0xb0] ;  /* 0x01001600ff0877ac */ /* 0x000e620008000a00 */
[----:B------:R-:W-:Y:S02]  /*80e0*/  HFMA2 R12, -RZ, RZ, 0, 5.9604644775390625e-08 ;  /* 0x00000001ff0c7431 */ /* 0x000fe400000001ff */
[----:B------:R-:W-:Y:S01]  /*80f0*/  IMAD.MOV.U32 R8, RZ, RZ, 0x192 ;  /* 0x00000192ff087424 */ /* 0x000fe200078e00ff */
[----:B------:R-:W2:Y:S01]  /*8100*/  LDCU.64 UR6, c[0x4][0xb8] ;  /* 0x01001700ff0677ac */ /* 0x000ea20008000a00 */
[----:B------:R-:W3:Y:S01]  /*8110*/  LDC.64 R14, c[0x4][R14] ;  /* 0x010000000e0e7b82 */ /* 0x000ee20000000a00 */
[----:B------:R-:W-:Y:S01]  /*8120*/  IMAD.MOV.U32 R13, RZ, RZ, RZ ;  /* 0x000000ffff0d7224 */ /* 0x000fe200078e00ff */
[----:B------:R-:W4:Y:S01]  /*8130*/  LDCU.64 UR4, c[0x4][0x30] ;  /* 0x01000600ff0477ac */ /* 0x000f220008000a00 */
[----:B-1----:R-:W-:Y:S01]  /*8140*/  IMAD.U32 R4, RZ, RZ, UR8 ;  /* 0x00000008ff047e24 */ /* 0x002fe2000f8e00ff */
[----:B------:R-:W-:Y:S01]  /*8150*/  MOV R5, UR9 ;  /* 0x0000000900057c02 */ /* 0x000fe20008000f00 */
[----:B--2---:R-:W-:Y:S01]  /*8160*/  IMAD.U32 R6, RZ, RZ, UR6 ;  /* 0x00000006ff067e24 */ /* 0x004fe2000f8e00ff */
[----:B------:R-:W-:Y:S01]  /*8170*/  MOV R7, UR7 ;  /* 0x0000000700077c02 */ /* 0x000fe20008000f00 */
[----:B----4-:R-:W-:Y:S01]  /*8180*/  IMAD.U32 R10, RZ, RZ, UR4 ;  /* 0x00000004ff0a7e24 */ /* 0x010fe2000f8e00ff */
[----:B------:R-:W-:-:S02]  /*8190*/  MOV R11, UR5 ;  /* 0x00000005000b7c02 */ /* 0x000fc40008000f00 */
[----:B------:R-:W-:-:S07]  /*81a0*/  LEPC R20, `(.L_x_180) ;  /* 0x000000001014794e */ /* 0x000fce0000000000 */
[----:B---3--:R-:W-:Y:S05]  /*81b0*/  CALL.ABS.NOINC R14 ;  /* 0x000000000e007343 */ /* 0x008fea0003c00000 */
.L_x_180:
[----:B------:R-:W-:Y:S05]  /*81c0*/  BSYNC.RECONVERGENT B6 ;  /* 0x0000000000067941 */ /* 0x000fea0003800200 */
.L_x_179:
[----:B------:R-:W-:Y:S01]  /*81d0*/  LOP3.LUT R0, R51, 0x110, RZ, 0xfc, !PT ;  /* 0x0000011033007812 */ /* 0x000fe200078efcff */
[----:B------:R-:W-:Y:S05]  /*81e0*/  WARPSYNC.ALL ;  /* 0x0000000000007948 */ /* 0x000fea0003800000 */
[----:B------:R-:W-:Y:S02]  /*81f0*/  R2UR UR4, R0 ;  /* 0x00000000000472ca */ /* 0x000fe400000e0000 */
[----:B------:R-:W-:Y:S02]  /*8200*/  FSETP.NEU.AND P0, PT, R53, 1, PT ;  /* 0x3f8000003500780b */ /* 0x000fe40003f0d000 */
[----:B------:R-:W-:-:S09]  /*8210*/  R2UR UR5, R52 ;  /* 0x00000000340572ca */ /* 0x000fd200000e0000 */
[----:B--2---:R-:W1:Y:S01]  /*8220*/  LDTM.x16 R4, tmem[UR4] ;  /* 0x00000004000479ee */ /* 0x004e620008240000 */
[----:B------:R-:W-:Y:S01]  /*8230*/  R2UR UR4, R0 ;  /* 0x00000000000472ca */ /* 0x000fe200000e0000 */
[C---:B------:R-:W-:Y:S02]  /*8240*/  @P0 FMUL2 R24, R53.reuse.F32, R24.F32x2.HI_LO ;  /* 0x000000183518024a */ /* 0x040fe40000040000 */
[C---:B------:R-:W-:Y:S02]  /*8250*/  @P0 FMUL2 R26, R53.reuse.F32, R26.F32x2.HI_LO ;  /* 0x0000001a351a024a */ /* 0x040fe40000040000 */
[C---:B------:R-:W-:Y:S02]  /*8260*/  @P0 FMUL2 R28, R53.reuse.F32, R28.F32x2.HI_LO ;  /* 0x0000001c351c024a */ /* 0x040fe40000040000 */
[C---:B------:R-:W-:Y:S02]  /*8270*/  @P0 FMUL2 R30, R53.reuse.F32, R30.F32x2.HI_LO ;  /* 0x0000001e351e024a */ /* 0x040fe40000040000 */
[----:B------:R-:W-:-:S02]  /*8280*/  @P0 FMUL2 R32, R53.F32, R32.F32x2.HI_LO ;  /* 0x000000203520024a */ /* 0x000fc40000040000 */
[C---:B------:R-:W-:Y:S02]  /*8290*/  @P0 FMUL2 R34, R53.reuse.F32, R34.F32x2.HI_LO ;  /* 0x000000223522024a */ /* 0x040fe40000040000 */
[C---:B------:R-:W-:Y:S02]  /*82a0*/  @P0 FMUL2 R36, R53.reuse.F32, R36.F32x2.HI_LO ;  /* 0x000000243524024a */ /* 0x040fe40000040000 */
[----:B------:R-:W-:-:S04]  /*82b0*/  @P0 FMUL2 R38, R53.F32, R38.F32x2.HI_LO ;  /* 0x000000263526024a */ /* 0x000fc80000040000 */
[----:B------:R3:W-:Y:S01]  /*82c0*/  STTM.x16 tmem[UR5], R24 ;  /* 0x00000018000079ed */ /* 0x0007e20008240005 */
[C---:B-1----:R-:W-:Y:S02]  /*82d0*/  @P0 FMUL2 R4, R53.reuse.F32, R4.F32x2.HI_LO ;  /* 0x000000043504024a */ /* 0x042fe40000040000 */
[C---:B------:R-:W-:Y:S02]  /*82e0*/  @P0 FMUL2 R6, R53.reuse.F32, R6.F32x2.HI_LO ;  /* 0x000000063506024a */ /* 0x040fe40000040000 */
[C---:B------:R-:W-:Y:S02]  /*82f0*/  @P0 FMUL2 R8, R53.reuse.F32, R8.F32x2.HI_LO ;  /* 0x000000083508024a */ /* 0x040fe40000040000 */
[C---:B------:R-:W-:Y:S02]  /*8300*/  @P0 FMUL2 R10, R53.reuse.F32, R10.F32x2.HI_LO ;  /* 0x0000000a350a024a */ /* 0x040fe40000040000 */
[C---:B------:R-:W-:Y:S02]  /*8310*/  @P0 FMUL2 R12, R53.reuse.F32, R12.F32x2.HI_LO ;  /* 0x0000000c350c024a */ /* 0x040fe40000040000 */
[----:B------:R-:W-:-:S02]  /*8320*/  @P0 FMUL2 R14, R53.F32, R14.F32x2.HI_LO ;  /* 0x0000000e350e024a */ /* 0x000fc40000040000 */
[C---:B------:R-:W-:Y:S02]  /*8330*/  @P0 FMUL2 R16, R53.reuse.F32, R16.F32x2.HI_LO ;  /* 0x000000103510024a */ /* 0x040fe40000040000 */
[----:B------:R-:W-:-:S04]  /*8340*/  @P0 FMUL2 R18, R53.F32, R18.F32x2.HI_LO ;  /* 0x000000123512024a */ /* 0x000fc80000040000 */
[----:B------:R3:W-:Y:S02]  /*8350*/  STTM.x16 tmem[UR4], R4 ;  /* 0x00000004000079ed */ /* 0x0007e40008240004 */
.L_x_178:
[----:B------:R-:W-:-:S09]  /*8360*/  UISETP.NE.AND UP0, UPT, UR39, URZ, UPT ;  /* 0x000000ff2700728c */ /* 0x000fd2000bf05270 */
[----:B------:R-:W-:Y:S05]  /*8370*/  BRA.U !UP0, `(.L_x_181) ;  /* 0x0000000108047547 */ /* 0x000fea000b800000 */
[----:B------:R-:W-:Y:S05]  /*8380*/  BPT.TRAP 0x1 ;  /* 0x000000040000795c */ /* 0x000fea0000300000 */
.L_x_181:
[----:B------:R-:W-:Y:S01]  /*8390*/  IADD3 R3, PT, PT, R47, 0xe088, RZ ;  /* 0x0000e0882f037810 */ /* 0x000fe20007ffe0ff */
[----:B------:R-:W-:Y:S02]  /*83a0*/  UISETP.NE.AND UP0, UPT, UR41, URZ, UPT ;  /* 0x000000ff2900728c */ /* 0x000fe4000bf05270 */
[----:B------:R-:W-:Y:S01]  /*83b0*/  ULOP3.LUT UR42, UR42, 0x1, URZ, 0x3c, !UPT ;  /* 0x000000012a2a7892 */ /* 0x000fe2000f8e3cff */
[----:B-1----:R-:W-:-:S04]  /*83c0*/  PRMT R0, R48, 0x654, R3 ;  /* 0x0000065430007816 */ /* 0x002fc80000000003 */
[----:B------:R1:W-:Y:S01]  /*83d0*/  SYNCS.ARRIVE.TRANS64.RED.A1T0 RZ, [R0+URZ], RZ ;  /* 0x000000ff00ff79a7 */ /* 0x0003e200081004ff */
[----:B------:R-:W4:Y:S01]  /*83e0*/  FENCE.VIEW.ASYNC.T ;  /* 0x00000000000073c6 */ /* 0x000f220000000200 */
[----:B------:R-:W-:Y:S05]  /*83f0*/  BRA.U UP0, `(.L_x_182) ;  /* 0x0000000100087547 */ /* 0x000fea000b800000 */
[----:B------:R-:W-:Y:S05]  /*8400*/  BPT.TRAP 0x1 ;  /* 0x000000040000795c */ /* 0x000fea0000300000 */
[----:B------:R-:W-:Y:S05]  /*8410*/  BPT.TRAP 0x1 ;  /* 0x000000040000795c */ /* 0x000fea0000300000 */
.L_x_182:
[----:B------:R-:W-:Y:S01]  /*8420*/  IADD3 R3, PT, PT, R47, 0xe0a0, RZ ;  /* 0x0000e0a02f037810 */ /* 0x000fe20007ffe0ff */
[----:B------:R-:W-:-:S03]  /*8430*/  UISETP.NE.AND UP0, UPT, UR39, URZ, UPT ;  /* 0x000000ff2700728c */ /* 0x000fc6000bf05270 */
[----:B-1----:R-:W-:-:S04]  /*8440*/  PRMT R0, R48, 0x654, R3 ;  /* 0x0000065430007816 */ /* 0x002fc80000000003 */
[----:B----4-:R1:W-:Y:S02]  /*8450*/  SYNCS.ARRIVE.TRANS64.RED.A1T0 RZ, [R0+URZ], RZ ;  /* 0x000000ff00ff79a7 */ /* 0x0103e400081004ff */
[----:B------:R-:W-:Y:S05]  /*8460*/  BRA.U !UP0, `(.L_x_183) ;  /* 0x0000000108047547 */ /* 0x000fea000b800000 */
[----:B------:R-:W-:Y:S05]  /*8470*/  BPT.TRAP 0x1 ;  /* 0x000000040000795c */ /* 0x000fea0000300000 */
.L_x_183:
[----:B-1----:R-:W-:Y:S01]  /*8480*/  IMAD.U32 R0, RZ, RZ, UR42 ;  /* 0x0000002aff007e24 */ /* 0x002fe2000f8e00ff */
[----:B------:R-:W-:-:S04]  /*8490*/  LOP3.LUT R3, R51, 0x80, RZ, 0xfc, !PT ;  /* 0x0000008033037812 */ /* 0x000fc800078efcff */
[----:B------:R-:W-:-:S04]  /*84a0*/  SHF.L.U32 R0, R0, 0x1f, RZ ;  /* 0x0000001f00007819 */ /* 0x000fc800000006ff */
[----:B------:R-:W1:Y:S02]  /*84b0*/  SYNCS.PHASECHK.TRANS64.TRYWAIT P0, [R47+URZ+0xe080], R0 ;  /* 0x00e080002f0075a7 */ /* 0x000e6400080011ff */
[----:B-1----:R-:W-:Y:S05]  /*84c0*/  @!P0 BRA `(.L_x_184) ;  /* 0x000000ac00108947 */ /* 0x002fea0003800000 */
.L_x_400:
[----:B------:R-:W-:Y:S01]  /*84d0*/  R2UR UR4, R3 ;  /* 0x00000000030472ca */ /* 0x000fe200000e0000 */
[----:B------:R-:W-:Y:S01]  /*84e0*/  UISETP.NE.AND UP0, UPT, UR41, URZ, UPT ;  /* 0x000000ff2900728c */ /* 0x000fe2000bf05270 */
[----:B------:R-:W-:Y:S01]  /*84f0*/  PLOP3.LUT P0, PT, PT, PT, PT, 0x80, 0x8 ;  /* 0x000000000008781c */ /* 0x000fe20003f0f070 */
[----:B------:R-:W-:-:S10]  /*8500*/  IMAD.MOV.U32 R53, RZ, RZ, 0x3f800000 ;  /* 0x3f800000ff357424 */ /* 0x000fd400078e00ff */
[----:B---3--:R-:W3:Y:S02]  /*8510*/  LDTM.x2 R4, tmem[UR4] ;  /* 0x00000004000479ee */ /* 0x008ee400080c0000 */
        /* <DEDUP_REMOVED lines=12> */
.L_x_185:
[----:B------:R-:W-:Y:S01]  /*85e0*/  IMAD.U32 R0, RZ, RZ, UR43 ;  /* 0x0000002bff007e24 */ /* 0x000fe2000f8e00ff */
[----:B------:R-:W-:-:S04]  /*85f0*/  FSETP.NEU.AND P1, PT, R53, 1, PT ;  /* 0x3f8000003500780b */ /* 0x000fc80003f2d000 */
[----:B------:R-:W-:-:S04]  /*8600*/  SHF.L.U32 R0, R0, 0x1f, RZ ;  /* 0x0000001f00007819 */ /* 0x000fc800000006ff */
[----:B------:R-:W1:Y:S02]  /*8610*/  SYNCS.PHASECHK.TRANS64.TRYWAIT P0, [R47+URZ+0xe098], R0 ;  /* 0x00e098002f0075a7 */ /* 0x000e6400080011ff */
[----:B-1----:R-:W-:Y:S05]  /*8620*/  @!P0 BRA `(.L_x_186) ;  /* 0x000000a800cc8947 */ /* 0x002fea0003800000 */
.L_x_401:
        /* <DEDUP_REMOVED lines=27> */
.L_x_189:
[----:B------:R-:W-:Y:S05]  /*87e0*/  BSYNC.RECONVERGENT B6 ;  /* 0x0000000000067941 */ /* 0x000fea0003800200 */
.L_x_188:
        /* <DEDUP_REMOVED lines=25> */
.L_x_187:
[----:B------:R-:W-:-:S09]  /*8980*/  UISETP.NE.AND UP0, UPT, UR40, URZ, UPT ;  /* 0x000000ff2800728c */ /* 0x000fd2000bf05270 */
[----:B------:R-:W-:Y:S05]  /*8990*/  BRA.U !UP0, `(.L_x_190) ;  /* 0x0000000108047547 */ /* 0x000fea000b800000 */
[----:B------:R-:W-:Y:S05]  /*89a0*/  BPT.TRAP 0x1 ;  /* 0x000000040000795c */ /* 0x000fea0000300000 */
.L_x_190:
[----:B-1----:R-:W-:Y:S01]  /*89b0*/  PRMT R0, R48, 0x654, R23 ;  /* 0x0000065430007816 */ /* 0x002fe20000000017 */
[----:B------:R-:W-:-:S03]  /*89c0*/  UISETP.NE.AND UP0, UPT, UR41, URZ, UPT ;  /* 0x000000ff2900728c */ /* 0x000fc6000bf05270 */
[----:B------:R1:W-:Y:S01]  /*89d0*/  SYNCS.ARRIVE.TRANS64.RED.A1T0 RZ, [R0+URZ], RZ ;  /* 0x000000ff00ff79a7 */ /* 0x0003e200081004ff */
[----:B------:R-:W4:Y:S05]  /*89e0*/  FENCE.VIEW.ASYNC.T ;  /* 0x00000000000073c6 */ /* 0x000f2a0000000200 */
[----:B------:R-:W-:Y:S05]  /*89f0*/  BRA.U UP0, `(.L_x_191) ;  /* 0x0000000100087547 */ /* 0x000fea000b800000 */
[----:B------:R-:W-:Y:S05]  /*8a00*/  BPT.TRAP 0x1 ;  /* 0x000000040000795c */ /* 0x000fea0000300000 */
[----:B------:R-:W-:Y:S05]  /*8a10*/  BPT.TRAP 0x1 ;  /* 0x000000040000795c */ /* 0x000fea0000300000 */
.L_x_191:
[----:B------:R-:W-:Y:S01]  /*8a20*/  ISETP.NE.AND P0, PT, R50, RZ, PT ;  /* 0x000000ff3200720c */ /* 0x000fe20003f05270 */
[----:B------:R-:W-:Y:S01]  /*8a30*/  VIADD R3, R47, 0xe0a8 ;  /* 0x0000e0a82f037836 */ /* 0x000fe20000000000 */
[----:B------:R-:W-:-:S04]  /*8a40*/  ULOP3.LUT UR43, UR43, 0x1, URZ, 0x3c, !UPT ;  /* 0x000000012b2b7892 */ /* 0x000fc8000f8e3cff */
[----:B------:R-:W-:-:S04]  /*8a50*/  PRMT R3, R48, 0x654, R3 ;  /* 0x0000065430037816 */ /* 0x000fc80000000003 */
[----:B----4-:R4:W-:Y:S02]  /*8a60*/  SYNCS.ARRIVE.TRANS64.RED.A1T0 RZ, [R3+URZ], RZ ;  /* 0x000000ff03ff79a7 */ /* 0x0109e400081004ff */
[----:B----4-:R-:W-:Y:S01]  /*8a70*/  LOP3.LUT R3, R42, 0x1, RZ, 0x3c, !PT ;  /* 0x000000012a037812 */ /* 0x010fe200078e3cff */
[----:B------:R-:W-:Y:S06]  /*8a80*/  @P0 BRA `(.L_x_192) ;  /* 0xfffffff000d00947 */ /* 0x000fec000383ffff */
.L_x_173:
[----:B------:R-:W-:-:S09]  /*8a90*/  UISETP.NE.AND UP0, UPT, UR39, URZ, UPT ;  /* 0x000000ff2700728c */ /* 0x000fd2000bf05270 */
[----:B------:R-:W-:Y:S05]  /*8aa0*/  BRA.U !UP0, `(.L_x_193) ;  /* 0x0000000108047547 */ /* 0x000fea000b800000 */
[----:B------:R-:W-:Y:S05]  /*8ab0*/  BPT.TRAP 0x1 ;  /* 0x000000040000795c */ /* 0x000fea0000300000 */
.L_x_193:
[----:B---3--:R-:W-:Y:S01]  /*8ac0*/  IADD3 R31, PT, PT, R47, 0xe088, RZ ;  /* 0x0000e0882f1f7810 */ /* 0x008fe20007ffe0ff */
[----:B------:R-:W-:-:S03]  /*8ad0*/  UISETP.NE.AND UP0, UPT, UR40, URZ, UPT ;  /* 0x000000ff2800728c */ /* 0x000fc6000bf05270 */
[----:B------:R-:W-:-:S04]  /*8ae0*/  PRMT R4, R48, 0x654, R31 ;  /* 0x0000065430047816 */ /* 0x000fc8000000001f */
[----:B------:R3:W-:Y:S02]  /*8af0*/  SYNCS.ARRIVE.TRANS64.RED.A1T0 RZ, [R4+URZ], RZ ;  /* 0x000000ff04ff79a7 */ /* 0x0007e400081004ff */
[----:B------:R-:W-:Y:S05]  /*8b00*/  BRA.U !UP0, `(.L_x_194) ;  /* 0x0000000108047547 */ /* 0x000fea000b800000 */
[----:B------:R-:W-:Y:S05]  /*8b10*/  BPT.TRAP 0x1 ;  /* 0x000000040000795c */ /* 0x000fea0000300000 */
.L_x_194:
[----:B---3--:R-:W-:Y:S01]  /*8b20*/  SHF.L.U32 R4, R3, 0x1f, RZ ;  /* 0x0000001f03047819 */ /* 0x008fe200000006ff */
[----:B------:R-:W-:-:S03]  /*8b30*/  IMAD.U32 R27, R41, 0x10000, RZ ;  /* 0x00010000291b7824 */ /* 0x000fc600078e00ff */
[----:B------:R-:W3:Y:S02]  /*8b40*/  SYNCS.PHASECHK.TRANS64.TRYWAIT P0, [R47+URZ+0xe070], R4 ;  /* 0x00e070042f0075a7 */ /* 0x000ee400080011ff */
[----:B------:R-:W-:Y:S01]  /*8b50*/  LOP3.LUT R27, R27, 0x600000, RZ, 0xc0, !PT ;  /* 0x006000001b1b7812 */ /* 0x000fe200078ec0ff */
[----:B---3--:R-:W-:Y:S06]  /*8b60*/  @!P0 BRA `(.L_x_195) ;  /* 0x000000a400908947 */ /* 0x008fec0003800000 */
.L_x_402:
[----:B------:R-:W-:Y:S05]  /*8b70*/  WARPSYNC.ALL ;  /* 0x0000000000007948 */ /* 0x000fea0003800000 */
[----:B------:R-:W-:Y:S01]  /*8b80*/  R2UR UR4, R27 ;  /* 0x000000001b0472ca */ /* 0x000fe200000e0000 */
[----:B------:R-:W-:-:S12]  /*8b90*/  UISETP.NE.AND UP0, UPT, UR40, URZ, UPT ;  /* 0x000000ff2800728c */ /* 0x000fd8000bf05270 */
[----:B------:R-:W4:Y:S02]  /*8ba0*/  LDTM.x2 R22, tmem[UR4] ;  /* 0x00000004001679ee */ /* 0x000f2400080c0000 */
[----:B----4-:R-:W-:Y:S05]  /*8bb0*/  BRA.U !UP0, `(.L_x_196) ;  /* 0x0000000108047547 */ /* 0x010fea000b800000 */
[----:B------:R-:W-:Y:S05]  /*8bc0*/  BPT.TRAP 0x1 ;  /* 0x000000040000795c */ /* 0x000fea0000300000 */
.L_x_196:
[----:B------:R4:W-:Y:S01]  /*8bd0*/  SYNCS.ARRIVE.TRANS64.RED.A1T0 RZ, [R0+URZ], RZ ;  /* 0x000000ff00ff79a7 */ /* 0x0009e200081004ff */
[----:B------:R-:W-:-:S09]  /*8be0*/  UISETP.NE.AND UP0, UPT, UR41, URZ, UPT ;  /* 0x000000ff2900728c */ /* 0x000fd2000bf05270 */
[----:B------:R-:W-:Y:S05]  /*8bf0*/  BRA.U UP0, `(.L_x_197) ;  /* 0x0000000100047547 */ /* 0x000fea000b800000 */
[----:B------:R-:W-:Y:S05]  /*8c00*/  BPT.TRAP 0x1 ;  /* 0x000000040000795c */ /* 0x000fea0000300000 */
.L_x_197:
[----:B-1--4-:R-:W-:-:S04]  /*8c10*/  MOV R0, UR43 ;  /* 0x0000002b00007c02 */ /* 0x012fc80008000f00 */
[----:B------:R-:W-:-:S04]  /*8c20*/  SHF.L.U32 R0, R0, 0x1f, RZ ;  /* 0x0000001f00007819 */ /* 0x000fc800000006ff */
[----:B------:R-:W1:Y:S02]  /*8c30*/  SYNCS.PHASECHK.TRANS64.TRYWAIT P0, [R47+URZ+0xe090], R0 ;  /* 0x00e090002f0075a7 */ /* 0x000e6400080011ff */
[----:B-1----:R-:W-:Y:S05]  /*8c40*/  @!P0 BRA `(.L_x_198) ;  /* 0x000000a4006c8947 */ /* 0x002fea0003800000 */
.L_x_403:
[----:B------:R-:W-:-:S09]  /*8c50*/  UISETP.NE.AND UP0, UPT, UR41, URZ, UPT ;  /* 0x000000ff2900728c */ /* 0x000fd2000bf05270 */
[----:B------:R-:W-:Y:S05]  /*8c60*/  BRA.U UP0, `(.L_x_199) ;  /* 0x0000000100047547 */ /* 0x000fea000b800000 */
[----:B------:R-:W-:Y:S05]  /*8c70*/  BPT.TRAP 0x1 ;  /* 0x000000040000795c */ /* 0x000fea0000300000 */
.L_x_199:
[----:B-1----:R-:W-:Y:S01]  /*8c80*/  SHF.L.U32 R0, R43, 0x1f, RZ ;  /* 0x0000001f2b007819 */ /* 0x002fe200000006ff */
[----:B------:R1:W4:Y:S01]  /*8c90*/  MUFU.RCP R3, R22 ;  /* 0x0000001600037308 */ /* 0x0003220000001000 */
[----:B------:R-:W-:Y:S02]  /*8ca0*/  BSSY B0, `(.L_x_200) ;  /* 0x0000003000007945 */ /* 0x000fe40003800000 */
[----:B------:R-:W5:Y:S02]  /*8cb0*/  SYNCS.PHASECHK.TRANS64.TRYWAIT P0, [R47+URZ+0xe0c0], R0 ;  /* 0x00e0c0002f0075a7 */ /* 0x000f6400080011ff */
[----:B-1--45:R-:W-:Y:S05]  /*8cc0*/  @!P0 BRA `(.L_x_201) ;  /* 0x000000a400608947 */ /* 0x032fea0003800000 */
.L_x_404:
[----:B------:R-:W-:Y:S05]  /*8cd0*/  BSYNC B0 ;  /* 0x0000000000007941 */ /* 0x000fea0003800000 */
.L_x_200:
[----:B------:R-:W4:Y:S01]  /*8ce0*/  LDCU UR4, c[0x0][0x708] ;  /* 0x0000e100ff0477ac */ /* 0x000f220008000800 */
[----:B------:R-:W-:Y:S01]  /*8cf0*/  FFMA R32, -R22, R3, 1 ;  /* 0x3f80000016207423 */ /* 0x000fe20000000103 */
[----:B------:R-:W2:Y:S03]  /*8d00*/  LDC R30, c[0x0][0x708] ;  /* 0x0001c200ff1e7b82 */ /* 0x000ea60000000800 */
[----:B------:R-:W-:Y:S01]  /*8d10*/  FFMA R32, R3, R32, R3 ;  /* 0x0000002003207223 */ /* 0x000fe20000000003 */
[----:B----4-:R-:W-:-:S03]  /*8d20*/  MOV R3, UR4 ;  /* 0x0000000400037c02 */ /* 0x010fc60008000f00 */
[----:B------:R-:W-:Y:S01]  /*8d30*/  FFMA R5, R32, UR4, RZ ;  /* 0x0000000420057c23 */ /* 0x000fe200080000ff */
[----:B------:R-:W4:Y:S03]  /*8d40*/  FCHK P0, R3, R22 ;  /* 0x0000001603007302 */ /* 0x000f260000000000 */
[----:B-1----:R-:W-:-:S04]  /*8d50*/  FFMA R0, -R22, R5, UR4 ;  /* 0x0000000416007e23 */ /* 0x002fc80008000105 */
[----:B------:R-:W-:Y:S01]  /*8d60*/  FFMA R32, R32, R0, R5 ;  /* 0x0000000020207223 */ /* 0x000fe20000000005 */
[----:B----4-:R-:W-:Y:S06]  /*8d70*/  @!P0 BRA `(.L_x_202) ;  /* 0x0000000000088947 */ /* 0x010fec0003800000 */
[----:B---3--:R-:W-:Y:S02]  /*8d80*/  MOV R4, 0x8da0 ;  /* 0x00008da000047802 */ /* 0x008fe40000000f00 */
[----:B--2---:R-:W-:Y:S05]  /*8d90*/  CALL.REL.NOINC `($__internal_3_$__cuda_sm3x_div_rn_noftz_f32_slowpath) ;  /* 0x000000b000107944 */ /* 0x004fea0003c00000 */
.L_x_202:
[----:B------:R-:W-:Y:S01]  /*8da0*/  LOP3.LUT R0, R27, 0x100, RZ, 0xfc, !PT ;  /* 0x000001001b007812 */ /* 0x000fe200078efcff */
[----:B------:R-:W-:Y:S05]  /*8db0*/  WARPSYNC.ALL ;  /* 0x0000000000007948 */ /* 0x000fea0003800000 */
[----:B------:R-:W-:Y:S01]  /*8dc0*/  R2UR UR4, R0 ;  /* 0x00000000000472ca */ /* 0x000fe200000e0000 */
[----:B------:R-:W-:Y:S01]  /*8dd0*/  IMAD.SHL.U32 R26, R41, 0x20, RZ ;  /* 0x00000020291a7824 */ /* 0x000fe200078e00ff */
[----:B------:R-:W1:Y:S04]  /*8de0*/  S2R R0, SR_SWINHI ;  /* 0x0000000000007919 */ /* 0x000e680000002f00 */
[----:B------:R-:W-:-:S07]  /*8df0*/  LOP3.LUT R26, R26, 0xfe0, RZ, 0xc0, !PT ;  /* 0x00000fe01a1a7812 */ /* 0x000fce00078ec0ff */
[----:B--23--:R-:W2:Y:S01]  /*8e00*/  LDTM.x16 R4, tmem[UR4] ;  /* 0x00000004000479ee */ /* 0x00cea20008240000 */
[----:B------:R-:W-:Y:S02]  /*8e10*/  MOV R28, R47 ;  /* 0x0000002f001c7202 */ /* 0x000fe40000000f00 */
[----:B-1----:R-:W-:Y:S01]  /*8e20*/  MOV R29, R0 ;  /* 0x00000000001d7202 */ /* 0x002fe20000000f00 */
[----:B--2---:R-:W-:Y:S02]  /*8e30*/  FMUL2 R24, R32.F32, R10.F32x2.HI_LO ;  /* 0x0000000a2018724a */ /* 0x004fe40000040000 */
[----:B------:R-:W-:-:S04]  /*8e40*/  IMAD.WIDE.U32 R10, R26, 0x2, R28 ;  /* 0x000000021a0a7825 */ /* 0x000fc800078e001c */
[C---:B------:R-:W-:Y:S01]  /*8e50*/  FMUL2 R20, R32.reuse.F32, R8.F32x2.HI_LO ;  /* 0x000000082014724a */ /* 0x040fe20000040000 */
[----:B------:R-:W-:Y:S01]  /*8e60*/  SHF.R.U32.HI R29, RZ, 0x5, R41 ;  /* 0x00000005ff1d7819 */ /* 0x000fe20000011629 */
[C---:B------:R-:W-:Y:S01]  /*8e70*/  FMUL2 R4, R32.reuse.F32, R4.F32x2.HI_LO ;  /* 0x000000042004724a */ /* 0x040fe20000040000 */
[----:B------:R-:W-:Y:S01]  /*8e80*/  SHF.R.U32.HI R28, RZ, 0x15, R27 ;  /* 0x00000015ff1c7819 */ /* 0x000fe2000001161b */
[----:B------:R-:W-:Y:S01]  /*8e90*/  FMUL2 R6, R32.F32, R6.F32x2.HI_LO ;  /* 0x000000062006724a */ /* 0x000fe20000040000 */
[----:B------:R-:W-:Y:S01]  /*8ea0*/  IADD3 R0, P1, PT, R10, 0xa000, RZ ;  /* 0x0000a0000a007810 */ /* 0x000fe20007f3e0ff */
[----:B------:R-:W-:Y:S01]  /*8eb0*/  FMUL2 R12, R32.F32, R12.F32x2.HI_LO ;  /* 0x0000000c200c724a */ /* 0x000fe20000040000 */
[----:B------:R-:W-:Y:S01]  /*8ec0*/  IADD3 R3, P0, PT, R10, 0xa010, RZ ;  /* 0x0000a0100a037810 */ /* 0x000fe20007f1e0ff */
[C---:B------:R-:W-:Y:S01]  /*8ed0*/  FMUL2 R14, R32.reuse.F32, R14.F32x2.HI_LO ;  /* 0x0000000e200e724a */ /* 0x040fe20000040000 */
[----:B------:R-:W-:Y:S01]  /*8ee0*/  F2FP.F16.F32.PACK_AB R10, R21, R20 ;  /* 0x00000014150a723e */ /* 0x000fe200000000ff */
[--C-:B------:R-:W-:Y:S01]  /*8ef0*/  IMAD.X R35, RZ, RZ, R11.reuse, P1 ;  /* 0x000000ffff237224 */ /* 0x100fe200008e060b */
[----:B------:R-:W-:Y:S01]  /*8f00*/  F2FP.F16.F32.PACK_AB R8, R5, R4 ;  /* 0x000000040508723e */ /* 0x000fe200000000ff */
[----:B------:R-:W-:Y:S01]  /*8f10*/  IMAD.X R21, RZ, RZ, R11, P0 ;  /* 0x000000ffff157224 */ /* 0x000fe200000e060b */
[----:B------:R-:W-:Y:S01]  /*8f20*/  F2FP.F16.F32.PACK_AB R9, R7, R6 ;  /* 0x000000060709723e */ /* 0x000fe200000000ff */
[----:B------:R-:W-:Y:S01]  /*8f30*/  FMUL2 R16, R32.F32, R16.F32x2.HI_LO ;  /* 0x000000102010724a */ /* 0x000fe20000040000 */
[----:B------:R-:W-:Y:S01]  /*8f40*/  SHF.R.U64 R7, R0, 0x3, R35 ;  /* 0x0000000300077819 */ /* 0x000fe20000001223 */
[----:B------:R-:W-:Y:S01]  /*8f50*/  FMUL2 R18, R32.F32, R18.F32x2.HI_LO ;  /* 0x000000122012724a */ /* 0x000fe20000040000 */
[----:B------:R-:W-:-:S02]  /*8f60*/  F2FP.F16.F32.PACK_AB R4, R13, R12 ;  /* 0x0000000c0d04723e */ /* 0x000fc400000000ff */
[----:B------:R-:W-:Y:S02]  /*8f70*/  SHF.R.U64 R12, R3, 0x3, R21 ;  /* 0x00000003030c7819 */ /* 0x000fe40000001215 */
[----:B------:R-:W-:Y:S02]  /*8f80*/  F2FP.F16.F32.PACK_AB R11, R25, R24 ;  /* 0x00000018190b723e */ /* 0x000fe400000000ff */
[----:B------:R-:W-:Y:S02]  /*8f90*/  LOP3.LUT R34, R0, 0x30, R7, 0x78, !PT ;  /* 0x0000003000227812 */ /* 0x000fe400078e7807 */
[----:B------:R-:W-:Y:S02]  /*8fa0*/  F2FP.F16.F32.PACK_AB R5, R15, R14 ;  /* 0x0000000e0f05723e */ /* 0x000fe400000000ff */
[----:B------:R-:W-:Y:S01]  /*8fb0*/  F2FP.F16.F32.PACK_AB R6, R17, R16 ;  /* 0x000000101106723e */ /* 0x000fe200000000ff */
[----:B------:R1:W-:Y:S01]  /*8fc0*/  ST.E.128 desc[UR44][R34.64], R8 ;  /* 0x0000000822007985 */ /* 0x0003e2000c101d2c */
[----:B------:R-:W-:-:S02]  /*8fd0*/  LOP3.LUT R20, R3, 0x30, R12, 0x78, !PT ;  /* 0x0000003003147812 */ /* 0x000fc400078e780c */
[----:B------:R-:W-:Y:S02]  /*8fe0*/  F2FP.F16.F32.PACK_AB R7, R19, R18 ;  /* 0x000000121307723e */ /* 0x000fe400000000ff */
[----:B------:R-:W-:-:S03]  /*8ff0*/  LOP3.LUT R29, R29, 0x3, RZ, 0xc0, !PT ;  /* 0x000000031d1d7812 */ /* 0x000fc600078ec0ff */
[----:B------:R1:W-:Y:S01]  /*9000*/  ST.E.128 desc[UR44][R20.64], R4 ;  /* 0x0000000414007985 */ /* 0x0003e2000c101d2c */
[----:B------:R-:W-:-:S13]  /*9010*/  ISETP.NE.AND P0, PT, R29, R28, PT ;  /* 0x0000001c1d00720c */ /* 0x000fda0003f05270 */
[----:B------:R-:W-:Y:S05]  /*9020*/  @!P0 BRA `(.L_x_203) ;  /* 0x0000000000408947 */ /* 0x000fea0003800000 */
[----:B------:R-:W-:Y:S01]  /*9030*/  MOV R14, 0x8 ;  /* 0x00000008000e7802 */ /* 0x000fe20000000f00 */
[----:B------:R-:W2:Y:S01]  /*9040*/  LDCU.64 UR6, c[0x4][0xb0] ;  /* 0x01001600ff0677ac */ /* 0x000ea20008000a00 */
[----:B------:R-:W-:Y:S02]  /*9050*/  HFMA2 R12, -RZ, RZ, 0, 5.9604644775390625e-08 ;  /* 0x00000001ff0c7431 */ /* 0x000fe400000001ff */
[----:B-1----:R-:W-:Y:S01]  /*9060*/  IMAD.MOV.U32 R8, RZ, RZ, 0x192 ;  /* 0x00000192ff087424 */ /* 0x002fe200078e00ff */
[----:B------:R-:W1:Y:S01]  /*9070*/  LDCU.64 UR4, c[0x4][0xb8] ;  /* 0x01001700ff0477ac */ /* 0x000e620008000a00 */
[----:B------:R-:W3:Y:S01]  /*9080*/  LDC.64 R14, c[0x4][R14] ;  /* 0x010000000e0e7b82 */ /* 0x000ee20000000a00 */
[----:B------:R-:W-:Y:S01]  /*9090*/  IMAD.MOV.U32 R13, RZ, RZ, RZ ;  /* 0x000000ffff0d7224 */ /* 0x000fe200078e00ff */
[----:B------:R-:W4:Y:S01]  /*90a0*/  LDCU.64 UR8, c[0x4][0x40] ;  /* 0x01000800ff0877ac */ /* 0x000f220008000a00 */
[----:B--2---:R-:W-:Y:S01]  /*90b0*/  IMAD.U32 R4, RZ, RZ, UR6 ;  /* 0x00000006ff047e24 */ /* 0x004fe2000f8e00ff */
[----:B------:R-:W-:Y:S01]  /*90c0*/  MOV R5, UR7 ;  /* 0x0000000700057c02 */ /* 0x000fe20008000f00 */
[----:B-1----:R-:W-:Y:S01]  /*90d0*/  IMAD.U32 R6, RZ, RZ, UR4 ;  /* 0x00000004ff067e24 */ /* 0x002fe2000f8e00ff */
[----:B------:R-:W-:Y:S01]  /*90e0*/  MOV R7, UR5 ;  /* 0x0000000500077c02 */ /* 0x000fe20008000f00 */
[----:B----4-:R-:W-:Y:S01]  /*90f0*/  IMAD.U32 R10, RZ, RZ, UR8 ;  /* 0x00000008ff0a7e24 */ /* 0x010fe2000f8e00ff */
[----:B------:R-:W-:-:S02]  /*9100*/  MOV R11, UR9 ;  /* 0x00000009000b7c02 */ /* 0x000fc40008000f00 */
[----:B------:R-:W-:-:S07]  /*9110*/  LEPC R20, `(.L_x_203) ;  /* 0x000000001014794e */ /* 0x000fce0000000000 */
[----:B---3--:R-:W-:Y:S05]  /*9120*/  CALL.ABS.NOINC R14 ;  /* 0x000000000e007343 */ /* 0x008fea0003c00000 */
.L_x_203:
[----:B------:R-:W-:Y:S01]  /*9130*/  LOP3.LUT R0, R27, 0x110, RZ, 0xfc, !PT ;  /* 0x000001101b007812 */ /* 0x000fe200078efcff */
[----:B------:R-:W-:Y:S05]  /*9140*/  WARPSYNC.ALL ;  /* 0x0000000000007948 */ /* 0x000fea0003800000 */
[----:B------:R-:W-:Y:S02]  /*9150*/  R2UR UR4, R0 ;  /* 0x00000000000472ca */ /* 0x000fe400000e0000 */
[----:B------:R-:W2:Y:S11]  /*9160*/  S2R R0, SR_SWINHI ;  /* 0x0000000000007919 */ /* 0x000eb60000002f00 */
[----:B-1----:R-:W1:Y:S01]  /*9170*/  LDTM.x16 R4, tmem[UR4] ;  /* 0x00000004000479ee */ /* 0x002e620008240000 */
[----:B------:R-:W3:Y:S02]  /*9180*/  LDCU.64 UR4, c[0x0][0x880] ;  /* 0x00011000ff0477ac */ /* 0x000ee40008000a00 */
[----:B---3--:R-:W-:Y:S01]  /*9190*/  UISETP.NE.U32.AND UP0, UPT, UR4, URZ, UPT ;  /* 0x000000ff0400728c */ /* 0x008fe2000bf05070 */
[----:B------:R-:W-:-:S02]  /*91a0*/  MOV R34, R47 ;  /* 0x0000002f00227202 */ /* 0x000fc40000000f00 */
[----:B--2---:R-:W-:Y:S01]  /*91b0*/  MOV R35, R0 ;  /* 0x0000000000237202 */ /* 0x004fe20000000f00 */
[----:B------:R-:W-:Y:S01]  /*91c0*/  UISETP.NE.AND.EX UP0, UPT, UR5, URZ, UPT, UP0 ;  /* 0x000000ff0500728c */ /* 0x000fe2000bf05300 */
[----:B-1----:R-:W-:Y:S02]  /*91d0*/  FMUL2 R6, R32.F32, R6.F32x2.HI_LO ;  /* 0x000000062006724a */ /* 0x002fe40000040000 */
[----:B------:R-:W-:-:S04]  /*91e0*/  IMAD.WIDE.U32 R34, R26, 0x2, R34 ;  /* 0x000000021a227825 */ /* 0x000fc800078e0022 */
[C---:B------:R-:W-:Y:S02]  /*91f0*/  FMUL2 R20, R32.reuse.F32, R8.F32x2.HI_LO ;  /* 0x000000082014724a */ /* 0x040fe40000040000 */
[C---:B------:R-:W-:Y:S01]  /*9200*/  FMUL2 R4, R32.reuse.F32, R4.F32x2.HI_LO ;  /* 0x000000042004724a */ /* 0x040fe20000040000 */
[----:B------:R-:W-:Y:S01]  /*9210*/  F2FP.F16.F32.PACK_AB R9, R7, R6 ;  /* 0x000000060709723e */ /* 0x000fe200000000ff */
[----:B------:R-:W-:Y:S01]  /*9220*/  FMUL2 R24, R32.F32, R10.F32x2.HI_LO ;  /* 0x0000000a2018724a */ /* 0x000fe20000040000 */
[----:B------:R-:W-:Y:S01]  /*9230*/  IADD3 R0, P1, PT, R34, 0xa030, RZ ;  /* 0x0000a03022007810 */ /* 0x000fe20007f3e0ff */
[----:B------:R-:W-:Y:S01]  /*9240*/  FMUL2 R12, R32.F32, R12.F32x2.HI_LO ;  /* 0x0000000c200c724a */ /* 0x000fe20000040000 */
[----:B------:R-:W-:Y:S01]  /*9250*/  IADD3 R3, P0, PT, R34, 0xa020, RZ ;  /* 0x0000a02022037810 */ /* 0x000fe20007f1e0ff */
[----:B------:R-:W-:Y:S01]  /*9260*/  FMUL2 R14, R32.F32, R14.F32x2.HI_LO ;  /* 0x0000000e200e724a */ /* 0x000fe20000040000 */
[----:B------:R-:W-:Y:S01]  /*9270*/  F2FP.F16.F32.PACK_AB R8, R5, R4 ;  /* 0x000000040508723e */ /* 0x000fe200000000ff */
[----:B------:R-:W-:-:S02]  /*9280*/  IMAD.X R33, RZ, RZ, R35, P1 ;  /* 0x000000ffff217224 */ /* 0x000fc400008e0623 */
[C---:B------:R-:W-:Y:S02]  /*9290*/  FMUL2 R16, R32.reuse.F32, R16.F32x2.HI_LO ;  /* 0x000000102010724a */ /* 0x040fe40000040000 */
[----:B------:R-:W-:Y:S02]  /*92a0*/  IMAD.X R35, RZ, RZ, R35, P0 ;  /* 0x000000ffff237224 */ /* 0x000fe400000e0623 */
[----:B------:R-:W-:Y:S01]  /*92b0*/  FMUL2 R18, R32.F32, R18.F32x2.HI_LO ;  /* 0x000000122012724a */ /* 0x000fe20000040000 */
[----:B------:R-:W-:Y:S02]  /*92c0*/  F2FP.F16.F32.PACK_AB R10, R21, R20 ;  /* 0x00000014150a723e */ /* 0x000fe400000000ff */
[----:B------:R-:W-:Y:S02]  /*92d0*/  SHF.R.U64 R7, R0, 0x3, R33 ;  /* 0x0000000300077819 */ /* 0x000fe40000001221 */
[----:B------:R-:W-:Y:S02]  /*92e0*/  SHF.R.U64 R6, R3, 0x3, R35 ;  /* 0x0000000303067819 */ /* 0x000fe40000001223 */
[----:B------:R-:W-:-:S02]  /*92f0*/  F2FP.F16.F32.PACK_AB R11, R25, R24 ;  /* 0x00000018190b723e */ /* 0x000fc400000000ff */
[----:B------:R-:W-:Y:S02]  /*9300*/  LOP3.LUT R34, R3, 0x30, R6, 0x78, !PT ;  /* 0x0000003003227812 */ /* 0x000fe400078e7806 */
[----:B------:R-:W-:Y:S02]  /*9310*/  LOP3.LUT R32, R0, 0x30, R7, 0x78, !PT ;  /* 0x0000003000207812 */ /* 0x000fe400078e7807 */
[----:B------:R-:W-:Y:S01]  /*9320*/  F2FP.F16.F32.PACK_AB R4, R13, R12 ;  /* 0x0000000c0d04723e */ /* 0x000fe200000000ff */
[----:B------:R1:W-:Y:S01]  /*9330*/  ST.E.128 desc[UR44][R34.64], R8 ;  /* 0x0000000822007985 */ /* 0x0003e2000c101d2c */
[----:B------:R-:W-:Y:S02]  /*9340*/  F2FP.F16.F32.PACK_AB R5, R15, R14 ;  /* 0x0000000e0f05723e */ /* 0x000fe400000000ff */
[----:B------:R-:W-:Y:S02]  /*9350*/  F2FP.F16.F32.PACK_AB R6, R17, R16 ;  /* 0x000000101106723e */ /* 0x000fe400000000ff */
[----:B------:R-:W-:-:S05]  /*9360*/  F2FP.F16.F32.PACK_AB R7, R19, R18 ;  /* 0x000000121307723e */ /* 0x000fca00000000ff */
[----:B------:R1:W-:Y:S01]  /*9370*/  ST.E.128 desc[UR44][R32.64], R4 ;  /* 0x0000000420007985 */ /* 0x0003e2000c101d2c */
[----:B------:R-:W-:Y:S01]  /*9380*/  @!PT LDS RZ, [RZ] ;  /* 0x00000000fffff984 */ /* 0x000fe20000000800 */
[----:B------:R-:W-:Y:S01]  /*9390*/  @!PT LDS RZ, [RZ] ;  /* 0x00000000fffff984 */ /* 0x000fe20000000800 */
[----:B------:R-:W-:Y:S01]  /*93a0*/  @!PT LDS RZ, [RZ] ;  /* 0x00000000fffff984 */ /* 0x000fe20000000800 */
[----:B------:R-:W-:Y:S01]  /*93b0*/  @!PT LDS RZ, [RZ] ;  /* 0x00000000fffff984 */ /* 0x000fe20000000800 */
[----:B------:R2:W-:Y:S06]  /*93c0*/  MEMBAR.ALL.CTA ;  /* 0x0000000000007992 */ /* 0x0005ec0000008000 */
[----:B--2---:R-:W2:Y:S01]  /*93d0*/  FENCE.VIEW.ASYNC.S ;  /* 0x00000000000073c6 */ /* 0x004ea20000000000 */
[----:B------:R-:W-:Y:S05]  /*93e0*/  BRA.U !UP0, `(.L_x_204) ;  /* 0x0000000508347547 */ /* 0x000fea000b800000 */
[C---:B------:R-:W-:Y:S01]  /*93f0*/  FSETP.GEU.AND P0, PT, R22.reuse, 1.175494350822287508e-38, PT ;  /* 0x008000001600780b */ /* 0x040fe20003f0e000 */
[----:B-1----:R-:W1:Y:S01]  /*9400*/  LDC R4, c[0x0][0x904] ;  /* 0x00024100ff047b82 */ /* 0x002e620000000800 */
[----:B------:R-:W-:Y:S01]  /*9410*/  MOV R3, 0x3e055027 ;  /* 0x3e05502700037802 */ /* 0x000fe20000000f00 */
[----:B------:R-:W3:Y:S01]  /*9420*/  LDCU.64 UR4, c[0x0][0x908] ;  /* 0x00012100ff0477ac */ /* 0x000ee20008000a00 */
[----:B------:R-:W-:Y:S01]  /*9430*/  FSEL R8, RZ, -23, P0 ;  /* 0xc1b80000ff087808 */ /* 0x000fe20000000000 */
[----:B------:R-:W-:Y:S08]  /*9440*/  BSSY.RECONVERGENT B0, `(.L_x_204) ;  /* 0x0000047000007945 */ /* 0x000ff00003800200 */
[----:B------:R-:W-:-:S05]  /*9450*/  @!P0 FMUL R22, R22, 8388608 ;  /* 0x4b00000016168820 */ /* 0x000fca0000400000 */
[C---:B------:R-:W-:Y:S02]  /*9460*/  IADD3 R5, PT, PT, R22.reuse, -0x3f2aaaab, RZ ;  /* 0xc0d5555516057810 */ /* 0x040fe40007ffe0ff */
[----:B------:R-:W-:Y:S01]  /*9470*/  ISETP.GT.U32.AND P1, PT, R22, 0x7f7fffff, PT ;  /* 0x7f7fffff1600780c */ /* 0x000fe20003f24070 */
[----:B---3--:R-:W-:Y:S01]  /*9480*/  IMAD.HI.U32 R0, R45, UR4, RZ ;  /* 0x000000042d007c27 */ /* 0x008fe2000f8e00ff */
[----:B------:R-:W-:Y:S01]  /*9490*/  LOP3.LUT R5, R5, 0xff800000, RZ, 0xc0, !PT ;  /* 0xff80000005057812 */ /* 0x000fe200078ec0ff */
[----:B------:R-:W3:Y:S01]  /*94a0*/  LDCU UR4, c[0x0][0x380] ;  /* 0x00007000ff0477ac */ /* 0x000ee20008000800 */
[----:B-1----:R-:W-:Y:S02]  /*94b0*/  ISETP.NE.AND P0, PT, R4, 0x1, PT ;  /* 0x000000010400780c */ /* 0x002fe40003f05270 */
[-C--:B------:R-:W-:Y:S02]  /*94c0*/  IADD3 R6, PT, PT, R22, -R5.reuse, RZ ;  /* 0x8000000516067210 */ /* 0x080fe40007ffe0ff */
[----:B------:R-:W-:Y:S01]  /*94d0*/  SHF.R.U32.HI R0, RZ, UR5, R0 ;  /* 0x00000005ff007c19 */ /* 0x000fe20008011600 */
[----:B------:R-:W1:Y:S01]  /*94e0*/  LDCU UR5, c[0x0][0x700] ;  /* 0x0000e000ff0577ac */ /* 0x000e620008000800 */
[----:B------:R-:W-:Y:S01]  /*94f0*/  I2FP.F32.S32 R5, R5 ;  /* 0x0000000500057245 */ /* 0x000fe20000201400 */
[----:B------:R-:W-:Y:S01]  /*9500*/  FADD R6, R6, -1 ;  /* 0xbf80000006067421 */ /* 0x000fe20000000000 */
[----:B------:R-:W-:-:S03]  /*9510*/  SEL R0, R45, R0, !P0 ;  /* 0x000000002d007207 */ /* 0x000fc60004000000 */
[----:B------:R-:W-:Y:S01]  /*9520*/  FFMA R3, R6, -R3, 0.14084610342979431152 ;  /* 0x3e1039f606037423 */ /* 0x000fe20000000803 */
[----:B------:R-:W-:Y:S01]  /*9530*/  IADD3 R0, PT, PT, -R0, RZ, RZ ;  /* 0x000000ff00007210 */ /* 0x000fe20007ffe1ff */
[----:B------:R-:W-:Y:S02]  /*9540*/  FFMA R5, R5, 1.1920928955078125e-07, R8 ;  /* 0x3400000005057823 */ /* 0x000fe40000000008 */
[----:B------:R-:W-:Y:S02]  /*9550*/  FFMA R3, R6, R3, -0.12148627638816833496 ;  /* 0xbdf8cdcc06037423 */ /* 0x000fe40000000003 */
[----:B------:R-:W-:Y:S02]  /*9560*/  IMAD R7, R4, R0, R45 ;  /* 0x0000000004077224 */ /* 0x000fe400078e022d */
[----:B------:R-:W-:-:S04]  /*9570*/  FFMA R3, R6, R3, 0.13980610668659210205 ;  /* 0x3e0f295506037423 */ /* 0x000fc80000000003 */
[----:B------:R-:W-:-:S04]  /*9580*/  FFMA R3, R6, R3, -0.16684235632419586182 ;  /* 0xbe2ad8b906037423 */ /* 0x000fc80000000003 */
[----:B------:R-:W-:-:S04]  /*9590*/  FFMA R3, R6, R3, 0.20012299716472625732 ;  /* 0x3e4ced0b06037423 */ /* 0x000fc80000000003 */
[----:B------:R-:W-:-:S04]  /*95a0*/  FFMA R3, R6, R3, -0.24999669194221496582 ;  /* 0xbe7fff2206037423 */ /* 0x000fc80000000003 */
[----:B------:R-:W-:-:S04]  /*95b0*/  FFMA R3, R6, R3, 0.33333182334899902344 ;  /* 0x3eaaaa7806037423 */ /* 0x000fc80000000003 */
[----:B------:R-:W-:-:S04]  /*95c0*/  FFMA R3, R6, R3, -0.5 ;  /* 0xbf00000006037423 */ /* 0x000fc80000000003 */
[----:B------:R-:W-:-:S04]  /*95d0*/  FMUL R3, R6, R3 ;  /* 0x0000000306037220 */ /* 0x000fc80000400000 */
[----:B------:R-:W-:Y:S01]  /*95e0*/  FFMA R6, R6, R3, R6 ;  /* 0x0000000306067223 */ /* 0x000fe20000000006 */
[----:B------:R-:W-:-:S03]  /*95f0*/  MOV R3, 0x7f800000 ;  /* 0x7f80000000037802 */ /* 0x000fc60000000f00 */
[----:B------:R-:W-:Y:S02]  /*9600*/  FFMA R5, R5, 0.69314718246459960938, R6 ;  /* 0x3f31721805057823 */ /* 0x000fe40000000006 */
[C---:B------:R-:W-:Y:S01]  /*9610*/  @P1 FFMA R5, R22.reuse, R3, +INF ;  /* 0x7f80000016051423 */ /* 0x040fe20000000003 */
[----:B------:R-:W-:Y:S02]  /*9620*/  LEA R3, R7, R44, 0x8 ;  /* 0x0000002c07037211 */ /* 0x000fe400078e40ff */
[----:B------:R-:W-:Y:S02]  /*9630*/  FSETP.NEU.AND P1, PT, R22, RZ, PT ;  /* 0x000000ff1600720b */ /* 0x000fe40003f2d000 */
[----:B---3--:R-:W-:Y:S02]  /*9640*/  ISETP.GE.AND P0, PT, R3, UR4, PT ;  /* 0x0000000403007c0c */ /* 0x008fe4000bf06270 */
[----:B------:R-:W-:-:S05]  /*9650*/  FSEL R0, R5, -INF , P1 ;  /* 0xff80000005007808 */ /* 0x000fca0000800000 */
[----:B-1----:R-:W-:-:S06]  /*9660*/  FFMA R23, R23, UR5, R0 ;  /* 0x0000000517177c23 */ /* 0x002fcc0008000000 */
[----:B------:R-:W-:Y:S05]  /*9670*/  @P0 BRA `(.L_x_205) ;  /* 0x00000000008c0947 */ /* 0x000fea0003800000 */
[----:B------:R-:W1:Y:S01]  /*9680*/  LDC R7, c[0x0][0x38c] ;  /* 0x0000e300ff077b82 */ /* 0x000e620000000800 */
[----:B------:R-:W3:Y:S01]  /*9690*/  LDCU UR6, c[0x0][0x890] ;  /* 0x00011200ff0677ac */ /* 0x000ee20008000800 */
[----:B------:R-:W4:Y:S01]  /*96a0*/  LDCU.64 UR4, c[0x0][0x888] ;  /* 0x00011100ff0477ac */ /* 0x000f220008000a00 */
[----:B---3--:R-:W-:Y:S01]  /*96b0*/  IMAD R3, R40, UR6, R3 ;  /* 0x0000000628037c24 */ /* 0x008fe2000f8e0203 */
[----:B-1----:R-:W-:-:S04]  /*96c0*/  IABS R5, R7 ;  /* 0x0000000700057213 */ /* 0x002fc80000000000 */
[----:B------:R-:W1:Y:S08]  /*96d0*/  I2F.RP R10, R5 ;  /* 0x00000005000a7306 */ /* 0x000e700000209400 */
[----:B-1----:R-:W1:Y:S02]  /*96e0*/  MUFU.RCP R8, R10 ;  /* 0x0000000a00087308 */ /* 0x002e640000001000 */
[----:B-1----:R-:W-:-:S06]  /*96f0*/  IADD3 R8, PT, PT, R8, 0xffffffe, RZ ;  /* 0x0ffffffe08087810 */ /* 0x002fcc0007ffe0ff */
[----:B------:R1:W3:Y:S02]  /*9700*/  F2I.FTZ.U32.TRUNC.NTZ R9, R8 ;  /* 0x0000000800097305 */ /* 0x0002e4000021f000 */
[----:B-1----:R-:W-:Y:S02]  /*9710*/  HFMA2 R8, -RZ, RZ, 0, 0 ;  /* 0x00000000ff087431 */ /* 0x002fe400000001ff */
[----:B---3--:R-:W-:-:S04]  /*9720*/  IMAD.MOV R0, RZ, RZ, -R9 ;  /* 0x000000ffff007224 */ /* 0x008fc800078e0a09 */
[----:B------:R-:W-:Y:S01]  /*9730*/  IMAD R4, R0, R5, RZ ;  /* 0x0000000500047224 */ /* 0x000fe200078e02ff */
[----:B------:R-:W-:-:S03]  /*9740*/  IABS R0, R2 ;  /* 0x0000000200007213 */ /* 0x000fc60000000000 */
[----:B------:R-:W-:-:S04]  /*9750*/  IMAD.HI.U32 R9, R9, R4, R8 ;  /* 0x0000000409097227 */ /* 0x000fc800078e0008 */
[----:B------:R-:W-:-:S04]  /*9760*/  IMAD.MOV.U32 R6, RZ, RZ, R0 ;  /* 0x000000ffff067224 */ /* 0x000fc800078e0000 */
[----:B------:R-:W-:Y:S02]  /*9770*/  IMAD.HI.U32 R4, R9, R6, RZ ;  /* 0x0000000609047227 */ /* 0x000fe400078e00ff */
[----:B------:R-:W1:Y:S03]  /*9780*/  LDC.64 R8, c[0x0][0x880] ;  /* 0x00022000ff087b82 */ /* 0x000e660000000a00 */
[----:B------:R-:W-:-:S05]  /*9790*/  IADD3 R0, PT, PT, -R4, RZ, RZ ;  /* 0x000000ff04007210 */ /* 0x000fca0007ffe1ff */
[----:B------:R-:W-:-:S05]  /*97a0*/  IMAD R0, R5, R0, R6 ;  /* 0x0000000005007224 */ /* 0x000fca00078e0206 */
[----:B------:R-:W-:-:S13]  /*97b0*/  ISETP.GT.U32.AND P0, PT, R5, R0, PT ;  /* 0x000000000500720c */ /* 0x000fda0003f04070 */
[----:B------:R-:W-:Y:S01]  /*97c0*/  @!P0 IMAD.IADD R0, R0, 0x1, -R5 ;  /* 0x0000000100008824 */ /* 0x000fe200078e0a05 */
[----:B------:R-:W-:Y:S02]  /*97d0*/  @!P0 IADD3 R4, PT, PT, R4, 0x1, RZ ;  /* 0x0000000104048810 */ /* 0x000fe40007ffe0ff */
[----:B------:R-:W-:Y:S02]  /*97e0*/  ISETP.NE.AND P0, PT, R7, RZ, PT ;  /* 0x000000ff0700720c */ /* 0x000fe40003f05270 */
[----:B------:R-:W-:Y:S02]  /*97f0*/  ISETP.GE.U32.AND P2, PT, R0, R5, PT ;  /* 0x000000050000720c */ /* 0x000fe40003f46070 */
[----:B------:R-:W-:-:S04]  /*9800*/  LOP3.LUT R0, R2, R7, RZ, 0x3c, !PT ;  /* 0x0000000702007212 */ /* 0x000fc800078e3cff */
[----:B------:R-:W-:-:S07]  /*9810*/  ISETP.GE.AND P1, PT, R0, RZ, PT ;  /* 0x000000ff0000720c */ /* 0x000fce0003f26270 */
[----:B------:R-:W-:-:S06]  /*9820*/  @P2 VIADD R4, R4, 0x1 ;  /* 0x0000000104042836 */ /* 0x000fcc0000000000 */
[----:B------:R-:W-:Y:S02]  /*9830*/  @!P1 IADD3 R4, PT, PT, -R4, RZ, RZ ;  /* 0x000000ff04049210 */ /* 0x000fe40007ffe1ff */
[----:B------:R-:W-:-:S04]  /*9840*/  @!P0 LOP3.LUT R4, RZ, R7, RZ, 0x33, !PT ;  /* 0x00000007ff048212 */ /* 0x000fc800078e33ff */
[C---:B------:R-:W-:Y:S01]  /*9850*/  IADD3 R0, PT, PT, -R4.reuse, RZ, RZ ;  /* 0x000000ff04007210 */ /* 0x040fe20007ffe1ff */
[----:B----4-:R-:W-:-:S04]  /*9860*/  IMAD R3, R4, UR5, R3 ;  /* 0x0000000504037c24 */ /* 0x010fc8000f8e0203 */
[----:B------:R-:W-:-:S04]  /*9870*/  IMAD R0, R7, R0, R2 ;  /* 0x0000000007007224 */ /* 0x000fc800078e0202 */
[----:B------:R-:W-:-:S04]  /*9880*/  IMAD R3, R0, UR4, R3 ;  /* 0x0000000400037c24 */ /* 0x000fc8000f8e0203 */
[----:B-1----:R-:W-:-:S05]  /*9890*/  IMAD.WIDE R8, R3, 0x4, R8 ;  /* 0x0000000403087825 */ /* 0x002fca00078e0208 */
[----:B------:R1:W-:Y:S02]  /*98a0*/  STG.E desc[UR44][R8.64], R23 ;  /* 0x0000001708007986 */ /* 0x0003e4000c10192c */
.L_x_205:
[----:B------:R-:W-:Y:S05]  /*98b0*/  BSYNC.RECONVERGENT B0 ;  /* 0x0000000000007941 */ /* 0x000fea0003800200 */
.L_x_204:
[----:B------:R-:W-:Y:S01]  /*98c0*/  UISETP.NE.AND UP0, UPT, UR41, URZ, UPT ;  /* 0x000000ff2900728c */ /* 0x000fe2000bf05270 */
[----:B------:R-:W-:-:S08]  /*98d0*/  NOP ;  /* 0x0000000000007918 */ /* 0x000fd00000000000 */
[----:B------:R-:W-:Y:S05]  /*98e0*/  BRA.U UP0, `(.L_x_206) ;  /* 0x0000000100087547 */ /* 0x000fea000b800000 */
[----:B------:R-:W-:Y:S05]  /*98f0*/  BPT.TRAP 0x1 ;  /* 0x000000040000795c */ /* 0x000fea0000300000 */
[----:B------:R-:W-:Y:S05]  /*9900*/  BPT.TRAP 0x1 ;  /* 0x000000040000795c */ /* 0x000fea0000300000 */
.L_x_206:
[----:B------:R-:W-:Y:S01]  /*9910*/  IADD3 R3, PT, PT, R47, 0xe0a0, RZ ;  /* 0x0000e0a02f037810 */ /* 0x000fe20007ffe0ff */
[----:B------:R-:W-:-:S03]  /*9920*/  UISETP.NE.AND UP0, UPT, UR41, URZ, UPT ;  /* 0x000000ff2900728c */ /* 0x000fc6000bf05270 */
[----:B------:R-:W-:-:S04]  /*9930*/  PRMT R0, R48, 0x654, R3 ;  /* 0x0000065430007816 */ /* 0x000fc80000000003 */
[----:B--2---:R2:W-:Y:S02]  /*9940*/  SYNCS.ARRIVE.TRANS64.RED.A1T0 RZ, [R0+URZ], RZ ;  /* 0x000000ff00ff79a7 */ /* 0x0045e400081004ff */
[----:B------:R-:W-:Y:S05]  /*9950*/  BRA.U UP0, `(.L_x_207) ;  /* 0x0000000100047547 */ /* 0x000fea000b800000 */
[----:B------:R-:W-:Y:S05]  /*9960*/  BPT.TRAP 0x1 ;  /* 0x000000040000795c */ /* 0x000fea0000300000 */
.L_x_207:
[----:B------:R3:W-:Y:S01]  /*9970*/  SYNCS.ARRIVE.TRANS64.A1T0 RZ, [R47+URZ+0xe0b0], RZ ;  /* 0x00e0b0ff2fff79a7 */ /* 0x0007e200081000ff */
[----:B------:R-:W-:-:S09]  /*9980*/  UISETP.NE.AND UP0, UPT, UR39, URZ, UPT ;  /* 0x000000ff2700728c */ /* 0x000fd2000bf05270 */
[----:B------:R-:W-:Y:S05]  /*9990*/  BRA.U !UP0, `(.L_x_208) ;  /* 0x0000000108047547 */ /* 0x000fea000b800000 */
[----:B------:R-:W-:Y:S05]  /*99a0*/  BPT.TRAP 0x1 ;  /* 0x000000040000795c */ /* 0x000fea0000300000 */
.L_x_208:
[----:B------:R-:W-:Y:S01]  /*99b0*/  ULOP3.LUT UR4, UR42, 0x1, URZ, 0x3c, !UPT ;  /* 0x000000012a047892 */ /* 0x000fe2000f8e3cff */
[----:B--2---:R-:W-:-:S05]  /*99c0*/  LOP3.LUT R0, R27, 0x80, RZ, 0xfc, !PT ;  /* 0x000000801b007812 */ /* 0x004fca00078efcff */
[----:B-1----:R-:W-:-:S05]  /*99d0*/  IMAD.U32 R4, RZ, RZ, UR4 ;  /* 0x00000004ff047e24 */ /* 0x002fca000f8e00ff */
[----:B------:R-:W-:-:S04]  /*99e0*/  SHF.L.U32 R4, R4, 0x1f, RZ ;  /* 0x0000001f04047819 */ /* 0x000fc800000006ff */
[----:B------:R-:W1:Y:S02]  /*99f0*/  SYNCS.PHASECHK.TRANS64.TRYWAIT P0, [R47+URZ+0xe080], R4 ;  /* 0x00e080042f0075a7 */ /* 0x000e6400080011ff */
[----:B-1----:R-:W-:Y:S05]  /*9a00*/  @!P0 BRA `(.L_x_209) ;  /* 0x0000009800248947 */ /* 0x002fea0003800000 */
.L_x_405:
[----:B------:R-:W-:Y:S01]  /*9a10*/  R2UR UR4, R0 ;  /* 0x00000000000472ca */ /* 0x000fe200000e0000 */
[----:B------:R-:W-:-:S12]  /*9a20*/  UISETP.NE.AND UP0, UPT, UR39, URZ, UPT ;  /* 0x000000ff2700728c */ /* 0x000fd8000bf05270 */
[----:B------:R-:W2:Y:S02]  /*9a30*/  LDTM.x2 R22, tmem[UR4] ;  /* 0x00000004001679ee */ /* 0x000ea400080c0000 */
[----:B--2---:R-:W-:Y:S05]  /*9a40*/  BRA.U !UP0, `(.L_x_210) ;  /* 0x0000000108047547 */ /* 0x004fea000b800000 */
[----:B------:R-:W-:Y:S05]  /*9a50*/  BPT.TRAP 0x1 ;  /* 0x000000040000795c */ /* 0x000fea0000300000 */
.L_x_210:
[----:B------:R-:W-:Y:S01]  /*9a60*/  PRMT R31, R48, 0x654, R31 ;  /* 0x00000654301f7816 */ /* 0x000fe2000000001f */
[----:B------:R-:W-:-:S03]  /*9a70*/  UISETP.NE.AND UP0, UPT, UR41, URZ, UPT ;  /* 0x000000ff2900728c */ /* 0x000fc6000bf05270 */
[----:B------:R2:W-:Y:S06]  /*9a80*/  SYNCS.ARRIVE.TRANS64.RED.A1T0 RZ, [R31+URZ], RZ ;  /* 0x000000ff1fff79a7 */ /* 0x0005ec00081004ff */
[----:B------:R-:W-:Y:S05]  /*9a90*/  BRA.U UP0, `(.L_x_211) ;  /* 0x0000000100047547 */ /* 0x000fea000b800000 */
[----:B------:R-:W-:Y:S05]  /*9aa0*/  BPT.TRAP 0x1 ;  /* 0x000000040000795c */ /* 0x000fea0000300000 */
.L_x_211:
[----:B------:R-:W-:-:S04]  /*9ab0*/  MOV R0, UR43 ;  /* 0x0000002b00007c02 */ /* 0x000fc80008000f00 */
[----:B------:R-:W-:-:S04]  /*9ac0*/  SHF.L.U32 R0, R0, 0x1f, RZ ;  /* 0x0000001f00007819 */ /* 0x000fc800000006ff */
[----:B------:R-:W4:Y:S02]  /*9ad0*/  SYNCS.PHASECHK.TRANS64.TRYWAIT P0, [R47+URZ+0xe098], R0 ;  /* 0x00e098002f0075a7 */ /* 0x000f2400080011ff */
[----:B----4-:R-:W-:Y:S05]  /*9ae0*/  @!P0 BRA `(.L_x_212) ;  /* 0x0000009800008947 */ /* 0x010fea0003800000 */
.L_x_406:
[----:B------:R-:W-:-:S09]  /*9af0*/  UISETP.NE.AND UP0, UPT, UR41, URZ, UPT ;  /* 0x000000ff2900728c */ /* 0x000fd2000bf05270 */
[----:B------:R-:W-:Y:S05]  /*9b00*/  BRA.U UP0, `(.L_x_213) ;  /* 0x0000000100047547 */ /* 0x000fea000b800000 */
[----:B------:R-:W-:Y:S05]  /*9b10*/  BPT.TRAP 0x1 ;  /* 0x000000040000795c */ /* 0x000fea0000300000 */
.L_x_213:
[----:B----4-:R-:W-:Y:S01]  /*9b20*/  SHF.L.U32 R0, R43, 0x1f, RZ ;  /* 0x0000001f2b007819 */ /* 0x010fe200000006ff */
[----:B------:R4:W1:Y:S01]  /*9b30*/  MUFU.RCP R3, R22 ;  /* 0x0000001600037308 */ /* 0x0008620000001000 */
[----:B------:R-:W-:Y:S02]  /*9b40*/  BSSY B0, `(.L_x_214) ;  /* 0x0000003000007945 */ /* 0x000fe40003800000 */
[----:B------:R-:W5:Y:S02]  /*9b50*/  SYNCS.PHASECHK.TRANS64.TRYWAIT P0, [R47+URZ+0xe0c8], R0 ;  /* 0x00e0c8002f0075a7 */ /* 0x000f6400080011ff */
[----:B-1--45:R-:W-:Y:S05]  /*9b60*/  @!P0 BRA `(.L_x_215) ;  /* 0x0000009400f48947 */ /* 0x032fea0003800000 */
.L_x_407:
[----:B------:R-:W-:Y:S05]  /*9b70*/  BSYNC B0 ;  /* 0x0000000000007941 */ /* 0x000fea0003800000 */
.L_x_214:
[----:B------:R-:W4:Y:S01]  /*9b80*/  LDCU UR4, c[0x0][0x708] ;  /* 0x0000e100ff0477ac */ /* 0x000f220008000800 */
[----:B-1----:R-:W-:-:S04]  /*9b90*/  FFMA R0, -R22, R3, 1 ;  /* 0x3f80000016007423 */ /* 0x002fc80000000103 */
[----:B------:R-:W-:Y:S01]  /*9ba0*/  FFMA R0, R3, R0, R3 ;  /* 0x0000000003007223 */ /* 0x000fe20000000003 */
[----:B----4-:R-:W-:-:S03]  /*9bb0*/  MOV R3, UR4 ;  /* 0x0000000400037c02 */ /* 0x010fc60008000f00 */
[----:B--2---:R-:W-:Y:S01]  /*9bc0*/  FFMA R31, R0, UR4, RZ ;  /* 0x00000004001f7c23 */ /* 0x004fe200080000ff */
[----:B------:R-:W1:Y:S03]  /*9bd0*/  FCHK P0, R3, R22 ;  /* 0x0000001603007302 */ /* 0x000e660000000000 */
[----:B------:R-:W-:-:S04]  /*9be0*/  FFMA R4, -R22, R31, UR4 ;  /* 0x0000000416047e23 */ /* 0x000fc8000800011f */
[----:B------:R-:W-:Y:S01]  /*9bf0*/  FFMA R31, R0, R4, R31 ;  /* 0x00000004001f7223 */ /* 0x000fe2000000001f */
[----:B-1----:R-:W-:Y:S06]  /*9c00*/  @!P0 BRA `(.L_x_216) ;  /* 0x00000000000c8947 */ /* 0x002fec0003800000 */
[----:B------:R-:W-:Y:S02]  /*9c10*/  MOV R4, 0x9c30 ;  /* 0x00009c3000047802 */ /* 0x000fe40000000f00 */
[----:B---3--:R-:W-:Y:S05]  /*9c20*/  CALL.REL.NOINC `($__internal_3_$__cuda_sm3x_div_rn_noftz_f32_slowpath) ;  /* 0x000000a0006c7944 */ /* 0x008fea0003c00000 */
[----:B------:R-:W-:-:S07]  /*9c30*/  MOV R31, R32 ;  /* 0x00000020001f7202 */ /* 0x000fce0000000f00 */
.L_x_216:
[----:B------:R-:W-:Y:S01]  /*9c40*/  LOP3.LUT R0, R27, 0x180, RZ, 0xfc, !PT ;  /* 0x000001801b007812 */ /* 0x000fe200078efcff */
[----:B------:R-:W-:Y:S05]  /*9c50*/  WARPSYNC.ALL ;  /* 0x0000000000007948 */ /* 0x000fea0003800000 */
[----:B------:R-:W-:Y:S02]  /*9c60*/  R2UR UR4, R0 ;  /* 0x00000000000472ca */ /* 0x000fe400000e0000 */
[----:B------:R-:W1:Y:S11]  /*9c70*/  S2R R0, SR_SWINHI ;  /* 0x0000000000007919 */ /* 0x000e760000002f00 */
[----:B------:R-:W2:Y:S01]  /*9c80*/  LDTM.x16 R4, tmem[UR4] ;  /* 0x00000004000479ee */ /* 0x000ea20008240000 */
[----:B------:R-:W-:-:S02]  /*9c90*/  MOV R32, R47 ;  /* 0x0000002f00207202 */ /* 0x000fc40000000f00 */
[----:B-1----:R-:W-:Y:S01]  /*9ca0*/  MOV R33, R0 ;  /* 0x0000000000217202 */ /* 0x002fe20000000f00 */
[----:B--2---:R-:W-:Y:S02]  /*9cb0*/  FMUL2 R6, R31.F32, R6.F32x2.HI_LO ;  /* 0x000000061f06724a */ /* 0x004fe40000040000 */
[----:B------:R-:W-:-:S04]  /*9cc0*/  IMAD.WIDE.U32 R32, R26, 0x2, R32 ;  /* 0x000000021a207825 */ /* 0x000fc800078e0020 */
[C---:B------:R-:W-:Y:S02]  /*9cd0*/  FMUL2 R20, R31.reuse.F32, R8.F32x2.HI_LO ;  /* 0x000000081f14724a */ /* 0x040fe40000040000 */
[----:B------:R-:W-:Y:S01]  /*9ce0*/  FMUL2 R4, R31.F32, R4.F32x2.HI_LO ;  /* 0x000000041f04724a */ /* 0x000fe20000040000 */
[----:B------:R-:W-:Y:S01]  /*9cf0*/  F2FP.F16.F32.PACK_AB R9, R7, R6 ;  /* 0x000000060709723e */ /* 0x000fe200000000ff */
[C---:B------:R-:W-:Y:S01]  /*9d00*/  FMUL2 R24, R31.reuse.F32, R10.F32x2.HI_LO ;  /* 0x0000000a1f18724a */ /* 0x040fe20000040000 */
[C---:B------:R-:W-:Y:S01]  /*9d10*/  IADD3 R0, P1, PT, R32.reuse, 0xc010, RZ ;  /* 0x0000c01020007810 */ /* 0x040fe20007f3e0ff */
[C---:B------:R-:W-:Y:S01]  /*9d20*/  FMUL2 R12, R31.reuse.F32, R12.F32x2.HI_LO ;  /* 0x0000000c1f0c724a */ /* 0x040fe20000040000 */
        /* <DEDUP_REMOVED lines=17> */
[----:B------:R-:W-:-:S02]  /*9e40*/  F2FP.F16.F32.PACK_AB R7, R19, R18 ;  /* 0x000000121307723e */ /* 0x000fc400000000ff */
[----:B------:R-:W-:-:S03]  /*9e50*/  ISETP.NE.AND P0, PT, R29, R28, PT ;  /* 0x0000001c1d00720c */ /* 0x000fc60003f05270 */
[----:B------:R1:W-:Y:S10]  /*9e60*/  ST.E.128 desc[UR44][R34.64], R4 ;  /* 0x0000000422007985 */ /* 0x0003f4000c101d2c */
[----:B------:R-:W-:Y:S05]  /*9e70*/  @!P0 BRA `(.L_x_217) ;  /* 0x0000000000408947 */ /* 0x000fea0003800000 */
[----:B------:R-:W-:Y:S01]  /*9e80*/  MOV R14, 0x8 ;  /* 0x00000008000e7802 */ /* 0x000fe20000000f00 */
[----:B------:R-:W2:Y:S01]  /*9e90*/  LDCU.64 UR8, c[0x4][0xb0] ;  /* 0x01001600ff0877ac */ /* 0x000ea20008000a00 */
[----:B------:R-:W-:Y:S02]  /*9ea0*/  HFMA2 R12, -RZ, RZ, 0, 5.9604644775390625e-08 ;  /* 0x00000001ff0c7431 */ /* 0x000fe400000001ff */
[----:B-1----:R-:W-:Y:S01]  /*9eb0*/  IMAD.MOV.U32 R8, RZ, RZ, 0x192 ;  /* 0x00000192ff087424 */ /* 0x002fe200078e00ff */
[----:B------:R-:W1:Y:S01]  /*9ec0*/  LDCU.64 UR6, c[0x4][0xb8] ;  /* 0x01001700ff0677ac */ /* 0x000e620008000a00 */
[----:B------:R-:W4:Y:S01]  /*9ed0*/  LDC.64 R14, c[0x4][R14] ;  /* 0x010000000e0e7b82 */ /* 0x000f220000000a00 */
[----:B------:R-:W-:Y:S01]  /*9ee0*/  IMAD.MOV.U32 R13, RZ, RZ, RZ ;  /* 0x000000ffff0d7224 */ /* 0x000fe200078e00ff */
[----:B------:R-:W5:Y:S01]  /*9ef0*/  LDCU.64 UR4, c[0x4][0x40] ;  /* 0x01000800ff0477ac */ /* 0x000f620008000a00 */
[----:B--2---:R-:W-:Y:S01]  /*9f00*/  IMAD.U32 R4, RZ, RZ, UR8 ;  /* 0x00000008ff047e24 */ /* 0x004fe2000f8e00ff */
[----:B------:R-:W-:Y:S01]  /*9f10*/  MOV R5, UR9 ;  /* 0x0000000900057c02 */ /* 0x000fe20008000f00 */
[----:B-1----:R-:W-:Y:S01]  /*9f20*/  IMAD.U32 R6, RZ, RZ, UR6 ;  /* 0x00000006ff067e24 */ /* 0x002fe2000f8e00ff */
[----:B------:R-:W-:Y:S01]  /*9f30*/  MOV R7, UR7 ;  /* 0x0000000700077c02 */ /* 0x000fe20008000f00 */
[----:B-----5:R-:W-:Y:S01]  /*9f40*/  IMAD.U32 R10, RZ, RZ, UR4 ;  /* 0x00000004ff0a7e24 */ /* 0x020fe2000f8e00ff */
[----:B------:R-:W-:-:S02]  /*9f50*/  MOV R11, UR5 ;  /* 0x00000005000b7c02 */ /* 0x000fc40008000f00 */
[----:B------:R-:W-:-:S07]  /*9f60*/  LEPC R20, `(.L_x_217) ;  /* 0x000000001014794e */ /* 0x000fce0000000000 */
[----:B---34-:R-:W-:Y:S05]  /*9f70*/  CALL.ABS.NOINC R14 ;  /* 0x000000000e007343 */ /* 0x018fea0003c00000 */
.L_x_217:
[----:B------:R-:W2:Y:S01]  /*9f80*/  LDCU.64 UR4, c[0x0][0x880] ;  /* 0x00011000ff0477ac */ /* 0x000ea20008000a00 */
[----:B------:R-:W4:Y:S01]  /*9f90*/  S2R R0, SR_SWINHI ;  /* 0x0000000000007919 */ /* 0x000f220000002f00 */
[----:B------:R-:W-:Y:S02]  /*9fa0*/  LOP3.LUT R27, R27, 0x190, RZ, 0xfc, !PT ;  /* 0x000001901b1b7812 */ /* 0x000fe400078efcff */
[----:B--2---:R-:W-:-:S04]  /*9fb0*/  ISETP.NE.U32.AND P0, PT, RZ, UR4, PT ;  /* 0x00000004ff007c0c */ /* 0x004fc8000bf05070 */
[----:B------:R-:W-:Y:S01]  /*9fc0*/  ISETP.NE.AND.EX P0, PT, RZ, UR5, PT, P0 ;  /* 0x00000005ff007c0c */ /* 0x000fe2000bf05300 */
[----:B------:R-:W-:Y:S05]  /*9fd0*/  WARPSYNC.ALL ;  /* 0x0000000000007948 */ /* 0x000fea0003800000 */
[----:B------:R-:W-:Y:S02]  /*9fe0*/  R2UR UR4, R27 ;  /* 0x000000001b0472ca */ /* 0x000fe400000e0000 */
[----:B------:R-:W-:Y:S02]  /*9ff0*/  MOV R28, R47 ;  /* 0x0000002f001c7202 */ /* 0x000fe40000000f00 */
[----:B----4-:R-:W-:-:S03]  /*a000*/  MOV R29, R0 ;  /* 0x00000000001d7202 */ /* 0x010fc60000000f00 */
[----:B------:R-:W-:-:S06]  /*a010*/  IMAD.WIDE.U32 R28, R26, 0x2, R28 ;  /* 0x000000021a1c7825 */ /* 0x000fcc00078e001c */
[----:B-1----:R-:W1:Y:S01]  /*a020*/  LDTM.x16 R4, tmem[UR4] ;  /* 0x00000004000479ee */ /* 0x002e620008240000 */
[C---:B------:R-:W-:Y:S02]  /*a030*/  IADD3 R26, P1, PT, R28.reuse, 0xc020, RZ ;  /* 0x0000c0201c1a7810 */ /* 0x040fe40007f3e0ff */
[----:B------:R-:W-:-:S03]  /*a040*/  IADD3 R3, P2, PT, R28, 0xc030, RZ ;  /* 0x0000c0301c037810 */ /* 0x000fc60007f5e0ff */
[--C-:B------:R-:W-:Y:S02]  /*a050*/  IMAD.X R27, RZ, RZ, R29.reuse, P1 ;  /* 0x000000ffff1b7224 */ /* 0x100fe400008e061d */
[----:B------:R-:W-:-:S05]  /*a060*/  IMAD.X R29, RZ, RZ, R29, P2 ;  /* 0x000000ffff1d7224 */ /* 0x000fca00010e061d */
[----:B------:R-:W-:-:S04]  /*a070*/  SHF.R.U64 R0, R3, 0x3, R29 ;  /* 0x0000000303007819 */ /* 0x000fc8000000121d */
[----:B------:R-:W-:Y:S01]  /*a080*/  LOP3.LUT R28, R3, 0x30, R0, 0x78, !PT ;  /* 0x00000030031c7812 */ /* 0x000fe200078e7800 */
[C---:B-1----:R-:W-:Y:S01]  /*a090*/  FMUL2 R20, R31.reuse.F32, R8.F32x2.HI_LO ;  /* 0x000000081f14724a */ /* 0x042fe20000040000 */
[C---:B------:R-:W-:Y:S01]  /*a0a0*/  SHF.R.U64 R9, R26.reuse, 0x3, R27 ;  /* 0x000000031a097819 */ /* 0x040fe2000000121b */
[C---:B------:R-:W-:Y:S02]  /*a0b0*/  FMUL2 R4, R31.reuse.F32, R4.F32x2.HI_LO ;  /* 0x000000041f04724a */ /* 0x040fe40000040000 */
[C---:B------:R-:W-:Y:S01]  /*a0c0*/  FMUL2 R6, R31.reuse.F32, R6.F32x2.HI_LO ;  /* 0x000000061f06724a */ /* 0x040fe20000040000 */
[----:B------:R-:W-:Y:S01]  /*a0d0*/  LOP3.LUT R26, R26, 0x30, R9, 0x78, !PT ;  /* 0x000000301a1a7812 */ /* 0x000fe200078e7809 */
[----:B------:R-:W-:Y:S01]  /*a0e0*/  FMUL2 R24, R31.F32, R10.F32x2.HI_LO ;  /* 0x0000000a1f18724a */ /* 0x000fe20000040000 */
[----:B------:R-:W-:Y:S01]  /*a0f0*/  F2FP.F16.F32.PACK_AB R8, R5, R4 ;  /* 0x000000040508723e */ /* 0x000fe200000000ff */
[----:B------:R-:W-:Y:S01]  /*a100*/  FMUL2 R12, R31.F32, R12.F32x2.HI_LO ;  /* 0x0000000c1f0c724a */ /* 0x000fe20000040000 */
[----:B------:R-:W-:Y:S01]  /*a110*/  F2FP.F16.F32.PACK_AB R9, R7, R6 ;  /* 0x000000060709723e */ /* 0x000fe200000000ff */
[----:B------:R-:W-:Y:S01]  /*a120*/  FMUL2 R14, R31.F32, R14.F32x2.HI_LO ;  /* 0x0000000e1f0e724a */ /* 0x000fe20000040000 */
[----:B------:R-:W-:Y:S01]  /*a130*/  F2FP.F16.F32.PACK_AB R10, R21, R20 ;  /* 0x00000014150a723e */ /* 0x000fe200000000ff */
[----:B------:R-:W-:Y:S01]  /*a140*/  FMUL2 R16, R31.F32, R16.F32x2.HI_LO ;  /* 0x000000101f10724a */ /* 0x000fe20000040000 */
[----:B------:R-:W-:Y:S01]  /*a150*/  F2FP.F16.F32.PACK_AB R11, R25, R24 ;  /* 0x00000018190b723e */ /* 0x000fe200000000ff */
[----:B------:R-:W-:Y:S01]  /*a160*/  FMUL2 R18, R31.F32, R18.F32x2.HI_LO ;  /* 0x000000121f12724a */ /* 0x000fe20000040000 */
[----:B------:R-:W-:-:S02]  /*a170*/  F2FP.F16.F32.PACK_AB R4, R13, R12 ;  /* 0x0000000c0d04723e */ /* 0x000fc400000000ff */
[----:B------:R-:W-:Y:S01]  /*a180*/  F2FP.F16.F32.PACK_AB R5, R15, R14 ;  /* 0x0000000e0f05723e */ /* 0x000fe200000000ff */
[----:B------:R1:W-:Y:S01]  /*a190*/  ST.E.128 desc[UR44][R26.64], R8 ;  /* 0x000000081a007985 */ /* 0x0003e2000c101d2c */
        /* <DEDUP_REMOVED lines=9> */
[----:B------:R-:W-:Y:S05]  /*a230*/  @!P0 BRA `(.L_x_218) ;  /* 0x0000000400388947 */ /* 0x000fea0003800000 */
[C---:B------:R-:W-:Y:S01]  /*a240*/  FSETP.GEU.AND P1, PT, R22.reuse, 1.175494350822287508e-38, PT ;  /* 0x008000001600780b */ /* 0x040fe20003f2e000 */
[----:B------:R-:W4:Y:S01]  /*a250*/  LDC R3, c[0x0][0x904] ;  /* 0x00024100ff037b82 */ /* 0x000f220000000800 */
[----:B------:R-:W-:Y:S01]  /*a260*/  MOV R0, 0x3e055027 ;  /* 0x3e05502700007802 */ /* 0x000fe20000000f00 */
[----:B------:R-:W5:Y:S01]  /*a270*/  LDCU.64 UR4, c[0x0][0x908] ;  /* 0x00012100ff0477ac */ /* 0x000f620008000a00 */
[----:B-1----:R-:W-:Y:S01]  /*a280*/  FSEL R7, RZ, -23, P1 ;  /* 0xc1b80000ff077808 */ /* 0x002fe20000800000 */
[----:B------:R-:W-:Y:S08]  /*a290*/  BSSY.RECONVERGENT B0, `(.L_x_218) ;  /* 0x0000048000007945 */ /* 0x000ff00003800200 */
[----:B------:R-:W-:-:S05]  /*a2a0*/  @!P1 FMUL R22, R22, 8388608 ;  /* 0x4b00000016169820 */ /* 0x000fca0000400000 */
[C---:B------:R-:W-:Y:S02]  /*a2b0*/  IADD3 R9, PT, PT, R22.reuse, -0x3f2aaaab, RZ ;  /* 0xc0d5555516097810 */ /* 0x040fe40007ffe0ff */
[C---:B------:R-:W-:Y:S02]  /*a2c0*/  FSETP.NEU.AND P1, PT, R22.reuse, RZ, PT ;  /* 0x000000ff1600720b */ /* 0x040fe40003f2d000 */
[----:B------:R-:W-:Y:S02]  /*a2d0*/  LOP3.LUT R9, R9, 0xff800000, RZ, 0xc0, !PT ;  /* 0xff80000009097812 */ /* 0x000fe400078ec0ff */
[----:B----4-:R-:W-:Y:S02]  /*a2e0*/  ISETP.NE.AND P0, PT, R3, 0x1, PT ;  /* 0x000000010300780c */ /* 0x010fe40003f05270 */
[-C--:B------:R-:W-:Y:S02]  /*a2f0*/  IADD3 R5, PT, PT, R22, -R9.reuse, RZ ;  /* 0x8000000916057210 */ /* 0x080fe40007ffe0ff */
[----:B------:R-:W-:-:S03]  /*a300*/  I2FP.F32.S32 R6, R9 ;  /* 0x0000000900067245 */ /* 0x000fc60000201400 */
[----:B------:R-:W-:Y:S02]  /*a310*/  FADD R5, R5, -1 ;  /* 0xbf80000005057421 */ /* 0x000fe40000000000 */
[----:B------:R-:W-:Y:S02]  /*a320*/  FFMA R6, R6, 1.1920928955078125e-07, R7 ;  /* 0x3400000006067823 */ /* 0x000fe40000000007 */
[----:B------:R-:W-:-:S04]  /*a330*/  FFMA R0, R5, -R0, 0.14084610342979431152 ;  /* 0x3e1039f605007423 */ /* 0x000fc80000000800 */
[----:B------:R-:W-:Y:S01]  /*a340*/  FFMA R4, R5, R0, -0.12148627638816833496 ;  /* 0xbdf8cdcc05047423 */ /* 0x000fe20000000000 */
[----:B-----5:R-:W-:Y:S01]  /*a350*/  IMAD.HI.U32 R0, R45, UR4, RZ ;  /* 0x000000042d007c27 */ /* 0x020fe2000f8e00ff */
[----:B------:R-:W1:Y:S03]  /*a360*/  LDCU UR4, c[0x0][0x380] ;  /* 0x00007000ff0477ac */ /* 0x000e660008000800 */
[C---:B------:R-:W-:Y:S01]  /*a370*/  FFMA R4, R5.reuse, R4, 0.13980610668659210205 ;  /* 0x3e0f295505047423 */ /* 0x040fe20000000004 */
[----:B------:R-:W-:Y:S01]  /*a380*/  SHF.R.U32.HI R0, RZ, UR5, R0 ;  /* 0x00000005ff007c19 */ /* 0x000fe20008011600 */
[----:B------:R-:W4:Y:S02]  /*a390*/  LDCU UR5, c[0x0][0x700] ;  /* 0x0000e000ff0577ac */ /* 0x000f240008000800 */
[----:B------:R-:W-:Y:S01]  /*a3a0*/  FFMA R4, R5, R4, -0.16684235632419586182 ;  /* 0xbe2ad8b905047423 */ /* 0x000fe20000000004 */
[----:B------:R-:W-:-:S03]  /*a3b0*/  SEL R0, R45, R0, !P0 ;  /* 0x000000002d007207 */ /* 0x000fc60004000000 */
[C---:B------:R-:W-:Y:S01]  /*a3c0*/  FFMA R4, R5.reuse, R4, 0.20012299716472625732 ;  /* 0x3e4ced0b05047423 */ /* 0x040fe20000000004 */
[----:B------:R-:W-:Y:S02]  /*a3d0*/  ISETP.GT.U32.AND P0, PT, R22, 0x7f7fffff, PT ;  /* 0x7f7fffff1600780c */ /* 0x000fe40003f04070 */
[----:B------:R-:W-:Y:S01]  /*a3e0*/  IADD3 R0, PT, PT, -R0, RZ, RZ ;  /* 0x000000ff00007210 */ /* 0x000fe20007ffe1ff */
[----:B------:R-:W-:-:S04]  /*a3f0*/  FFMA R4, R5, R4, -0.24999669194221496582 ;  /* 0xbe7fff2205047423 */ /* 0x000fc80000000004 */
[----:B------:R-:W-:Y:S01]  /*a400*/  FFMA R4, R5, R4, 0.33333182334899902344 ;  /* 0x3eaaaa7805047423 */ /* 0x000fe20000000004 */
[----:B------:R-:W-:Y:S01]  /*a410*/  IMAD R7, R3, R0, R45 ;  /* 0x0000000003077224 */ /* 0x000fe200078e022d */
[----:B------:R-:W-:Y:S02]  /*a420*/  MOV R3, 0x7f800000 ;  /* 0x7f80000000037802 */ /* 0x000fe40000000f00 */
[----:B------:R-:W-:Y:S02]  /*a430*/  FFMA R4, R5, R4, -0.5 ;  /* 0xbf00000005047423 */ /* 0x000fe40000000004 */
[----:B------:R-:W-:Y:S02]  /*a440*/  LEA R7, R7, R44, 0x8 ;  /* 0x0000002c07077211 */ /* 0x000fe400078e40ff */
[----:B------:R-:W-:-:S04]  /*a450*/  FMUL R4, R5, R4 ;  /* 0x0000000405047220 */ /* 0x000fc80000400000 */
[----:B------:R-:W-:-:S04]  /*a460*/  FFMA R5, R5, R4, R5 ;  /* 0x0000000405057223 */ /* 0x000fc80000000005 */
[----:B------:R-:W-:Y:S01]  /*a470*/  FFMA R5, R6, 0.69314718246459960938, R5 ;  /* 0x3f31721806057823 */ /* 0x000fe20000000005 */
[----:B------:R-:W-:Y:S01]  /*a480*/  @P0 FFMA R5, R22, R3, +INF ;  /* 0x7f80000016050423 */ /* 0x000fe20000000003 */
[----:B------:R-:W-:-:S04]  /*a490*/  IADD3 R3, PT, PT, R7, 0x80, RZ ;  /* 0x0000008007037810 */ /* 0x000fc80007ffe0ff */
[----:B-1----:R-:W-:Y:S02]  /*a4a0*/  ISETP.GE.AND P0, PT, R3, UR4, PT ;  /* 0x0000000403007c0c */ /* 0x002fe4000bf06270 */
[----:B------:R-:W-:-:S05]  /*a4b0*/  FSEL R0, R5, -INF , P1 ;  /* 0xff80000005007808 */ /* 0x000fca0000800000 */
[----:B----4-:R-:W-:-:S06]  /*a4c0*/  FFMA R23, R23, UR5, R0 ;  /* 0x0000000517177c23 */ /* 0x010fcc0008000000 */
[----:B------:R-:W-:Y:S05]  /*a4d0*/  @P0 BRA `(.L_x_219) ;  /* 0x00000000008c0947 */ /* 0x000fea0003800000 */
[----:B------:R-:W1:Y:S01]  /*a4e0*/  LDC R7, c[0x0][0x38c] ;  /* 0x0000e300ff077b82 */ /* 0x000e620000000800 */
[----:B------:R-:W4:Y:S01]  /*a4f0*/  LDCU UR6, c[0x0][0x890] ;  /* 0x00011200ff0677ac */ /* 0x000f220008000800 */
[----:B------:R-:W5:Y:S01]  /*a500*/  LDCU.64 UR4, c[0x0][0x888] ;  /* 0x00011100ff0477ac */ /* 0x000f620008000a00 */
[----:B----4-:R-:W-:Y:S01]  /*a510*/  IMAD R3, R40, UR6, R3 ;  /* 0x0000000628037c24 */ /* 0x010fe2000f8e0203 */
[----:B-1----:R-:W-:-:S04]  /*a520*/  IABS R5, R7 ;  /* 0x0000000700057213 */ /* 0x002fc80000000000 */
[----:B------:R-:W1:Y:S08]  /*a530*/  I2F.RP R10, R5 ;  /* 0x00000005000a7306 */ /* 0x000e700000209400 */
[----:B-1----:R-:W1:Y:S02]  /*a540*/  MUFU.RCP R8, R10 ;  /* 0x0000000a00087308 */ /* 0x002e640000001000 */
[----:B-1----:R-:W-:-:S06]  /*a550*/  IADD3 R8, PT, PT, R8, 0xffffffe, RZ ;  /* 0x0ffffffe08087810 */ /* 0x002fcc0007ffe0ff */
[----:B------:R1:W4:Y:S02]  /*a560*/  F2I.FTZ.U32.TRUNC.NTZ R9, R8 ;  /* 0x0000000800097305 */ /* 0x000324000021f000 */
[----:B-1----:R-:W-:Y:S02]  /*a570*/  HFMA2 R8, -RZ, RZ, 0, 0 ;  /* 0x00000000ff087431 */ /* 0x002fe400000001ff */
[----:B----4-:R-:W-:-:S04]  /*a580*/  IMAD.MOV R0, RZ, RZ, -R9 ;  /* 0x000000ffff007224 */ /* 0x010fc800078e0a09 */
        /* <DEDUP_REMOVED lines=19> */
[----:B-----5:R-:W-:-:S04]  /*a6c0*/  IMAD R3, R4, UR5, R3 ;  /* 0x0000000504037c24 */ /* 0x020fc8000f8e0203 */
[----:B------:R-:W-:-:S04]  /*a6d0*/  IMAD R0, R7, R0, R2 ;  /* 0x0000000007007224 */ /* 0x000fc800078e0202 */
[----:B------:R-:W-:-:S04]  /*a6e0*/  IMAD R3, R0, UR4, R3 ;  /* 0x0000000400037c24 */ /* 0x000fc8000f8e0203 */
[----:B-1----:R-:W-:-:S05]  /*a6f0*/  IMAD.WIDE R8, R3, 0x4, R8 ;  /* 0x0000000403087825 */ /* 0x002fca00078e0208 */
[----:B------:R1:W-:Y:S02]  /*a700*/  STG.E desc[UR44][R8.64], R23 ;  /* 0x0000001708007986 */ /* 0x0003e4000c10192c */
.L_x_219:
[----:B------:R-:W-:Y:S05]  /*a710*/  BSYNC.RECONVERGENT B0 ;  /* 0x0000000000007941 */ /* 0x000fea0003800200 */
.L_x_218:
[----:B------:R-:W-:Y:S01]  /*a720*/  UISETP.NE.AND UP0, UPT, UR41, URZ, UPT ;  /* 0x000000ff2900728c */ /* 0x000fe2000bf05270 */
[----:B------:R-:W-:-:S08]  /*a730*/  NOP ;  /* 0x0000000000007918 */ /* 0x000fd00000000000 */
[----:B------:R-:W-:Y:S05]  /*a740*/  BRA.U UP0, `(.L_x_220) ;  /* 0x0000000100087547 */ /* 0x000fea000b800000 */
[----:B------:R-:W-:Y:S05]  /*a750*/  BPT.TRAP 0x1 ;  /* 0x000000040000795c */ /* 0x000fea0000300000 */
[----:B------:R-:W-:Y:S05]  /*a760*/  BPT.TRAP 0x1 ;  /* 0x000000040000795c */ /* 0x000fea0000300000 */
.L_x_220:
[----:B------:R-:W-:Y:S01]  /*a770*/  IADD3 R3, PT, PT, R47, 0xe0a8, RZ ;  /* 0x0000e0a82f037810 */ /* 0x000fe20007ffe0ff */
[----:B------:R-:W-:-:S03]  /*a780*/  UISETP.NE.AND UP0, UPT, UR41, URZ, UPT ;  /* 0x000000ff2900728c */ /* 0x000fc6000bf05270 */
[----:B------:R-:W-:-:S04]  /*a790*/  PRMT R3, R48, 0x654, R3 ;  /* 0x0000065430037816 */ /* 0x000fc80000000003 */
[----:B--2---:R2:W-:Y:S02]  /*a7a0*/  SYNCS.ARRIVE.TRANS64.RED.A1T0 RZ, [R3+URZ], RZ ;  /* 0x000000ff03ff79a7 */ /* 0x0045e400081004ff */
[----:B------:R-:W-:Y:S05]  /*a7b0*/  BRA.U UP0, `(.L_x_221) ;  /* 0x0000000100047547 */ /* 0x000fea000b800000 */
[----:B------:R-:W-:Y:S05]  /*a7c0*/  BPT.TRAP 0x1 ;  /* 0x000000040000795c */ /* 0x000fea0000300000 */
.L_x_221:
[----:B------:R4:W-:Y:S01]  /*a7d0*/  SYNCS.ARRIVE.TRANS64.A1T0 RZ, [R47+URZ+0xe0b8], RZ ;  /* 0x00e0b8ff2fff79a7 */ /* 0x0009e200081000ff */
[----:B------:R-:W-:Y:S01]  /*a7e0*/  LOP3.LUT R43, R43, 0x1, RZ, 0x3c, !PT ;  /* 0x000000012b2b7812 */ /* 0x000fe200078e3cff */
[----:B------:R-:W-:Y:S01]  /*a7f0*/  ULOP3.LUT UR43, UR43, 0x1, URZ, 0x3c, !UPT ;  /* 0x000000012b2b7892 */ /* 0x000fe2000f8e3cff */
[----:B------:R-:W-:-:S11]  /*a800*/  IADD3 R22, PT, PT, R49, 0x2, RZ ;  /* 0x0000000231167810 */ /* 0x000fd60007ffe0ff */
.L_x_92:
[----:B------:R-:W-:Y:S05]  /*a810*/  BSYNC B7 ;  /* 0x0000000000077941 */ /* 0x000fea0003800000 */
.L_x_91:
[----:B------:R-:W5:Y:S01]  /*a820*/  LDCU UR4, c[0x0][0x900] ;  /* 0x00012000ff0477ac */ /* 0x000f620008000800 */
[----:B------:R-:W-:-:S04]  /*a830*/  IADD3 R45, PT, PT, R45, UR36, RZ ;  /* 0x000000242d2d7c10 */ /* 0x000fc8000fffe0ff */
[----:B-----5:R-:W-:-:S13]  /*a840*/  ISETP.GE.AND P0, PT, R45, UR4, PT ;  /* 0x000000042d007c0c */ /* 0x020fda000bf06270 */
[----:B------:R-:W-:Y:S05]  /*a850*/  @!P0 BRA `(.L_x_222) ;  /* 0xffffff98009c8947 */ /* 0x000fea000383ffff */
[----:B------:R-:W-:Y:S05]  /*a860*/  BSYNC B8 ;  /* 0x0000000000087941 */ /* 0x000fea0003800000 */
.L_x_90:
[----:B------:R-:W-:Y:S05]  /*a870*/  EXIT ;  /* 0x000000000000794d */ /* 0x000fea0003800000 */
.L_x_27:
[----:B------:R-:W-:-:S08]  /*a880*/  NOP ;  /* 0x0000000000007918 */ /* 0x000fd00000000000 */
[----:B------:R-:W1:Y:S02]  /*a890*/  USETMAXREG.TRY_ALLOC.CTAPOOL UP0, 0xc0 ;  /* 0x000000c0000079c8 */ /* 0x000e640008000600 */
[----:B-1----:R-:W-:Y:S05]  /*a8a0*/  BRA.U !UP0, `(.L_x_27) ;  /* 0xfffffffd08f47547 */ /* 0x002fea000b83ffff */
[----:B------:R-:W1:Y:S08]  /*a8b0*/  LDC R0, c[0x0][0x900] ;  /* 0x00024000ff007b82 */ /* 0x000e700000000800 */
[----:B------:R-:W2:Y:S01]  /*a8c0*/  S2UR UR39, SR_CgaCtaId ;  /* 0x00000000002779c3 */ /* 0x000ea20000008800 */
[----:B-1----:R-:W-:-:S13]  /*a8d0*/  ISETP.LE.AND P0, PT, R0, UR36, PT ;  /* 0x0000002400007c0c */ /* 0x002fda000bf03270 */
[----:B--2---:R-:W-:Y:S05]  /*a8e0*/  @P0 EXIT ;  /* 0x000000000000094d */ /* 0x004fea0003800000 */
[----:B------:R-:W-:Y:S02]  /*a8f0*/  UISETP.NE.AND UP0, UPT, UR51, URZ, UPT ;  /* 0x000000ff3300728c */ /* 0x000fe4000bf05270 */
[----:B------:R-:W-:Y:S01]  /*a900*/  USEL UR42, URZ, 0x8, !UP4 ;  /* 0x00000008ff2a7887 */ /* 0x000fe2000e000000 */
[----:B------:R-:W-:Y:S01]  /*a910*/  UMOV UR41, 0x400 ;  /* 0x0000040000297882 */ /* 0x000fe20000000000 */
[----:B------:R-:W-:Y:S02]  /*a920*/  USEL UR44, UR7, UR6, UP0 ;  /* 0x00000006072c7287 */ /* 0x000fe40008000000 */
[----:B------:R-:W-:Y:S02]  /*a930*/  ULEA UR41, UR39, UR41, 0x18 ;  /* 0x0000002927297291 */ /* 0x000fe4000f8ec0ff */
[----:B------:R-:W-:Y:S02]  /*a940*/  ULOP3.LUT UR8, UR42, 0x8, URZ, 0x3c, !UPT ;  /* 0x000000082a087892 */ /* 0x000fe4000f8e3cff */
[----:B------:R-:W-:-:S02]  /*a950*/  UIADD3 UR42, UPT, UPT, UR42, 0xe0d0, UR41 ;  /* 0x0000e0d02a2a7890 */ /* 0x000fc4000fffe029 */
[----:B------:R-:W-:Y:S02]  /*a960*/  USEL UR43, UR5, UR4, UP0 ;  /* 0x00000004052b7287 */ /* 0x000fe40008000000 */
[----:B------:R-:W-:Y:S02]  /*a970*/  USEL UR50, URZ, 0x1, UP4 ;  /* 0x00000001ff327887 */ /* 0x000fe4000a000000 */
[----:B------:R-:W-:Y:S02]  /*a980*/  ULOP3.LUT UR44, UR44, 0x1, URZ, 0xc0, !UPT ;  /* 0x000000012c2c7892 */ /* 0x000fe4000f8ec0ff */
[----:B------:R-:W-:Y:S01]  /*a990*/  UIADD3 UR41, UPT, UPT, UR8, 0xe0d0, UR41 ;  /* 0x0000e0d008297890 */ /* 0x000fe2000fffe029 */
[----:B------:R-:W-:Y:S01]  /*a9a0*/  UMOV UR49, URZ ;  /* 0x000000ff00317c82 */ /* 0x000fe20008000000 */
[----:B------:R-:W-:Y:S01]  /*a9b0*/  UMOV UR48, 0x1 ;  /* 0x0000000100307882 */ /* 0x000fe20000000000 */
[----:B------:R-:W-:Y:S01]  /*a9c0*/  UMOV UR47, 0x1 ;  /* 0x00000001002f7882 */ /* 0x000fe20000000000 */
[----:B------:R-:W-:-:S08]  /*a9d0*/  UMOV UR46, URZ ;  /* 0x000000ff002e7c82 */ /* 0x000fd00008000000 */
.L_x_252:
[----:B-1----:R-:W1:Y:S01]  /*a9e0*/  LDCU.64 UR6, c[0x0][0x908] ;  /* 0x00012100ff0677ac */ /* 0x002e620008000a00 */
[----:B--2---:R-:W2:Y:S01]  /*a9f0*/  LDCU UR8, c[0x0][0x904] ;  /* 0x00012080ff0877ac */ /* 0x004ea20008000800 */
[----:B------:R-:W3:Y:S01]  /*aa00*/  LDCU.64 UR4, c[0x0][0x380] ;  /* 0x00007000ff0477ac */ /* 0x000ee20008000a00 */
[----:B-1----:R-:W-:Y:S02]  /*aa10*/  UIMAD.WIDE.U32 UR10, UR36, UR6, URZ ;  /* 0x00000006240a72a5 */ /* 0x002fe4000f8e00ff */
[----:B--2---:R-:W-:Y:S02]  /*aa20*/  UISETP.NE.AND UP0, UPT, UR8, 0x1, UPT ;  /* 0x000000010800788c */ /* 0x004fe4000bf05270 */
[----:B------:R-:W-:-:S04]  /*aa30*/  USHF.R.U32.HI UR6, URZ, UR7, UR11 ;  /* 0x00000007ff067299 */ /* 0x000fc8000801160b */
[----:B------:R-:W-:Y:S02]  /*aa40*/  USEL UR6, UR36, UR6, !UP0 ;  /* 0x0000000624067287 */ /* 0x000fe4000c000000 */
[----:B---3--:R-:W-:Y:S02]  /*aa50*/  UISETP.NE.AND UP0, UPT, UR5, URZ, UPT ;  /* 0x000000ff0500728c */ /* 0x008fe4000bf05270 */
[----:B------:R-:W-:-:S04]  /*aa60*/  UIADD3 UR6, UPT, UPT, -UR6, URZ, URZ ;  /* 0x000000ff06067290 */ /* 0x000fc8000fffe1ff */
[----:B------:R-:W-:-:S04]  /*aa70*/  UIMAD UR6, UR8, UR6, UR36 ;  /* 0x00000006080672a4 */ /* 0x000fc8000f8e0224 */
[----:B------:R-:W-:-:S04]  /*aa80*/  USHF.L.U32 UR6, UR6, 0x8, URZ ;  /* 0x0000000806067899 */ /* 0x000fc800080006ff */
[----:B------:R-:W-:-:S09]  /*aa90*/  UISETP.GE.OR UP0, UPT, UR6, UR4, !UP0 ;  /* 0x000000040600728c */ /* 0x000fd2000c706670 */
[----:B------:R-:W-:Y:S05]  /*aaa0*/  BRA.U UP0, `(.L_x_223) ;  /* 0x00000049003c7547 */ /* 0x000fea000b800000 */
[----:B------:R-:W-:-:S09]  /*aab0*/  UISETP.NE.AND UP0, UPT, UR44, URZ, UPT ;  /* 0x000000ff2c00728c */ /* 0x000fd2000bf05270 */
[----:B------:R-:W-:Y:S05]  /*aac0*/  BRA.U UP0, `(.L_x_224) ;  /* 0x0000000100047547 */ /* 0x000fea000b800000 */
[----:B------:R-:W-:Y:S05]  /*aad0*/  BPT.TRAP 0x1 ;  /* 0x000000040000795c */ /* 0x000fea0000300000 */
.L_x_224:
[----:B------:R-:W1:Y:S01]  /*aae0*/  S2UR UR4, SR_CgaCtaId ;  /* 0x00000000000479c3 */ /* 0x000e620000008800 */
[----:B------:R-:W-:Y:S01]  /*aaf0*/  UISETP.NE.AND UP0, UPT, UR51, URZ, UPT ;  /* 0x000000ff3300728c */ /* 0x000fe2000bf05270 */
[----:B------:R-:W-:Y:S02]  /*ab00*/  UMOV UR6, 0x400 ;  /* 0x0000040000067882 */ /* 0x000fe40000000000 */
[----:B-1----:R-:W-:Y:S02]  /*ab10*/  ULEA UR4, UR4, UR6, 0x18 ;  /* 0x0000000604047291 */ /* 0x002fe4000f8ec0ff */
[----:B------:R-:W-:Y:S02]  /*ab20*/  USEL UR6, UR47, UR48, UP0 ;  /* 0x000000302f067287 */ /* 0x000fe40008000000 */
[----:B------:R-:W-:-:S04]  /*ab30*/  UIADD3 UR7, UPT, UPT, UR4, 0xe088, URZ ;  /* 0x0000e08804077890 */ /* 0x000fc8000fffe0ff */
[----:B------:R-:W-:Y:S01]  /*ab40*/  @UP0 UIADD3 UR7, UPT, UPT, UR4, 0xe078, URZ ;  /* 0x0000e07804070890 */ /* 0x000fe2000fffe0ff */
[----:B------:R-:W-:-:S04]  /*ab50*/  MOV R3, UR6 ;  /* 0x0000000600037c02 */ /* 0x000fc80008000f00 */
[----:B------:R-:W-:-:S04]  /*ab60*/  SHF.L.U32 R3, R3, 0x1f, RZ ;  /* 0x0000001f03037819 */ /* 0x000fc800000006ff */
[----:B------:R-:W1:Y:S02]  /*ab70*/  SYNCS.PHASECHK.TRANS64.TRYWAIT P0, [UR7], R3 ;  /* 0x00000003ff0075a7 */ /* 0x000e640008001107 */
[----:B-1----:R-:W-:Y:S05]  /*ab80*/  @!P0 BRA `(.L_x_225) ;  /* 0x0000008800008947 */ /* 0x002fea0003800000 */
.L_x_409:
[----:B------:R-:W-:-:S09]  /*ab90*/  UISETP.GE.AND UP0, UPT, UR5, 0x1, UPT ;  /* 0x000000010500788c */ /* 0x000fd2000bf06270 */
[----:B------:R-:W-:Y:S05]  /*aba0*/  BRA.U !UP0, `(.L_x_226) ;  /* 0x00000045086c7547 */ /* 0x000fea000b800000 */
[----:B------:R-:W-:Y:S01]  /*abb0*/  UIADD3 UR5, UPT, UPT, UR5, 0x7f, URZ ;  /* 0x0000007f05057890 */ /* 0x000fe2000fffe0ff */
[----:B------:R-:W-:Y:S01]  /*abc0*/  HFMA2 R16, -RZ, RZ, 0, 0 ;  /* 0x00000000ff107431 */ /* 0x000fe200000001ff */
[----:B------:R-:W-:Y:S01]  /*abd0*/  MOV R156, 0xff800000 ;  /* 0xff800000009c7802 */ /* 0x000fe20000000f00 */
[----:B------:R-:W2:Y:S01]  /*abe0*/  LDCU UR37, c[0x0][0x704] ;  /* 0x0000e080ff2577ac */ /* 0x000ea20008000800 */
[----:B------:R-:W-:-:S04]  /*abf0*/  USHF.R.S32.HI UR4, URZ, 0x1f, UR5 ;  /* 0x0000001fff047899 */ /* 0x000fc80008011405 */
[----:B------:R-:W-:-:S04]  /*ac00*/  ULEA.HI UR4, UR4, UR5, URZ, 0x7 ;  /* 0x0000000504047291 */ /* 0x000fc8000f8f38ff */
[----:B------:R-:W-:-:S12]  /*ac10*/  ULEA.HI.SX32 UR45, UR4, 0xffffffff, 0x19 ;  /* 0xffffffff042d7891 */ /* 0x000fd8000f8fcaff */
.L_x_247:
[----:B------:R-:W3:Y:S01]  /*ac20*/  S2R R2, SR_TID.X ;  /* 0x0000000000027919 */ /* 0x000ee20000002100 */
[----:B------:R-:W-:Y:S01]  /*ac30*/  UISETP.NE.AND UP0, UPT, UR51, URZ, UPT ;  /* 0x000000ff3300728c */ /* 0x000fe2000bf05270 */
[----:B------:R-:W-:-:S03]  /*ac40*/  UMOV UR4, 0x20 ;  /* 0x0000002000047882 */ /* 0x000fc60000000000 */
[----:B------:R-:W-:Y:S01]  /*ac50*/  USEL UR4, UR4, 0xa0, UP0 ;  /* 0x000000a004047887 */ /* 0x000fe20008000000 */
[----:B---3--:R-:W-:-:S05]  /*ac60*/  IMAD.U32 R18, R2, 0x10000, RZ ;  /* 0x0001000002127824 */ /* 0x008fca00078e00ff */
[----:B------:R-:W-:-:S05]  /*ac70*/  LOP3.LUT R18, R18, 0x600000, RZ, 0xc0, !PT ;  /* 0x0060000012127812 */ /* 0x000fca00078ec0ff */
[----:B-1----:R-:W-:Y:S01]  /*ac80*/  VIADD R0, R18, UR4 ;  /* 0x0000000412007c36 */ /* 0x002fe20008000000 */
[----:B------:R-:W-:Y:S02]  /*ac90*/  USEL UR4, UR46, UR49, UP0 ;  /* 0x000000312e047287 */ /* 0x000fe40008000000 */
[----:B------:R-:W-:-:S03]  /*aca0*/  UISETP.GT.U32.AND UP0, UPT, UR43, 0x1, UPT ;  /* 0x000000012b00788c */ /* 0x000fc6000bf04070 */
[----:B------:R-:W1:Y:S02]  /*acb0*/  SHFL.IDX PT, R0, R0, RZ, 0x1f ;  /* 0x00001fff00007589 */ /* 0x000e6400000e0000 */
[----:B-1----:R-:W-:-:S04]  /*acc0*/  R2UR UR40, R0 ;  /* 0x00000000002872ca */ /* 0x002fc800000e0000 */
[----:B--2---:R-:W-:Y:S11]  /*acd0*/  BRA.U UP0, `(.L_x_227) ;  /* 0x0000000100047547 */ /* 0x004ff6000b800000 */
[----:B--2---:R-:W-:Y:S05]  /*ace0*/  BPT.TRAP 0x1 ;  /* 0x000000040000795c */ /* 0x004fea0000300000 */
.L_x_227:
[----:B------:R-:W1:Y:S01]  /*acf0*/  S2UR UR38, SR_CgaCtaId ;  /* 0x00000000002679c3 */ /* 0x000e620000008800 */
[----:B------:R-:W-:Y:S01]  /*ad00*/  UISETP.NE.AND UP0, UPT, UR51, URZ, UPT ;  /* 0x000000ff3300728c */ /* 0x000fe2000bf05270 */
[----:B------:R-:W-:Y:S01]  /*ad10*/  IMAD.U32 R3, RZ, RZ, UR4 ;  /* 0x00000004ff037e24 */ /* 0x000fe2000f8e00ff */
[----:B------:R-:W-:Y:S01]  /*ad20*/  UMOV UR5, 0x400 ;  /* 0x0000040000057882 */ /* 0x000fe20000000000 */
[----:B------:R-:W-:Y:S01]  /*ad30*/  SHF.R.U32.HI R2, RZ, 0x5, R2 ;  /* 0x00000005ff027819 */ /* 0x000fe20000011602 */
[----:B------:R-:W-:Y:S01]  /*ad40*/  USEL UR4, URZ, 0x80, UP0 ;  /* 0x00000080ff047887 */ /* 0x000fe20008000000 */
[----:B------:R-:W-:Y:S02]  /*ad50*/  SHF.R.U32.HI R22, RZ, 0x15, R18 ;  /* 0x00000015ff167819 */ /* 0x000fe40000011612 */
[----:B------:R-:W-:Y:S02]  /*ad60*/  SHF.L.U32 R3, R3, 0x1f, RZ ;  /* 0x0000001f03037819 */ /* 0x000fe400000006ff */
[----:B------:R-:W-:-:S02]  /*ad70*/  LOP3.LUT R19, R2, 0x3, RZ, 0xc0, !PT ;  /* 0x0000000302137812 */ /* 0x000fc400078ec0ff */
[----:B------:R-:W-:Y:S02]  /*ad80*/  LOP3.LUT R18, R18, UR4, RZ, 0xfc, !PT ;  /* 0x0000000412127c12 */ /* 0x000fe4000f8efcff */
[----:B------:R-:W-:Y:S01]  /*ad90*/  ISETP.NE.AND P0, PT, R19, R22, PT ;  /* 0x000000161300720c */ /* 0x000fe20003f05270 */
[----:B-1----:R-:W-:-:S04]  /*ada0*/  ULEA UR38, UR38, UR5, 0x18 ;  /* 0x0000000526267291 */ /* 0x002fc8000f8ec0ff */
[----:B------:R-:W-:Y:S02]  /*adb0*/  UIADD3 UR5, UPT, UPT, UR38, 0xe060, URZ ;  /* 0x0000e06026057890 */ /* 0x000fe4000fffe0ff */
[----:B------:R-:W-:-:S09]  /*adc0*/  @UP0 UIADD3 UR5, UPT, UPT, UR38, 0xe050, URZ ;  /* 0x0000e05026050890 */ /* 0x000fd2000fffe0ff */
[----:B------:R-:W1:Y:S02]  /*add0*/  SYNCS.PHASECHK.TRANS64.TRYWAIT P1, [UR5], R3 ;  /* 0x00000003ff0075a7 */ /* 0x000e640008021105 */
[----:B-1----:R-:W-:Y:S05]  /*ade0*/  @!P1 BRA `(.L_x_228) ;  /* 0x0000008400809947 */ /* 0x002fea0003800000 */
.L_x_411:
[----:B------:R-:W-:Y:S05]  /*adf0*/  @!P0 BRA `(.L_x_229) ;  /* 0x0000000000408947 */ /* 0x000fea0003800000 */
[----:B------:R-:W-:Y:S01]  /*ae00*/  MOV R14, 0x8 ;  /* 0x00000008000e7802 */ /* 0x000fe20000000f00 */
[----:B------:R-:W3:Y:S01]  /*ae10*/  LDCU.64 UR6, c[0x4][0xb0] ;  /* 0x01001600ff0677ac */ /* 0x000ee20008000a00 */
[----:B------:R-:W-:Y:S02]  /*ae20*/  HFMA2 R12, -RZ, RZ, 0, 5.9604644775390625e-08 ;  /* 0x00000001ff0c7431 */ /* 0x000fe400000001ff */
[----:B------:R-:W-:Y:S01]  /*ae30*/  IMAD.MOV.U32 R8, RZ, RZ, 0x192 ;  /* 0x00000192ff087424 */ /* 0x000fe200078e00ff */
[----:B------:R-:W4:Y:S01]  /*ae40*/  LDCU.64 UR4, c[0x4][0xb8] ;  /* 0x01001700ff0477ac */ /* 0x000f220008000a00 */
[----:B------:R-:W1:Y:S01]  /*ae50*/  LDC.64 R14, c[0x4][R14] ;  /* 0x010000000e0e7b82 */ /* 0x000e620000000a00 */
[----:B------:R-:W-:Y:S01]  /*ae60*/  IMAD.MOV.U32 R13, RZ, RZ, RZ ;  /* 0x000000ffff0d7224 */ /* 0x000fe200078e00ff */
[----:B------:R-:W5:Y:S01]  /*ae70*/  LDCU.64 UR8, c[0x4][0x10] ;  /* 0x01000200ff0877ac */ /* 0x000f620008000a00 */
[----:B---3--:R-:W-:Y:S01]  /*ae80*/  IMAD.U32 R4, RZ, RZ, UR6 ;  /* 0x00000006ff047e24 */ /* 0x008fe2000f8e00ff */
[----:B------:R-:W-:Y:S01]  /*ae90*/  MOV R5, UR7 ;  /* 0x0000000700057c02 */ /* 0x000fe20008000f00 */
[----:B----4-:R-:W-:Y:S01]  /*aea0*/  IMAD.U32 R6, RZ, RZ, UR4 ;  /* 0x00000004ff067e24 */ /* 0x010fe2000f8e00ff */
[----:B------:R-:W-:Y:S01]  /*aeb0*/  MOV R7, UR5 ;  /* 0x0000000500077c02 */ /* 0x000fe20008000f00 */
[----:B-----5:R-:W-:Y:S01]  /*aec0*/  IMAD.U32 R10, RZ, RZ, UR8 ;  /* 0x00000008ff0a7e24 */ /* 0x020fe2000f8e00ff */
[----:B------:R-:W-:-:S02]  /*aed0*/  MOV R11, UR9 ;  /* 0x00000009000b7c02 */ /* 0x000fc40008000f00 */
[----:B------:R-:W-:-:S07]  /*aee0*/  LEPC R20, `(.L_x_229) ;  /* 0x000000001014794e */ /* 0x000fce0000000000 */
[----:B-12---:R-:W-:Y:S05]  /*aef0*/  CALL.ABS.NOINC R14 ;  /* 0x000000000e007343 */ /* 0x006fea0003c00000 */
.L_x_229:
[C---:B-1----:R-:W-:Y:S01]  /*af00*/  VIADD R0, R18.reuse, 0x20 ;  /* 0x0000002012007836 */ /* 0x042fe20000000000 */
[----:B------:R-:W-:Y:S05]  /*af10*/  WARPSYNC.ALL ;  /* 0x0000000000007948 */ /* 0x000fea0003800000 */
[----:B------:R-:W-:Y:S02]  /*af20*/  SHF.R.U32.HI R0, RZ, 0x15, R0 ;  /* 0x00000015ff007819 */ /* 0x000fe40000011600 */
[----:B------:R-:W-:Y:S02]  /*af30*/  R2UR UR4, R18 ;  /* 0x00000000120472ca */ /* 0x000fe400000e0000 */
[----:B------:R-:W-:-:S11]  /*af40*/  ISETP.NE.AND P0, PT, R19, R0, PT ;  /* 0x000000001300720c */ /* 0x000fd60003f05270 */
[----:B------:R-:W1:Y:S02]  /*af50*/  LDTM.x32 R124, tmem[UR4] ;  /* 0x00000004007c79ee */ /* 0x000e6400082c0000 */
[----:B-1----:R-:W-:Y:S05]  /*af60*/  @!P0 BRA `(.L_x_230) ;  /* 0x0000000000408947 */ /* 0x002fea0003800000 */
[----:B------:R-:W-:Y:S01]  /*af70*/  MOV R14, 0x8 ;  /* 0x00000008000e7802 */ /* 0x000fe20000000f00 */
[----:B------:R-:W1:Y:S01]  /*af80*/  LDCU.64 UR8, c[0x4][0xb0] ;  /* 0x01001600ff0877ac */ /* 0x000e620008000a00 */
[----:B------:R-:W-:Y:S02]  /*af90*/  HFMA2 R12, -RZ, RZ, 0, 5.9604644775390625e-08 ;  /* 0x00000001ff0c7431 */ /* 0x000fe400000001ff */
[----:B------:R-:W-:Y:S01]  /*afa0*/  IMAD.MOV.U32 R8, RZ, RZ, 0x192 ;  /* 0x00000192ff087424 */ /* 0x000fe200078e00ff */
[----:B------:R-:W3:Y:S01]  /*afb0*/  LDCU.64 UR6, c[0x4][0xb8] ;  /* 0x01001700ff0677ac */ /* 0x000ee20008000a00 */
[----:B------:R-:W4:Y:S01]  /*afc0*/  LDC.64 R14, c[0x4][R14] ;  /* 0x010000000e0e7b82 */ /* 0x000f220000000a00 */
[----:B------:R-:W-:Y:S01]  /*afd0*/  IMAD.MOV.U32 R13, RZ, RZ, RZ ;  /* 0x000000ffff0d7224 */ /* 0x000fe200078e00ff */
[----:B------:R-:W5:Y:S01]  /*afe0*/  LDCU.64 UR4, c[0x4][0x10] ;  /* 0x01000200ff0477ac */ /* 0x000f620008000a00 */
[----:B-1----:R-:W-:Y:S01]  /*aff0*/  IMAD.U32 R4, RZ, RZ, UR8 ;  /* 0x00000008ff047e24 */ /* 0x002fe2000f8e00ff */
[----:B------:R-:W-:Y:S01]  /*b000*/  MOV R5, UR9 ;  /* 0x0000000900057c02 */ /* 0x000fe20008000f00 */
[----:B---3--:R-:W-:Y:S01]  /*b010*/  IMAD.U32 R6, RZ, RZ, UR6 ;  /* 0x00000006ff067e24 */ /* 0x008fe2000f8e00ff */
[----:B------:R-:W-:Y:S01]  /*b020*/  MOV R7, UR7 ;  /* 0x0000000700077c02 */ /* 0x000fe20008000f00 */
[----:B-----5:R-:W-:Y:S01]  /*b030*/  IMAD.U32 R10, RZ, RZ, UR4 ;  /* 0x00000004ff0a7e24 */ /* 0x020fe2000f8e00ff */
[----:B------:R-:W-:-:S02]  /*b040*/  MOV R11, UR5 ;  /* 0x00000005000b7c02 */ /* 0x000fc40008000f00 */
[----:B------:R-:W-:-:S07]  /*b050*/  LEPC R20, `(.L_x_230) ;  /* 0x000000001014794e */ /* 0x000fce0000000000 */
[----:B--2-4-:R-:W-:Y:S05]  /*b060*/  CALL.ABS.NOINC R14 ;  /* 0x000000000e007343 */ /* 0x014fea0003c00000 */
.L_x_230:
[C---:B------:R-:W-:Y:S01]  /*b070*/  VIADD R0, R18.reuse, 0x40 ;  /* 0x0000004012007836 */ /* 0x040fe20000000000 */
[----:B------:R-:W-:Y:S05]  /*b080*/  WARPSYNC.ALL ;  /* 0x0000000000007948 */ /* 0x000fea0003800000 */
[----:B------:R-:W-:Y:S02]  /*b090*/  SHF.R.U32.HI R0, RZ, 0x15, R0 ;  /* 0x00000015ff007819 */ /* 0x000fe40000011600 */
[----:B------:R-:W-:Y:S02]  /*b0a0*/  R2UR UR4, R18 ;  /* 0x00000000120472ca */ /* 0x000fe400000e0000 */
[----:B------:R-:W-:-:S11]  /*b0b0*/  ISETP.NE.AND P0, PT, R19, R0, PT ;  /* 0x000000001300720c */ /* 0x000fd60003f05270 */
[----:B------:R-:W1:Y:S02]  /*b0c0*/  LDTM.x32 R92, tmem[UR4+0x20] ;  /* 0x00002004005c79ee */ /* 0x000e6400082c0000 */
        /* <DEDUP_REMOVED lines=17> */
.L_x_231:
        /* <DEDUP_REMOVED lines=23> */
.L_x_232:
[C---:B------:R-:W-:Y:S01]  /*b350*/  FMNMX3 R3, R156.reuse, R124, R128, !PT ;  /* 0x0000007c9c037276 */ /* 0x040fe20007800080 */
[----:B------:R-:W-:Y:S05]  /*b360*/  WARPSYNC.ALL ;  /* 0x0000000000007948 */ /* 0x000fea0003800000 */
[C---:B------:R-:W-:Y:S02]  /*b370*/  FMNMX3 R0, R156.reuse, R125, R129, !PT ;  /* 0x0000007d9c007276 */ /* 0x040fe40007800081 */
[----:B------:R-:W-:Y:S02]  /*b380*/  FMNMX3 R5, R156, R126, R130, !PT ;  /* 0x0000007e9c057276 */ /* 0x000fe40007800082 */
[----:B------:R-:W-:-:S02]  /*b390*/  FMNMX3 R3, R3, R132, R136, !PT ;  /* 0x0000008403037276 */ /* 0x000fc40007800088 */
[----:B------:R-:W-:Y:S02]  /*b3a0*/  FMNMX3 R0, R0, R133, R137, !PT ;  /* 0x0000008500007276 */ /* 0x000fe40007800089 */
[----:B------:R-:W-:Y:S02]  /*b3b0*/  FMNMX3 R6, R156, R127, R131, !PT ;  /* 0x0000007f9c067276 */ /* 0x000fe40007800083 */
[----:B------:R-:W-:Y:S02]  /*b3c0*/  FMNMX3 R5, R5, R134, R138, !PT ;  /* 0x0000008605057276 */ /* 0x000fe4000780008a */
[----:B------:R-:W-:Y:S02]  /*b3d0*/  FMNMX3 R3, R3, R140, R144, !PT ;  /* 0x0000008c03037276 */ /* 0x000fe40007800090 */
[----:B------:R-:W-:Y:S02]  /*b3e0*/  FMNMX3 R0, R0, R141, R145, !PT ;  /* 0x0000008d00007276 */ /* 0x000fe40007800091 */
[----:B------:R-:W-:-:S02]  /*b3f0*/  FMNMX3 R6, R6, R135, R139, !PT ;  /* 0x0000008706067276 */ /* 0x000fc4000780008b */
[----:B------:R-:W-:Y:S02]  /*b400*/  FMNMX3 R5, R5, R142, R146, !PT ;  /* 0x0000008e05057276 */ /* 0x000fe40007800092 */
[----:B------:R-:W-:Y:S02]  /*b410*/  R2UR UR4, R18 ;  /* 0x00000000120472ca */ /* 0x000fe400000e0000 */
[----:B------:R-:W-:Y:S02]  /*b420*/  FMNMX3 R3, R3, R148, R152, !PT ;  /* 0x0000009403037276 */ /* 0x000fe40007800098 */
[----:B------:R-:W-:Y:S02]  /*b430*/  FMNMX3 R0, R0, R149, R153, !PT ;  /* 0x0000009500007276 */ /* 0x000fe40007800099 */
[----:B------:R-:W-:Y:S02]  /*b440*/  FMNMX3 R6, R6, R143, R147, !PT ;  /* 0x0000008f06067276 */ /* 0x000fe40007800093 */
[----:B------:R-:W-:-:S02]  /*b450*/  FMNMX3 R5, R5, R150, R154, !PT ;  /* 0x0000009605057276 */ /* 0x000fc4000780009a */
[----:B------:R-:W-:Y:S02]  /*b460*/  FMNMX3 R3, R3, R92, R96, !PT ;  /* 0x0000005c03037276 */ /* 0x000fe40007800060 */
[----:B------:R-:W-:Y:S01]  /*b470*/  FMNMX3 R0, R0, R93, R97, !PT ;  /* 0x0000005d00007276 */ /* 0x000fe20007800061 */
[----:B------:R-:W1:Y:S01]  /*b480*/  LDTM.x32 R60, tmem[UR4+0x60] ;  /* 0x00006004003c79ee */ /* 0x000e6200082c0000 */
[----:B------:R-:W-:Y:S02]  /*b490*/  FMNMX3 R6, R6, R151, R155, !PT ;  /* 0x0000009706067276 */ /* 0x000fe4000780009b */
[----:B------:R-:W-:Y:S02]  /*b4a0*/  FMNMX3 R5, R5, R94, R98, !PT ;  /* 0x0000005e05057276 */ /* 0x000fe40007800062 */
        /* <DEDUP_REMOVED lines=28> */
[----:B-1----:R-:W-:Y:S02]  /*b670*/  FMNMX3 R3, R3, R60, R64, !PT ;  /* 0x0000003c03037276 */ /* 0x002fe40007800040 */
        /* <DEDUP_REMOVED lines=15> */
[----:B------:R-:W-:Y:S02]  /*b770*/  ISETP.NE.AND P0, PT, R19, R22, PT ;  /* 0x000000161300720c */ /* 0x000fe40003f05270 */
[----:B------:R-:W-:Y:S02]  /*b780*/  FMNMX3 R17, R6, R87, R91, !PT ;  /* 0x0000005706117276 */ /* 0x000fe4000780005b */
[----:B------:R-:W-:-:S04]  /*b790*/  FMNMX3 R0, R4, R3, R0, !PT ;  /* 0x0000000304007276 */ /* 0x000fc80007800000 */
[----:B------:R-:W-:-:S04]  /*b7a0*/  FMNMX R17, R17, R0, !PT ;  /* 0x0000000011117209 */ /* 0x000fc80007800000 */
[----:B------:R-:W-:-:S04]  /*b7b0*/  FSETP.NEU.AND P1, PT, R17, -INF , PT ;  /* 0xff8000001100780b */ /* 0x000fc80003f2d000 */
[----:B------:R-:W-:Y:S01]  /*b7c0*/  FSEL R157, R17, RZ, P1 ;  /* 0x000000ff119d7208 */ /* 0x000fe20000800000 */
[----:B------:R-:W-:Y:S08]  /*b7d0*/  @!P0 BRA `(.L_x_233) ;  /* 0x0000000000408947 */ /* 0x000ff00003800000 */
        /* <DEDUP_REMOVED lines=16> */
.L_x_233:
[----:B------:R-:W-:Y:S05]  /*b8e0*/  WARPSYNC.ALL ;  /* 0x0000000000007948 */ /* 0x000fea0003800000 */
[----:B------:R-:W-:Y:S02]  /*b8f0*/  R2UR UR4, R18 ;  /* 0x00000000120472ca */ /* 0x000fe400000e0000 */
[----:B------:R-:W-:-:S11]  /*b900*/  ISETP.NE.AND P0, PT, RZ, UR44, PT ;  /* 0x0000002cff007c0c */ /* 0x000fd6000bf05270 */
[----:B------:R1:W-:Y:S02]  /*b910*/  STTM.x2 tmem[UR4], R156 ;  /* 0x0000009c000079ed */ /* 0x0003e400080c0004 */
[----:B------:R-:W-:Y:S05]  /*b920*/  @P0 BRA `(.L_x_234) ;  /* 0x0000000000040947 */ /* 0x000fea0003800000 */
[----:B--2---:R-:W-:Y:S05]  /*b930*/  BPT.TRAP 0x1 ;  /* 0x000000040000795c */ /* 0x004fea0000300000 */
.L_x_234:
[----:B------:R-:W-:Y:S01]  /*b940*/  UISETP.NE.AND UP0, UPT, UR51, URZ, UPT ;  /* 0x000000ff3300728c */ /* 0x000fe2000bf05270 */
[----:B------:R-:W-:Y:S01]  /*b950*/  MOV R3, UR50 ;  /* 0x0000003200037c02 */ /* 0x000fe20008000f00 */
[----:B------:R-:W-:Y:S01]  /*b960*/  UIADD3 UR4, UPT, UPT, UR38, 0xe080, URZ ;  /* 0x0000e08026047890 */ /* 0x000fe2000fffe0ff */
[----:B------:R-:W-:Y:S02]  /*b970*/  FSETP.NEU.AND P0, PT, R17, -INF , PT ;  /* 0xff8000001100780b */ /* 0x000fe40003f0d000 */
[----:B------:R-:W-:Y:S02]  /*b980*/  SHF.L.U32 R3, R3, 0x1f, RZ ;  /* 0x0000001f03037819 */ /* 0x000fe400000006ff */
[----:B------:R-:W-:-:S04]  /*b990*/  FSEL R0, R17, RZ, P0 ;  /* 0x000000ff11007208 */ /* 0x000fc80000000000 */
[----:B------:R-:W-:Y:S01]  /*b9a0*/  @UP0 UIADD3 UR4, UPT, UPT, UR38, 0xe070, URZ ;  /* 0x0000e07026040890 */ /* 0x000fe2000fffe0ff */
[----:B--2---:R-:W-:Y:S01]  /*b9b0*/  FMUL R0, R0, -UR37 ;  /* 0x8000002500007c20 */ /* 0x004fe20008400000 */
[----:B------:R-:W-:-:S03]  /*b9c0*/  USEL UR38, UR47, UR48, UP0 ;  /* 0x000000302f267287 */ /* 0x000fc60008000000 */
[--C-:B------:R-:W-:Y:S01]  /*b9d0*/  FFMA2 R18, R124.F32x2.HI_LO, UR37.F32, R0.reuse.F32 ;  /* 0x000000257c127c49 */ /* 0x100fe20009200000 */
[----:B------:R-:W-:Y:S01]  /*b9e0*/  ULOP3.LUT UR38, UR38, 0x1, URZ, 0x3c, !UPT ;  /* 0x0000000126267892 */ /* 0x000fe2000f8e3cff */
[--C-:B------:R-:W-:Y:S02]  /*b9f0*/  FFMA2 R22, R126.F32x2.HI_LO, UR37.F32, R0.reuse.F32 ;  /* 0x000000257e167c49 */ /* 0x100fe40009200000 */
[----:B------:R-:W-:Y:S01]  /*ba00*/  SYNCS.ARRIVE.TRANS64.A1T0 RZ, [UR4], RZ ;  /* 0x000000ffffff79a7 */ /* 0x000fe20008100004 */
[----:B------:R-:W-:Y:S01]  /*ba10*/  FSETP.GEU.AND P4, PT, R18, -126, PT ;  /* 0xc2fc00001200780b */ /* 0x000fe20003f8e000 */
[--C-:B------:R-:W-:Y:S01]  /*ba20*/  FFMA2 R124, R128.F32x2.HI_LO, UR37.F32, R0.reuse.F32 ;  /* 0x00000025807c7c49 */ /* 0x100fe20009200000 */
[----:B------:R-:W-:Y:S01]  /*ba30*/  FSETP.GEU.AND P3, PT, R19, -126, PT ;  /* 0xc2fc00001300780b */ /* 0x000fe20003f6e000 */
[----:B------:R-:W-:Y:S01]  /*ba40*/  FFMA2 R126, R130.F32x2.HI_LO, UR37.F32, R0.F32 ;  /* 0x00000025827e7c49 */ /* 0x000fe20009200000 */
[----:B------:R-:W-:Y:S02]  /*ba50*/  FSETP.GEU.AND P2, PT, R22, -126, PT ;  /* 0xc2fc00001600780b */ /* 0x000fe40003f4e000 */
[----:B------:R-:W-:Y:S01]  /*ba60*/  FSETP.GEU.AND P1, PT, R23, -126, PT ;  /* 0xc2fc00001700780b */ /* 0x000fe20003f2e000 */
[----:B------:R-:W2:Y:S01]  /*ba70*/  SYNCS.PHASECHK.TRANS64.TRYWAIT P5, [UR42], R3 ;  /* 0x00000003ff0075a7 */ /* 0x000ea200080a112a */
[----:B------:R-:W-:-:S02]  /*ba80*/  FSETP.GEU.AND P0, PT, R124, -126, PT ;  /* 0xc2fc00007c00780b */ /* 0x000fc40003f0e000 */
[----:B------:R-:W-:-:S03]  /*ba90*/  FSETP.GEU.AND P6, PT, R125, -126, PT ;  /* 0xc2fc00007d00780b */ /* 0x000fc60003fce000 */
[----:B------:R-:W-:Y:S02]  /*baa0*/  @!P4 FMUL R18, R18, 0.5 ;  /* 0x3f0000001212c820 */ /* 0x000fe40000400000 */
[----:B------:R-:W-:Y:S02]  /*bab0*/  @!P3 FMUL R19, R19, 0.5 ;  /* 0x3f0000001313b820 */ /* 0x000fe40000400000 */
[----:B------:R-:W-:Y:S02]  /*bac0*/  @!P2 FMUL R22, R22, 0.5 ;  /* 0x3f0000001616a820 */ /* 0x000fe40000400000 */
[----:B------:R-:W-:Y:S01]  /*bad0*/  @!P1 FMUL R23, R23, 0.5 ;  /* 0x3f00000017179820 */ /* 0x000fe20000400000 */
[----:B------:R-:W3:Y:S08]  /*bae0*/  MUFU.EX2 R18, R18 ;  /* 0x0000001200127308 */ /* 0x000ef00000000800 */
[----:B------:R-:W4:Y:S08]  /*baf0*/  MUFU.EX2 R19, R19 ;  /* 0x0000001300137308 */ /* 0x000f300000000800 */
[----:B------:R-:W1:Y:S08]  /*bb00*/  MUFU.EX2 R22, R22 ;  /* 0x0000001600167308 */ /* 0x000e700000000800 */
[----:B------:R-:W1:Y:S02]  /*bb10*/  MUFU.EX2 R23, R23 ;  /* 0x0000001700177308 */ /* 0x000e640000000800 */
[----:B-1234-:R-:W-:Y:S05]  /*bb20*/  @!P5 BRA `(.L_x_235) ;  /* 0x000000780048d947 */ /* 0x01efea0003800000 */
.L_x_412:
[----:B------:R-:W-:Y:S01]  /*bb30*/  @!P0 FMUL R124, R124, 0.5 ;  /* 0x3f0000007c7c8820 */ /* 0x000fe20000400000 */
[--C-:B------:R-:W-:Y:S01]  /*bb40*/  FFMA2 R128, R132.F32x2.HI_LO, UR37.F32, R0.reuse.F32 ;  /* 0x0000002584807c49 */ /* 0x100fe20009200000 */
[----:B------:R-:W-:Y:S01]  /*bb50*/  FSETP.GEU.AND P5, PT, R126, -126, PT ;  /* 0xc2fc00007e00780b */ /* 0x000fe20003fae000 */
[----:B------:R-:W-:Y:S01]  /*bb60*/  @!P4 FMUL R18, R18, R18 ;  /* 0x000000121212c220 */ /* 0x000fe20000400000 */
[--C-:B------:R-:W-:Y:S01]  /*bb70*/  FFMA2 R130, R134.F32x2.HI_LO, UR37.F32, R0.reuse.F32 ;  /* 0x0000002586827c49 */ /* 0x100fe20009200000 */
[----:B------:R-:W-:Y:S01]  /*bb80*/  FSETP.GEU.AND P4, PT, R127, -126, PT ;  /* 0xc2fc00007f00780b */ /* 0x000fe20003f8e000 */
[----:B------:R-:W2:Y:S01]  /*bb90*/  MUFU.EX2 R124, R124 ;  /* 0x0000007c007c7308 */ /* 0x000ea20000000800 */
[----:B------:R-:W-:Y:S01]  /*bba0*/  @!P3 FMUL R19, R19, R19 ;  /* 0x000000131313b220 */ /* 0x000fe20000400000 */
[----:B------:R-:W-:Y:S01]  /*bbb0*/  FSETP.GEU.AND P3, PT, R128, -126, PT ;  /* 0xc2fc00008000780b */ /* 0x000fe20003f6e000 */
[----:B------:R-:W-:Y:S01]  /*bbc0*/  @!P2 FMUL R22, R22, R22 ;  /* 0x000000161616a220 */ /* 0x000fe20000400000 */
[----:B------:R-:W-:Y:S01]  /*bbd0*/  @!P1 FMUL R23, R23, R23 ;  /* 0x0000001717179220 */ /* 0x000fe20000400000 */
[----:B------:R-:W-:Y:S01]  /*bbe0*/  FSETP.GEU.AND P2, PT, R129, -126, PT ;  /* 0xc2fc00008100780b */ /* 0x000fe20003f4e000 */
[----:B------:R-:W-:Y:S01]  /*bbf0*/  @!P6 FMUL R125, R125, 0.5 ;  /* 0x3f0000007d7de820 */ /* 0x000fe20000400000 */
[----:B------:R-:W-:Y:S01]  /*bc00*/  FSETP.GEU.AND P1, PT, R130, -126, PT ;  /* 0xc2fc00008200780b */ /* 0x000fe20003f2e000 */
[--C-:B------:R-:W-:Y:S01]  /*bc10*/  FFMA2 R132, R136.F32x2.HI_LO, UR37.F32, R0.reuse.F32 ;  /* 0x0000002588847c49 */ /* 0x100fe20009200000 */
[----:B------:R-:W-:Y:S01]  /*bc20*/  USHF.R.U32.HI UR4, URZ, 0x15, UR40 ;  /* 0x00000015ff047899 */ /* 0x000fe20008011628 */
[----:B------:R-:W-:Y:S01]  /*bc30*/  @!P5 FMUL R126, R126, 0.5 ;  /* 0x3f0000007e7ed820 */ /* 0x000fe20000400000 */
[--C-:B------:R-:W-:Y:S01]  /*bc40*/  FFMA2 R134, R138.F32x2.HI_LO, UR37.F32, R0.reuse.F32 ;  /* 0x000000258a867c49 */ /* 0x100fe20009200000 */
[----:B------:R-:W3:Y:S01]  /*bc50*/  MUFU.EX2 R125, R125 ;  /* 0x0000007d007d7308 */ /* 0x000ee20000000800 */
[----:B------:R-:W-:Y:S01]  /*bc60*/  @!P4 FMUL R127, R127, 0.5 ;  /* 0x3f0000007f7fc820 */ /* 0x000fe20000400000 */
[--C-:B------:R-:W-:Y:S01]  /*bc70*/  FFMA2 R136, R140.F32x2.HI_LO, UR37.F32, R0.reuse.F32 ;  /* 0x000000258c887c49 */ /* 0x100fe20009200000 */
[----:B-1----:R-:W-:Y:S01]  /*bc80*/  MOV R3, UR4 ;  /* 0x0000000400037c02 */ /* 0x002fe20008000f00 */
[----:B------:R-:W-:Y:S01]  /*bc90*/  @!P3 FMUL R128, R128, 0.5 ;  /* 0x3f0000008080b820 */ /* 0x000fe20000400000 */
[----:B--2---:R-:W-:Y:S01]  /*bca0*/  @!P0 FMUL R124, R124, R124 ;  /* 0x0000007c7c7c8220 */ /* 0x004fe20000400000 */
[----:B------:R-:W-:Y:S01]  /*bcb0*/  FSETP.GEU.AND P0, PT, R131, -126, PT ;  /* 0xc2fc00008300780b */ /* 0x000fe20003f0e000 */
[----:B------:R-:W-:Y:S01]  /*bcc0*/  @!P2 FMUL R129, R129, 0.5 ;  /* 0x3f0000008181a820 */ /* 0x000fe20000400000 */
[----:B------:R-:W-:Y:S01]  /*bcd0*/  @!P1 FMUL R130, R130, 0.5 ;  /* 0x3f00000082829820 */ /* 0x000fe20000400000 */
[----:B------:R-:W1:Y:S01]  /*bce0*/  MUFU.EX2 R126, R126 ;  /* 0x0000007e007e7308 */ /* 0x000e620000000800 */
[--C-:B------:R-:W-:Y:S01]  /*bcf0*/  FFMA2 R138, R142.F32x2.HI_LO, UR37.F32, R0.reuse.F32 ;  /* 0x000000258e8a7c49 */ /* 0x100fe20009200000 */
[----:B------:R-:W-:Y:S01]  /*bd00*/  UISETP.NE.AND UP0, UPT, UR51, URZ, UPT ;  /* 0x000000ff3300728c */ /* 0x000fe2000bf05270 */
[--C-:B------:R-:W-:Y:S01]  /*bd10*/  FFMA2 R140, R144.F32x2.HI_LO, UR37.F32, R0.reuse.F32 ;  /* 0x00000025908c7c49 */ /* 0x100fe20009200000 */
[----:B------:R-:W-:Y:S01]  /*bd20*/  ULOP3.LUT UR50, UR50, 0x1, URZ, 0x3c, !UPT ;  /* 0x0000000132327892 */ /* 0x000fe2000f8e3cff */
[--C-:B------:R-:W-:Y:S01]  /*bd30*/  FFMA2 R142, R146.F32x2.HI_LO, UR37.F32, R0.reuse.F32 ;  /* 0x00000025928e7c49 */ /* 0x100fe20009200000 */
[----:B------:R-:W-:Y:S01]  /*bd40*/  USEL UR47, UR38, UR47, UP0 ;  /* 0x0000002f262f7287 */ /* 0x000fe20008000000 */
[--C-:B------:R-:W-:Y:S01]  /*bd50*/  FFMA2 R144, R148.F32x2.HI_LO, UR37.F32, R0.reuse.F32 ;  /* 0x0000002594907c49 */ /* 0x100fe20009200000 */
[----:B------:R-:W2:Y:S01]  /*bd60*/  MUFU.EX2 R127, R127 ;  /* 0x0000007f007f7308 */ /* 0x000ea20000000800 */
[----:B---3--:R-:W-:Y:S01]  /*bd70*/  @!P6 FMUL R125, R125, R125 ;  /* 0x0000007d7d7de220 */ /* 0x008fe20000400000 */
[----:B------:R-:W-:Y:S01]  /*bd80*/  @!P0 FMUL R131, R131, 0.5 ;  /* 0x3f00000083838820 */ /* 0x000fe20000400000 */
[----:B------:R-:W-:Y:S01]  /*bd90*/  FSETP.GEU.AND P6, PT, R132, -126, PT ;  /* 0xc2fc00008400780b */ /* 0x000fe20003fce000 */
[--C-:B------:R-:W-:Y:S01]  /*bda0*/  FFMA2 R146, R150.F32x2.HI_LO, UR37.F32, R0.reuse.F32 ;  /* 0x0000002596927c49 */ /* 0x100fe20009200000 */
[----:B------:R-:W-:Y:S01]  /*bdb0*/  USEL UR48, UR48, UR38, UP0 ;  /* 0x0000002630307287 */ /* 0x000fe20008000000 */
[--C-:B------:R-:W-:Y:S01]  /*bdc0*/  FFMA2 R148, R152.F32x2.HI_LO, UR37.F32, R0.reuse.F32 ;  /* 0x0000002598947c49 */ /* 0x100fe20009200000 */
[----:B------:R-:W-:Y:S01]  /*bdd0*/  SYNCS.ARRIVE.TRANS64.A1T0 RZ, [UR41], RZ ;  /* 0x000000ffffff79a7 */ /* 0x000fe20008100029 */
[----:B------:R-:W3:Y:S01]  /*bde0*/  MUFU.EX2 R128, R128 ;  /* 0x0000008000807308 */ /* 0x000ee20000000800 */
[----:B-1----:R-:W-:Y:S01]  /*bdf0*/  @!P5 FMUL R126, R126, R126 ;  /* 0x0000007e7e7ed220 */ /* 0x002fe20000400000 */
[----:B------:R-:W-:Y:S01]  /*be00*/  FSETP.GEU.AND P5, PT, R133, -126, PT ;  /* 0xc2fc00008500780b */ /* 0x000fe20003fae000 */
[--C-:B------:R-:W-:Y:S01]  /*be10*/  FFMA2 R154, R154.F32x2.HI_LO, UR37.F32, R0.reuse.F32 ;  /* 0x000000259a9a7c49 */ /* 0x100fe20009200000 */
[----:B------:R-:W-:Y:S01]  /*be20*/  F2FP.BF16.F32.PACK_AB R56, R19, R18 ;  /* 0x000000121338723e */ /* 0x000fe200000010ff */
[--C-:B------:R-:W-:Y:S01]  /*be30*/  FFMA2 R8, R92.F32x2.HI_LO, UR37.F32, R0.reuse.F32 ;  /* 0x000000255c087c49 */ /* 0x100fe20009200000 */
[----:B------:R-:W-:Y:S01]  /*be40*/  F2FP.BF16.F32.PACK_AB R57, R23, R22 ;  /* 0x000000161739723e */ /* 0x000fe200000010ff */
[--C-:B------:R-:W-:Y:S01]  /*be50*/  FFMA2 R6, R94.F32x2.HI_LO, UR37.F32, R0.reuse.F32 ;  /* 0x000000255e067c49 */ /* 0x100fe20009200000 */
[----:B------:R-:W1:Y:S01]  /*be60*/  MUFU.EX2 R129, R129 ;  /* 0x0000008100817308 */ /* 0x000e620000000800 */
[----:B--2---:R-:W-:Y:S01]  /*be70*/  @!P4 FMUL R127, R127, R127 ;  /* 0x0000007f7f7fc220 */ /* 0x004fe20000400000 */
[----:B------:R-:W-:Y:S01]  /*be80*/  FSETP.GEU.AND P4, PT, R134, -126, PT ;  /* 0xc2fc00008600780b */ /* 0x000fe20003f8e000 */
[----:B------:R-:W-:Y:S01]  /*be90*/  @!P6 FMUL R132, R132, 0.5 ;  /* 0x3f0000008484e820 */ /* 0x000fe20000400000 */
[--C-:B------:R-:W-:Y:S01]  /*bea0*/  FFMA2 R4, R96.F32x2.HI_LO, UR37.F32, R0.reuse.F32 ;  /* 0x0000002560047c49 */ /* 0x100fe20009200000 */
[----:B------:R-:W-:Y:S01]  /*beb0*/  F2FP.BF16.F32.PACK_AB R58, R125, R124 ;  /* 0x0000007c7d3a723e */ /* 0x000fe200000010ff */
[--C-:B------:R-:W-:Y:S01]  /*bec0*/  FFMA2 R10, R98.F32x2.HI_LO, UR37.F32, R0.reuse.F32 ;  /* 0x00000025620a7c49 */ /* 0x100fe20009200000 */
[----:B------:R-:W-:Y:S01]  /*bed0*/  F2FP.BF16.F32.PACK_AB R59, R127, R126 ;  /* 0x0000007e7f3b723e */ /* 0x000fe200000010ff */
[----:B------:R-:W2:Y:S01]  /*bee0*/  MUFU.EX2 R130, R130 ;  /* 0x0000008200827308 */ /* 0x000ea20000000800 */
[----:B---3--:R-:W-:Y:S01]  /*bef0*/  @!P3 FMUL R128, R128, R128 ;  /* 0x000000808080b220 */ /* 0x008fe20000400000 */
[----:B------:R-:W-:Y:S01]  /*bf00*/  FSETP.GEU.AND P3, PT, R135, -126, PT ;  /* 0xc2fc00008700780b */ /* 0x000fe20003f6e000 */
[----:B------:R-:W-:Y:S01]  /*bf10*/  @!P5 FMUL R133, R133, 0.5 ;  /* 0x3f0000008585d820 */ /* 0x000fe20000400000 */
[----:B------:R-:W-:-:S02]  /*bf20*/  FFMA2 R150, R122.F32x2.HI_LO, UR37.F32, R0.F32 ;  /* 0x000000257a967c49 */ /* 0x000fc40009200000 */
[--C-:B------:R-:W-:Y:S02]  /*bf30*/  FFMA2 R24, R24.F32x2.HI_LO, UR37.F32, R0.reuse.F32 ;  /* 0x0000002518187c49 */ /* 0x100fe40009200000 */
[----:B------:R-:W3:Y:S01]  /*bf40*/  MUFU.EX2 R131, R131 ;  /* 0x0000008300837308 */ /* 0x000ee20000000800 */
[----:B-1----:R-:W-:Y:S01]  /*bf50*/  @!P2 FMUL R129, R129, R129 ;  /* 0x000000818181a220 */ /* 0x002fe20000400000 */
[----:B------:R-:W-:Y:S01]  /*bf60*/  FSETP.GEU.AND P2, PT, R136, -126, PT ;  /* 0xc2fc00008800780b */ /* 0x000fe20003f4e000 */
[----:B------:R-:W-:Y:S01]  /*bf70*/  @!P4 FMUL R134, R134, 0.5 ;  /* 0x3f0000008686c820 */ /* 0x000fe20000400000 */
[--C-:B------:R-:W-:Y:S02]  /*bf80*/  FFMA2 R26, R26.F32x2.HI_LO, UR37.F32, R0.reuse.F32 ;  /* 0x000000251a1a7c49 */ /* 0x100fe40009200000 */
[--C-:B------:R-:W-:Y:S02]  /*bf90*/  FFMA2 R28, R28.F32x2.HI_LO, UR37.F32, R0.reuse.F32 ;  /* 0x000000251c1c7c49 */ /* 0x100fe40009200000 */
[----:B------:R-:W-:Y:S01]  /*bfa0*/  @!P3 FMUL R135, R135, 0.5 ;  /* 0x3f0000008787b820 */ /* 0x000fe20000400000 */
[----:B--2---:R-:W-:Y:S01]  /*bfb0*/  @!P1 FMUL R130, R130, R130 ;  /* 0x0000008282829220 */ /* 0x004fe20000400000 */
[----:B------:R-:W-:Y:S01]  /*bfc0*/  FSETP.GEU.AND P1, PT, R137, -126, PT ;  /* 0xc2fc00008900780b */ /* 0x000fe20003f2e000 */
[----:B------:R-:W1:Y:S01]  /*bfd0*/  MUFU.EX2 R132, R132 ;  /* 0x0000008400847308 */ /* 0x000e620000000800 */
[----:B------:R-:W-:-:S02]  /*bfe0*/  FFMA2 R30, R30.F32x2.HI_LO, UR37.F32, R0.F32 ;  /* 0x000000251e1e7c49 */ /* 0x000fc40009200000 */
[--C-:B------:R-:W-:Y:S02]  /*bff0*/  FFMA2 R32, R32.F32x2.HI_LO, UR37.F32, R0.reuse.F32 ;  /* 0x0000002520207c49 */ /* 0x100fe40009200000 */
[----:B------:R-:W-:Y:S01]  /*c000*/  @!P2 FMUL R136, R136, 0.5 ;  /* 0x3f0000008888a820 */ /* 0x000fe20000400000 */
[----:B---3--:R-:W-:Y:S01]  /*c010*/  @!P0 FMUL R131, R131, R131 ;  /* 0x0000008383838220 */ /* 0x008fe20000400000 */
[----:B------:R-:W-:Y:S01]  /*c020*/  FSETP.GEU.AND P0, PT, R138, -126, PT ;  /* 0xc2fc00008a00780b */ /* 0x000fe20003f0e000 */
[----:B------:R-:W2:Y:S01]  /*c030*/  MUFU.EX2 R133, R133 ;  /* 0x0000008500857308 */ /* 0x000ea20000000800 */
[--C-:B------:R-:W-:Y:S02]  /*c040*/  FFMA2 R34, R34.F32x2.HI_LO, UR37.F32, R0.reuse.F32 ;  /* 0x0000002522227c49 */ /* 0x100fe40009200000 */
[--C-:B------:R-:W-:Y:S02]  /*c050*/  FFMA2 R36, R36.F32x2.HI_LO, UR37.F32, R0.reuse.F32 ;  /* 0x0000002524247c49 */ /* 0x100fe40009200000 */
[----:B------:R-:W-:Y:S01]  /*c060*/  @!P1 FMUL R137, R137, 0.5 ;  /* 0x3f00000089899820 */ /* 0x000fe20000400000 */
[----:B------:R-:W-:-:S02]  /*c070*/  FFMA2 R38, R38.F32x2.HI_LO, UR37.F32, R0.F32 ;  /* 0x0000002526267c49 */ /* 0x000fc40009200000 */
[----:B------:R-:W3:Y:S01]  /*c080*/  MUFU.EX2 R134, R134 ;  /* 0x0000008600867308 */ /* 0x000ee20000000800 */
[----:B-1----:R-:W-:Y:S01]  /*c090*/  @!P6 FMUL R132, R132, R132 ;  /* 0x000000848484e220 */ /* 0x002fe20000400000 */
[----:B------:R-:W-:Y:S01]  /*c0a0*/  FSETP.GEU.AND P6, PT, R139, -126, PT ;  /* 0xc2fc00008b00780b */ /* 0x000fe20003fce000 */
[--C-:B------:R-:W-:Y:S02]  /*c0b0*/  FFMA2 R40, R40.F32x2.HI_LO, UR37.F32, R0.reuse.F32 ;  /* 0x0000002528287c49 */ /* 0x100fe40009200000 */
[----:B------:R-:W-:Y:S01]  /*c0c0*/  @!P0 FMUL R138, R138, 0.5 ;  /* 0x3f0000008a8a8820 */ /* 0x000fe20000400000 */
[--C-:B------:R-:W-:Y:S02]  /*c0d0*/  FFMA2 R42, R42.F32x2.HI_LO, UR37.F32, R0.reuse.F32 ;  /* 0x000000252a2a7c49 */ /* 0x100fe40009200000 */
[----:B------:R-:W1:Y:S01]  /*c0e0*/  MUFU.EX2 R135, R135 ;  /* 0x0000008700877308 */ /* 0x000e620000000800 */
[----:B--2---:R-:W-:Y:S01]  /*c0f0*/  @!P5 FMUL R133, R133, R133 ;  /* 0x000000858585d220 */ /* 0x004fe20000400000 */
[----:B------:R-:W-:Y:S01]  /*c100*/  FSETP.GEU.AND P5, PT, R140, -126, PT ;  /* 0xc2fc00008c00780b */ /* 0x000fe20003fae000 */
[----:B------:R-:W-:-:S02]  /*c110*/  FFMA2 R44, R44.F32x2.HI_LO, UR37.F32, R0.F32 ;  /* 0x000000252c2c7c49 */ /* 0x000fc40009200000 */
[--C-:B------:R-:W-:Y:S02]  /*c120*/  FFMA2 R46, R46.F32x2.HI_LO, UR37.F32, R0.reuse.F32 ;  /* 0x000000252e2e7c49 */ /* 0x100fe40009200000 */
[----:B------:R-:W-:Y:S01]  /*c130*/  @!P6 FMUL R139, R139, 0.5 ;  /* 0x3f0000008b8be820 */ /* 0x000fe20000400000 */
[----:B------:R-:W2:Y:S01]  /*c140*/  MUFU.EX2 R136, R136 ;  /* 0x0000008800887308 */ /* 0x000ea20000000800 */
[----:B---3--:R-:W-:Y:S01]  /*c150*/  @!P4 FMUL R134, R134, R134 ;  /* 0x000000868686c220 */ /* 0x008fe20000400000 */
[----:B------:R-:W-:Y:S01]  /*c160*/  FSETP.GEU.AND P4, PT, R141, -126, PT ;  /* 0xc2fc00008d00780b */ /* 0x000fe20003f8e000 */
[--C-:B------:R-:W-:Y:S02]  /*c170*/  FFMA2 R48, R48.F32x2.HI_LO, UR37.F32, R0.reuse.F32 ;  /* 0x0000002530307c49 */ /* 0x100fe40009200000 */
[--C-:B------:R-:W-:Y:S02]  /*c180*/  FFMA2 R50, R50.F32x2.HI_LO, UR37.F32, R0.reuse.F32 ;  /* 0x0000002532327c49 */ /* 0x100fe40009200000 */
[----:B------:R-:W-:Y:S01]  /*c190*/  @!P5 FMUL R140, R140, 0.5 ;  /* 0x3f0000008c8cd820 */ /* 0x000fe20000400000 */
[----:B------:R-:W3:Y:S01]  /*c1a0*/  MUFU.EX2 R137, R137 ;  /* 0x0000008900897308 */ /* 0x000ee20000000800 */
[----:B-1----:R-:W-:Y:S01]  /*c1b0*/  @!P3 FMUL R135, R135, R135 ;  /* 0x000000878787b220 */ /* 0x002fe20000400000 */
[----:B------:R-:W-:Y:S01]  /*c1c0*/  FSETP.GEU.AND P3, PT, R142, -126, PT ;  /* 0xc2fc00008e00780b */ /* 0x000fe20003f6e000 */
[----:B------:R-:W-:-:S02]  /*c1d0*/  FFMA2 R52, R52.F32x2.HI_LO, UR37.F32, R0.F32 ;  /* 0x0000002534347c49 */ /* 0x000fc40009200000 */
[--C-:B------:R-:W-:Y:S02]  /*c1e0*/  FFMA2 R54, R54.F32x2.HI_LO, UR37.F32, R0.reuse.F32 ;  /* 0x0000002536367c49 */ /* 0x100fe40009200000 */
[----:B------:R-:W-:Y:S01]  /*c1f0*/  @!P4 FMUL R141, R141, 0.5 ;  /* 0x3f0000008d8dc820 */ /* 0x000fe20000400000 */
[----:B------:R-:W1:Y:S01]  /*c200*/  MUFU.EX2 R138, R138 ;  /* 0x0000008a008a7308 */ /* 0x000e620000000800 */
[----:B--2---:R-:W-:Y:S01]  /*c210*/  @!P2 FMUL R136, R136, R136 ;  /* 0x000000888888a220 */ /* 0x004fe20000400000 */
[----:B------:R-:W-:Y:S01]  /*c220*/  FSETP.GEU.AND P2, PT, R143, -126, PT ;  /* 0xc2fc00008f00780b */ /* 0x000fe20003f4e000 */
[--C-:B------:R-:W-:Y:S02]  /*c230*/  FFMA2 R60, R60.F32x2.HI_LO, UR37.F32, R0.reuse.F32 ;  /* 0x000000253c3c7c49 */ /* 0x100fe40009200000 */
[--C-:B------:R-:W-:Y:S02]  /*c240*/  FFMA2 R62, R62.F32x2.HI_LO, UR37.F32, R0.reuse.F32 ;  /* 0x000000253e3e7c49 */ /* 0x100fe40009200000 */
[----:B------:R-:W-:Y:S01]  /*c250*/  @!P3 FMUL R142, R142, 0.5 ;  /* 0x3f0000008e8eb820 */ /* 0x000fe20000400000 */
[----:B------:R-:W2:Y:S01]  /*c260*/  MUFU.EX2 R139, R139 ;  /* 0x0000008b008b7308 */ /* 0x000ea20000000800 */
[----:B---3--:R-:W-:Y:S01]  /*c270*/  @!P1 FMUL R137, R137, R137 ;  /* 0x0000008989899220 */ /* 0x008fe20000400000 */
[----:B------:R-:W-:Y:S01]  /*c280*/  FSETP.GEU.AND P1, PT, R144, -126, PT ;  /* 0xc2fc00009000780b */ /* 0x000fe20003f2e000 */
[----:B------:R-:W-:-:S02]  /*c290*/  FFMA2 R64, R64.F32x2.HI_LO, UR37.F32, R0.F32 ;  /* 0x0000002540407c49 */ /* 0x000fc40009200000 */
[--C-:B------:R-:W-:Y:S02]  /*c2a0*/  FFMA2 R66, R66.F32x2.HI_LO, UR37.F32, R0.reuse.F32 ;  /* 0x0000002542427c49 */ /* 0x100fe40009200000 */
[----:B------:R-:W-:Y:S01]  /*c2b0*/  @!P2 FMUL R143, R143, 0.5 ;  /* 0x3f0000008f8fa820 */ /* 0x000fe20000400000 */
[----:B------:R-:W3:Y:S01]  /*c2c0*/  MUFU.EX2 R140, R140 ;  /* 0x0000008c008c7308 */ /* 0x000ee20000000800 */
[----:B-1----:R-:W-:Y:S01]  /*c2d0*/  @!P0 FMUL R138, R138, R138 ;  /* 0x0000008a8a8a8220 */ /* 0x002fe20000400000 */
[----:B------:R-:W-:Y:S01]  /*c2e0*/  FSETP.GEU.AND P0, PT, R145, -126, PT ;  /* 0xc2fc00009100780b */ /* 0x000fe20003f0e000 */
[--C-:B------:R-:W-:Y:S02]  /*c2f0*/  FFMA2 R68, R68.F32x2.HI_LO, UR37.F32, R0.reuse.F32 ;  /* 0x0000002544447c49 */ /* 0x100fe40009200000 */
[--C-:B------:R-:W-:Y:S02]  /*c300*/  FFMA2 R70, R70.F32x2.HI_LO, UR37.F32, R0.reuse.F32 ;  /* 0x0000002546467c49 */ /* 0x100fe40009200000 */
[----:B------:R-:W-:Y:S01]  /*c310*/  @!P1 FMUL R144, R144, 0.5 ;  /* 0x3f00000090909820 */ /* 0x000fe20000400000 */
        /* <DEDUP_REMOVED lines=22> */
[----:B------:R-:W-:Y:S02]  /*c480*/  FFMA2 R86, R86.F32x2.HI_LO, UR37.F32, R0.F32 ;  /* 0x0000002556567c49 */ /* 0x000fe40009200000 */
[----:B------:R-:W-:Y:S01]  /*c490*/  @!P4 FMUL R148, R148, 0.5 ;  /* 0x3f0000009494c820 */ /* 0x000fe20000400000 */
[----:B------:R-:W2:Y:S01]  /*c4a0*/  MUFU.EX2 R145, R145 ;  /* 0x0000009100917308 */ /* 0x000ea20000000800 */
[----:B---3--:R-:W-:Y:S01]  /*c4b0*/  @!P2 FMUL R143, R143, R143 ;  /* 0x0000008f8f8fa220 */ /* 0x008fe20000400000 */
[----:B------:R-:W-:-:S05]  /*c4c0*/  FSETP.GEU.AND P2, PT, R154, -126, PT ;  /* 0xc2fc00009a00780b */ /* 0x000fca0003f4e000 */
[----:B------:R-:W-:Y:S01]  /*c4d0*/  @!P3 FMUL R149, R149, 0.5 ;  /* 0x3f0000009595b820 */ /* 0x000fe20000400000 */
[----:B------:R-:W3:Y:S01]  /*c4e0*/  MUFU.EX2 R146, R146 ;  /* 0x0000009200927308 */ /* 0x000ee20000000800 */
[----:B-1----:R-:W-:Y:S01]  /*c4f0*/  @!P1 FMUL R144, R144, R144 ;  /* 0x0000009090909220 */ /* 0x002fe20000400000 */
[----:B------:R-:W-:-:S05]  /*c500*/  FSETP.GEU.AND P1, PT, R155, -126, PT ;  /* 0xc2fc00009b00780b */ /* 0x000fca0003f2e000 */
[----:B------:R-:W-:Y:S01]  /*c510*/  @!P2 FMUL R154, R154, 0.5 ;  /* 0x3f0000009a9aa820 */ /* 0x000fe20000400000 */
[----:B------:R-:W1:Y:S01]  /*c520*/  MUFU.EX2 R147, R147 ;  /* 0x0000009300937308 */ /* 0x000e620000000800 */
[----:B--2---:R-:W-:Y:S01]  /*c530*/  @!P0 FMUL R145, R145, R145 ;  /* 0x0000009191918220 */ /* 0x004fe20000400000 */
[----:B------:R-:W-:-:S05]  /*c540*/  FSETP.GEU.AND P0, PT, R8, -126, PT ;  /* 0xc2fc00000800780b */ /* 0x000fca0003f0e000 */
        /* <DEDUP_REMOVED lines=21> */
[----:B------:R1:W4:Y:S01]  /*c6a0*/  MUFU.EX2 R95, R9 ;  /* 0x00000009005f7308 */ /* 0x0003220000000800 */
[----:B--2---:R-:W-:Y:S01]  /*c6b0*/  @!P1 FMUL R93, R93, R93 ;  /* 0x0000005d5d5d9220 */ /* 0x004fe20000400000 */
[----:B------:R-:W-:-:S05]  /*c6c0*/  FSETP.GEU.AND P1, PT, R10, -126, PT ;  /* 0xc2fc00000a00780b */ /* 0x000fca0003f2e000 */
[----:B------:R-:W-:Y:S01]  /*c6d0*/  @!P2 FMUL R5, R5, 0.5 ;  /* 0x3f0000000505a820 */ /* 0x000fe20000400000 */
[----:B------:R-:W2:Y:S01]  /*c6e0*/  MUFU.EX2 R96, R6 ;  /* 0x0000000600607308 */ /* 0x000ea20000000800 */
[----:B---3--:R-:W-:Y:S01]  /*c6f0*/  @!P0 FMUL R94, R94, R94 ;  /* 0x0000005e5e5e8220 */ /* 0x008fe20000400000 */
[----:B------:R-:W-:-:S05]  /*c700*/  FSETP.GEU.AND P0, PT, R11, -126, PT ;  /* 0xc2fc00000b00780b */ /* 0x000fca0003f0e000 */
[----:B------:R-:W-:Y:S01]  /*c710*/  @!P1 FMUL R10, R10, 0.5 ;  /* 0x3f0000000a0a9820 */ /* 0x000fe20000400000 */
[----:B------:R3:W5:Y:S01]  /*c720*/  MUFU.EX2 R97, R7 ;  /* 0x0000000700617308 */ /* 0x0007620000000800 */
[----:B-1----:R-:W-:Y:S02]  /*c730*/  FFMA2 R8, R100.F32x2.HI_LO, UR37.F32, R0.F32 ;  /* 0x0000002564087c49 */ /* 0x002fe40009200000 */
[----:B----4-:R-:W-:-:S03]  /*c740*/  @!P6 FMUL R95, R95, R95 ;  /* 0x0000005f5f5fe220 */ /* 0x010fc60000400000 */
[----:B------:R-:W-:Y:S01]  /*c750*/  FSETP.GEU.AND P6, PT, R8, -126, PT ;  /* 0xc2fc00000800780b */ /* 0x000fe20003fce000 */
[----:B------:R-:W-:Y:S01]  /*c760*/  @!P0 FMUL R11, R11, 0.5 ;  /* 0x3f0000000b0b8820 */ /* 0x000fe20000400000 */
[----:B------:R-:W1:Y:S01]  /*c770*/  MUFU.EX2 R98, R4 ;  /* 0x0000000400627308 */ /* 0x000e620000000800 */
[----:B--2---:R-:W-:Y:S01]  /*c780*/  @!P5 FMUL R96, R96, R96 ;  /* 0x000000606060d220 */ /* 0x004fe20000400000 */
[----:B------:R-:W-:-:S06]  /*c790*/  FSETP.GEU.AND P5, PT, R9, -126, PT ;  /* 0xc2fc00000900780b */ /* 0x000fcc0003fae000 */
[----:B------:R2:W4:Y:S01]  /*c7a0*/  MUFU.EX2 R99, R5 ;  /* 0x0000000500637308 */ /* 0x0005220000000800 */
[----:B---3--:R-:W-:Y:S02]  /*c7b0*/  FFMA2 R6, R102.F32x2.HI_LO, UR37.F32, R0.F32 ;  /* 0x0000002566067c49 */ /* 0x008fe40009200000 */
[----:B-----5:R-:W-:Y:S01]  /*c7c0*/  @!P4 FMUL R97, R97, R97 ;  /* 0x000000616161c220 */ /* 0x020fe20000400000 */
[----:B------:R-:W-:Y:S02]  /*c7d0*/  @!P6 FMUL R8, R8, 0.5 ;  /* 0x3f0000000808e820 */ /* 0x000fe40000400000 */
[----:B------:R-:W-:Y:S01]  /*c7e0*/  FSETP.GEU.AND P4, PT, R6, -126, PT ;  /* 0xc2fc00000600780b */ /* 0x000fe20003f8e000 */
[----:B------:R-:W-:Y:S01]  /*c7f0*/  @!P5 FMUL R9, R9, 0.5 ;  /* 0x3f0000000909d820 */ /* 0x000fe20000400000 */
[----:B------:R-:W3:Y:S01]  /*c800*/  MUFU.EX2 R100, R10 ;  /* 0x0000000a00647308 */ /* 0x000ee20000000800 */
[----:B-1----:R-:W-:Y:S01]  /*c810*/  @!P3 FMUL R98, R98, R98 ;  /* 0x000000626262b220 */ /* 0x002fe20000400000 */
[----:B------:R-:W-:-:S06]  /*c820*/  FSETP.GEU.AND P3, PT, R7, -126, PT ;  /* 0xc2fc00000700780b */ /* 0x000fcc0003f6e000 */
[----:B------:R1:W5:Y:S01]  /*c830*/  MUFU.EX2 R101, R11 ;  /* 0x0000000b00657308 */ /* 0x0003620000000800 */
[----:B--2---:R-:W-:Y:S02]  /*c840*/  FFMA2 R4, R104.F32x2.HI_LO, UR37.F32, R0.F32 ;  /* 0x0000002568047c49 */ /* 0x004fe40009200000 */
[----:B----4-:R-:W-:Y:S01]  /*c850*/  @!P2 FMUL R99, R99, R99 ;  /* 0x000000636363a220 */ /* 0x010fe20000400000 */
[----:B------:R-:W-:Y:S02]  /*c860*/  @!P4 FMUL R6, R6, 0.5 ;  /* 0x3f0000000606c820 */ /* 0x000fe40000400000 */
[----:B------:R-:W-:Y:S01]  /*c870*/  FSETP.GEU.AND P2, PT, R4, -126, PT ;  /* 0xc2fc00000400780b */ /* 0x000fe20003f4e000 */
[----:B------:R-:W-:Y:S01]  /*c880*/  @!P3 FMUL R7, R7, 0.5 ;  /* 0x3f0000000707b820 */ /* 0x000fe20000400000 */
[----:B------:R-:W2:Y:S01]  /*c890*/  MUFU.EX2 R102, R8 ;  /* 0x0000000800667308 */ /* 0x000ea20000000800 */
[----:B---3--:R-:W-:Y:S01]  /*c8a0*/  @!P1 FMUL R100, R100, R100 ;  /* 0x0000006464649220 */ /* 0x008fe20000400000 */
[----:B------:R-:W-:-:S06]  /*c8b0*/  FSETP.GEU.AND P1, PT, R5, -126, PT ;  /* 0xc2fc00000500780b */ /* 0x000fcc0003f2e000 */
[----:B------:R3:W4:Y:S01]  /*c8c0*/  MUFU.EX2 R103, R9 ;  /* 0x0000000900677308 */ /* 0x0007220000000800 */
[----:B-1----:R-:W-:Y:S02]  /*c8d0*/  FFMA2 R10, R106.F32x2.HI_LO, UR37.F32, R0.F32 ;  /* 0x000000256a0a7c49 */ /* 0x002fe40009200000 */
[----:B-----5:R-:W-:Y:S01]  /*c8e0*/  @!P0 FMUL R101, R101, R101 ;  /* 0x0000006565658220 */ /* 0x020fe20000400000 */
[----:B------:R-:W-:Y:S02]  /*c8f0*/  @!P2 FMUL R4, R4, 0.5 ;  /* 0x3f0000000404a820 */ /* 0x000fe40000400000 */
[----:B------:R-:W-:Y:S01]  /*c900*/  FSETP.GEU.AND P0, PT, R10, -126, PT ;  /* 0xc2fc00000a00780b */ /* 0x000fe20003f0e000 */
[----:B------:R-:W-:Y:S01]  /*c910*/  @!P1 FMUL R5, R5, 0.5 ;  /* 0x3f00000005059820 */ /* 0x000fe20000400000 */
[----:B------:R-:W1:Y:S01]  /*c920*/  MUFU.EX2 R104, R6 ;  /* 0x0000000600687308 */ /* 0x000e620000000800 */
[----:B--2---:R-:W-:Y:S01]  /*c930*/  @!P6 FMUL R102, R102, R102 ;  /* 0x000000666666e220 */ /* 0x004fe20000400000 */
[----:B------:R-:W-:-:S06]  /*c940*/  FSETP.GEU.AND P6, PT, R11, -126, PT ;  /* 0xc2fc00000b00780b */ /* 0x000fcc0003fce000 */
[----:B------:R2:W5:Y:S01]  /*c950*/  MUFU.EX2 R105, R7 ;  /* 0x0000000700697308 */ /* 0x0005620000000800 */
[----:B---3--:R-:W-:Y:S02]  /*c960*/  FFMA2 R8, R108.F32x2.HI_LO, UR37.F32, R0.F32 ;  /* 0x000000256c087c49 */ /* 0x008fe40009200000 */
[----:B------:R-:W-:Y:S01]  /*c970*/  @!P0 FMUL R10, R10, 0.5 ;  /* 0x3f0000000a0a8820 */ /* 0x000fe20000400000 */
[----:B----4-:R-:W-:Y:S02]  /*c980*/  @!P5 FMUL R103, R103, R103 ;  /* 0x000000676767d220 */ /* 0x010fe40000400000 */
[----:B------:R-:W-:Y:S01]  /*c990*/  FSETP.GEU.AND P5, PT, R8, -126, PT ;  /* 0xc2fc00000800780b */ /* 0x000fe20003fae000 */
[----:B------:R-:W-:Y:S01]  /*c9a0*/  @!P6 FMUL R11, R11, 0.5 ;  /* 0x3f0000000b0be820 */ /* 0x000fe20000400000 */
[----:B------:R-:W3:Y:S01]  /*c9b0*/  MUFU.EX2 R106, R4 ;  /* 0x00000004006a7308 */ /* 0x000ee20000000800 */
[----:B-1----:R-:W-:Y:S01]  /*c9c0*/  @!P4 FMUL R104, R104, R104 ;  /* 0x000000686868c220 */ /* 0x002fe20000400000 */
[----:B------:R-:W-:-:S06]  /*c9d0*/  FSETP.GEU.AND P4, PT, R9, -126, PT ;  /* 0xc2fc00000900780b */ /* 0x000fcc0003f8e000 */
[----:B------:R1:W4:Y:S01]  /*c9e0*/  MUFU.EX2 R107, R5 ;  /* 0x00000005006b7308 */ /* 0x0003220000000800 */
[----:B--2---:R-:W-:Y:S02]  /*c9f0*/  FFMA2 R6, R110.F32x2.HI_LO, UR37.F32, R0.F32 ;  /* 0x000000256e067c49 */ /* 0x004fe40009200000 */
[----:B-----5:R-:W-:Y:S01]  /*ca00*/  @!P3 FMUL R105, R105, R105 ;  /* 0x000000696969b220 */ /* 0x020fe20000400000 */
[----:B------:R-:W-:Y:S02]  /*ca10*/  @!P5 FMUL R8, R8, 0.5 ;  /* 0x3f0000000808d820 */ /* 0x000fe40000400000 */
[----:B------:R-:W-:Y:S01]  /*ca20*/  FSETP.GEU.AND P3, PT, R6, -126, PT ;  /* 0xc2fc00000600780b */ /* 0x000fe20003f6e000 */
[----:B------:R-:W-:Y:S01]  /*ca30*/  @!P4 FMUL R9, R9, 0.5 ;  /* 0x3f0000000909c820 */ /* 0x000fe20000400000 */
[----:B------:R-:W2:Y:S01]  /*ca40*/  MUFU.EX2 R108, R10 ;  /* 0x0000000a006c7308 */ /* 0x000ea20000000800 */
[----:B---3--:R-:W-:Y:S01]  /*ca50*/  @!P2 FMUL R106, R106, R106 ;  /* 0x0000006a6a6aa220 */ /* 0x008fe20000400000 */
[----:B------:R-:W-:-:S06]  /*ca60*/  FSETP.GEU.AND P2, PT, R7, -126, PT ;  /* 0xc2fc00000700780b */ /* 0x000fcc0003f4e000 */
[----:B------:R3:W5:Y:S01]  /*ca70*/  MUFU.EX2 R109, R11 ;  /* 0x0000000b006d7308 */ /* 0x0007620000000800 */
[----:B-1----:R-:W-:Y:S02]  /*ca80*/  FFMA2 R4, R112.F32x2.HI_LO, UR37.F32, R0.F32 ;  /* 0x0000002570047c49 */ /* 0x002fe40009200000 */
[----:B----4-:R-:W-:Y:S01]  /*ca90*/  @!P1 FMUL R107, R107, R107 ;  /* 0x0000006b6b6b9220 */ /* 0x010fe20000400000 */
[----:B------:R-:W-:Y:S02]  /*caa0*/  @!P3 FMUL R6, R6, 0.5 ;  /* 0x3f0000000606b820 */ /* 0x000fe40000400000 */
[----:B------:R-:W-:Y:S01]  /*cab0*/  FSETP.GEU.AND P1, PT, R4, -126, PT ;  /* 0xc2fc00000400780b */ /* 0x000fe20003f2e000 */
[----:B------:R-:W-:Y:S01]  /*cac0*/  @!P2 FMUL R7, R7, 0.5 ;  /* 0x3f0000000707a820 */ /* 0x000fe20000400000 */
[----:B------:R-:W1:Y:S01]  /*cad0*/  MUFU.EX2 R110, R8 ;  /* 0x00000008006e7308 */ /* 0x000e620000000800 */
[----:B--2---:R-:W-:Y:S01]  /*cae0*/  @!P0 FMUL R108, R108, R108 ;  /* 0x0000006c6c6c8220 */ /* 0x004fe20000400000 */
[----:B------:R-:W-:-:S06]  /*caf0*/  FSETP.GEU.AND P0, PT, R5, -126, PT ;  /* 0xc2fc00000500780b */ /* 0x000fcc0003f0e000 */
[----:B------:R2:W4:Y:S01]  /*cb00*/  MUFU.EX2 R111, R9 ;  /* 0x00000009006f7308 */ /* 0x0005220000000800 */
[----:B---3--:R-:W-:Y:S02]  /*cb10*/  FFMA2 R10, R114.F32x2.HI_LO, UR37.F32, R0.F32 ;  /* 0x00000025720a7c49 */ /* 0x008fe40009200000 */
[----:B------:R-:W-:Y:S01]  /*cb20*/  @!P1 FMUL R4, R4, 0.5 ;  /* 0x3f00000004049820 */ /* 0x000fe20000400000 */
[----:B-----5:R-:W-:Y:S02]  /*cb30*/  @!P6 FMUL R109, R109, R109 ;  /* 0x0000006d6d6de220 */ /* 0x020fe40000400000 */
        /* <DEDUP_REMOVED lines=23> */
[----:B------:R-:W2:Y:S01]  /*ccb0*/  MUFU.EX2 R118, R8 ;  /* 0x0000000800767308 */ /* 0x000ea20000000800 */
[----:B---3--:R-:W-:Y:S02]  /*ccc0*/  FFMA2 R4, R120.F32x2.HI_LO, UR37.F32, R0.F32 ;  /* 0x0000002578047c49 */ /* 0x008fe40009200000 */
[----:B----4-:R-:W-:Y:S01]  /*ccd0*/  @!P0 FMUL R115, R115, R115 ;  /* 0x0000007373738220 */ /* 0x010fe20000400000 */
[----:B------:R-:W-:Y:S02]  /*cce0*/  @!P2 FMUL R6, R6, 0.5 ;  /* 0x3f0000000606a820 */ /* 0x000fe40000400000 */
[----:B------:R-:W-:Y:S01]  /*ccf0*/  FSETP.GEU.AND P0, PT, R4, -126, PT ;  /* 0xc2fc00000400780b */ /* 0x000fe20003f0e000 */
[----:B------:R-:W-:Y:S01]  /*cd00*/  @!P1 FMUL R7, R7, 0.5 ;  /* 0x3f00000007079820 */ /* 0x000fe20000400000 */
[----:B------:R-:W3:Y:S01]  /*cd10*/  MUFU.EX2 R116, R10 ;  /* 0x0000000a00747308 */ /* 0x000ee20000000800 */
[----:B-1----:R-:W-:Y:S01]  /*cd20*/  @!P5 FMUL R117, R117, R117 ;  /* 0x000000757575d220 */ /* 0x002fe20000400000 */
[----:B------:R-:W-:-:S06]  /*cd30*/  FSETP.GEU.AND P5, PT, R150, -126, PT ;  /* 0xc2fc00009600780b */ /* 0x000fcc0003fae000 */
[----:B------:R-:W1:Y:S01]  /*cd40*/  MUFU.EX2 R119, R9 ;  /* 0x0000000900777308 */ /* 0x000e620000000800 */
[----:B--2---:R-:W-:Y:S01]  /*cd50*/  @!P4 FMUL R118, R118, R118 ;  /* 0x000000767676c220 */ /* 0x004fe20000400000 */
[----:B------:R-:W-:Y:S01]  /*cd60*/  FSETP.GEU.AND P4, PT, R151, -126, PT ;  /* 0xc2fc00009700780b */ /* 0x000fe20003f8e000 */
[----:B------:R-:W-:-:S04]  /*cd70*/  @!P0 FMUL R4, R4, 0.5 ;  /* 0x3f00000004048820 */ /* 0x000fc80000400000 */
        /* <DEDUP_REMOVED lines=39> */
[----:B------:R-:W-:-:S04]  /*cff0*/  FSETP.GEU.AND P2, PT, R32, -126, PT ;  /* 0xc2fc00002000780b */ /* 0x000fc80003f4e000 */
[----:B------:R-:W-:Y:S01]  /*d000*/  F2FP.BF16.F32.PACK_AB R24, R153, R152 ;  /* 0x000000989918723e */ /* 0x000fe200000010ff */
[----:B------:R-:W-:Y:S01]  /*d010*/  @!P3 FMUL R31, R31, 0.5 ;  /* 0x3f0000001f1fb820 */ /* 0x000fe20000400000 */
[----:B------:R-:W3:Y:S01]  /*d020*/  MUFU.EX2 R158, R28 ;  /* 0x0000001c009e7308 */ /* 0x000ee20000000800 */
[----:B-1----:R-:W-:Y:S01]  /*d030*/  @!P1 FMUL R154, R154, R154 ;  /* 0x0000009a9a9a9220 */ /* 0x002fe20000400000 */
[----:B------:R-:W-:-:S05]  /*d040*/  FSETP.GEU.AND P1, PT, R33, -126, PT ;  /* 0xc2fc00002100780b */ /* 0x000fca0003f2e000 */
[----:B------:R-:W-:Y:S01]  /*d050*/  @!P2 FMUL R32, R32, 0.5 ;  /* 0x3f0000002020a820 */ /* 0x000fe20000400000 */
[----:B------:R-:W1:Y:S01]  /*d060*/  MUFU.EX2 R159, R29 ;  /* 0x0000001d009f7308 */ /* 0x000e620000000800 */
[----:B--2---:R-:W-:Y:S01]  /*d070*/  @!P0 FMUL R155, R155, R155 ;  /* 0x0000009b9b9b8220 */ /* 0x004fe20000400000 */
[----:B------:R-:W-:-:S04]  /*d080*/  FSETP.GEU.AND P0, PT, R34, -126, PT ;  /* 0xc2fc00002200780b */ /* 0x000fc80003f0e000 */
[----:B------:R-:W-:Y:S01]  /*d090*/  F2FP.BF16.F32.PACK_AB R25, R155, R154 ;  /* 0x0000009a9b19723e */ /* 0x000fe200000010ff */
[----:B------:R-:W-:Y:S01]  /*d0a0*/  @!P1 FMUL R33, R33, 0.5 ;  /* 0x3f00000021219820 */ /* 0x000fe20000400000 */
[----:B------:R-:W2:Y:S01]  /*d0b0*/  MUFU.EX2 R160, R30 ;  /* 0x0000001e00a07308 */ /* 0x000ea20000000800 */
[----:B---3--:R-:W-:Y:S01]  /*d0c0*/  @!P6 FMUL R158, R158, R158 ;  /* 0x0000009e9e9ee220 */ /* 0x008fe20000400000 */
[----:B------:R-:W-:-:S05]  /*d0d0*/  FSETP.GEU.AND P6, PT, R35, -126, PT ;  /* 0xc2fc00002300780b */ /* 0x000fca0003fce000 */
[----:B------:R-:W-:Y:S01]  /*d0e0*/  @!P0 FMUL R34, R34, 0.5 ;  /* 0x3f00000022228820 */ /* 0x000fe20000400000 */
[----:B------:R-:W3:Y:S01]  /*d0f0*/  MUFU.EX2 R161, R31 ;  /* 0x0000001f00a17308 */ /* 0x000ee20000000800 */
[----:B-1----:R-:W-:Y:S01]  /*d100*/  @!P5 FMUL R159, R159, R159 ;  /* 0x0000009f9f9fd220 */ /* 0x002fe20000400000 */
[----:B------:R-:W-:-:S04]  /*d110*/  FSETP.GEU.AND P5, PT, R36, -126, PT ;  /* 0xc2fc00002400780b */ /* 0x000fc80003fae000 */
[----:B------:R-:W-:Y:S01]  /*d120*/  F2FP.BF16.F32.PACK_AB R26, R159, R158 ;  /* 0x0000009e9f1a723e */ /* 0x000fe200000010ff */
        /* <DEDUP_REMOVED lines=120> */
[----:B------:R-:W-:Y:S02]  /*d8b0*/  FSETP.GEU.AND P6, PT, R67, -126, PT ;  /* 0xc2fc00004300780b */ /* 0x000fe40003fce000 */
[----:B------:R-:W-:-:S03]  /*d8c0*/  F2FP.BF16.F32.PACK_AB R60, R129, R128 ;  /* 0x00000080813c723e */ /* 0x000fc600000010ff */
[----:B------:R-:W-:Y:S01]  /*d8d0*/  @!P0 FMUL R66, R66, 0.5 ;  /* 0x3f00000042428820 */ /* 0x000fe20000400000 */
[----:B------:R-:W1:Y:S01]  /*d8e0*/  MUFU.EX2 R189, R63 ;  /* 0x0000003f00bd7308 */ /* 0x000e620000000800 */
[----:B--2---:R-:W-:Y:S01]  /*d8f0*/  @!P5 FMUL R187, R187, R187 ;  /* 0x000000bbbbbbd220 */ /* 0x004fe20000400000 */
[----:B------:R-:W-:Y:S02]  /*d900*/  FSETP.GEU.AND P5, PT, R68, -126, PT ;  /* 0xc2fc00004400780b */ /* 0x000fe40003fae000 */
[----:B------:R-:W-:Y:S02]  /*d910*/  F2FP.BF16.F32.PACK_AB R61, R131, R130 ;  /* 0x00000082833d723e */ /* 0x000fe400000010ff */
[----:B------:R-:W-:Y:S01]  /*d920*/  F2FP.BF16.F32.PACK_AB R40, R187, R186 ;  /* 0x000000babb28723e */ /* 0x000fe200000010ff */
[----:B------:R-:W-:Y:S01]  /*d930*/  @!P6 FMUL R67, R67, 0.5 ;  /* 0x3f0000004343e820 */ /* 0x000fe20000400000 */
[----:B------:R-:W2:Y:S01]  /*d940*/  MUFU.EX2 R42, R64 ;  /* 0x00000040002a7308 */ /* 0x000ea20000000800 */
[----:B---3--:R-:W-:Y:S01]  /*d950*/  @!P4 FMUL R188, R188, R188 ;  /* 0x000000bcbcbcc220 */ /* 0x008fe20000400000 */
[----:B------:R-:W-:-:S02]  /*d960*/  FSETP.GEU.AND P4, PT, R69, -126, PT ;  /* 0xc2fc00004500780b */ /* 0x000fc40003f8e000 */
[----:B------:R-:W-:-:S03]  /*d970*/  F2FP.BF16.F32.PACK_AB R62, R133, R132 ;  /* 0x00000084853e723e */ /* 0x000fc600000010ff */
[----:B------:R-:W-:Y:S01]  /*d980*/  @!P5 FMUL R68, R68, 0.5 ;  /* 0x3f0000004444d820 */ /* 0x000fe20000400000 */
[----:B------:R-:W3:Y:S01]  /*d990*/  MUFU.EX2 R50, R65 ;  /* 0x0000004100327308 */ /* 0x000ee20000000800 */
[----:B-1----:R-:W-:Y:S01]  /*d9a0*/  @!P3 FMUL R189, R189, R189 ;  /* 0x000000bdbdbdb220 */ /* 0x002fe20000400000 */
[----:B------:R-:W-:Y:S02]  /*d9b0*/  FSETP.GEU.AND P3, PT, R70, -126, PT ;  /* 0xc2fc00004600780b */ /* 0x000fe40003f6e000 */
[----:B------:R-:W-:Y:S02]  /*d9c0*/  F2FP.BF16.F32.PACK_AB R63, R135, R134 ;  /* 0x00000086873f723e */ /* 0x000fe400000010ff */
[----:B------:R-:W-:Y:S01]  /*d9d0*/  F2FP.BF16.F32.PACK_AB R41, R189, R188 ;  /* 0x000000bcbd29723e */ /* 0x000fe200000010ff */
[----:B------:R-:W-:Y:S01]  /*d9e0*/  @!P4 FMUL R69, R69, 0.5 ;  /* 0x3f0000004545c820 */ /* 0x000fe20000400000 */
[----:B------:R-:W1:Y:S01]  /*d9f0*/  MUFU.EX2 R43, R66 ;  /* 0x00000042002b7308 */ /* 0x000e620000000800 */
[----:B--2---:R-:W-:Y:S01]  /*da00*/  @!P2 FMUL R42, R42, R42 ;  /* 0x0000002a2a2aa220 */ /* 0x004fe20000400000 */
[----:B------:R-:W-:-:S02]  /*da10*/  FSETP.GEU.AND P2, PT, R71, -126, PT ;  /* 0xc2fc00004700780b */ /* 0x000fc40003f4e000 */
[----:B------:R-:W-:Y:S02]  /*da20*/  F2FP.BF16.F32.PACK_AB R64, R137, R136 ;  /* 0x000000888940723e */ /* 0x000fe400000010ff */
[----:B------:R2:W-:Y:S01]  /*da30*/  STL [R1+0x10], R42 ;  /* 0x0000102a01007387 */ /* 0x0005e20000100800 */
[----:B------:R-:W-:Y:S01]  /*da40*/  @!P3 FMUL R70, R70, 0.5 ;  /* 0x3f0000004646b820 */ /* 0x000fe20000400000 */
[----:B------:R-:W4:Y:S01]  /*da50*/  MUFU.EX2 R49, R67 ;  /* 0x0000004300317308 */ /* 0x000f220000000800 */
[----:B---3--:R-:W-:Y:S01]  /*da60*/  @!P1 FMUL R50, R50, R50 ;  /* 0x0000003232329220 */ /* 0x008fe20000400000 */
[----:B------:R-:W-:Y:S02]  /*da70*/  FSETP.GEU.AND P1, PT, R72, -126, PT ;  /* 0xc2fc00004800780b */ /* 0x000fe40003f2e000 */
[----:B------:R-:W-:Y:S02]  /*da80*/  F2FP.BF16.F32.PACK_AB R65, R139, R138 ;  /* 0x0000008a8b41723e */ /* 0x000fe400000010ff */
[----:B------:R-:W-:Y:S01]  /*da90*/  STL [R1+0x14], R50 ;  /* 0x0000143201007387 */ /* 0x000fe20000100800 */
[----:B------:R-:W-:Y:S01]  /*daa0*/  @!P2 FMUL R71, R71, 0.5 ;  /* 0x3f0000004747a820 */ /* 0x000fe20000400000 */
[----:B------:R-:W3:Y:S01]  /*dab0*/  MUFU.EX2 R44, R68 ;  /* 0x00000044002c7308 */ /* 0x000ee20000000800 */
[----:B-1----:R-:W-:Y:S01]  /*dac0*/  @!P0 FMUL R43, R43, R43 ;  /* 0x0000002b2b2b8220 */ /* 0x002fe20000400000 */
[----:B------:R-:W-:-:S02]  /*dad0*/  FSETP.GEU.AND P0, PT, R73, -126, PT ;  /* 0xc2fc00004900780b */ /* 0x000fc40003f0e000 */
[----:B------:R-:W-:Y:S02]  /*dae0*/  F2FP.BF16.F32.PACK_AB R66, R141, R140 ;  /* 0x0000008c8d42723e */ /* 0x000fe400000010ff */
[----:B------:R1:W-:Y:S01]  /*daf0*/  STL [R1+0x18], R43 ;  /* 0x0000182b01007387 */ /* 0x0003e20000100800 */
[----:B------:R-:W-:Y:S01]  /*db00*/  @!P1 FMUL R72, R72, 0.5 ;  /* 0x3f00000048489820 */ /* 0x000fe20000400000 */
[----:B------:R-:W5:Y:S01]  /*db10*/  MUFU.EX2 R48, R69 ;  /* 0x0000004500307308 */ /* 0x000f620000000800 */
[----:B----4-:R-:W-:Y:S01]  /*db20*/  @!P6 FMUL R49, R49, R49 ;  /* 0x000000313131e220 */ /* 0x010fe20000400000 */
[----:B------:R-:W-:Y:S02]  /*db30*/  FSETP.GEU.AND P6, PT, R74, -126, PT ;  /* 0xc2fc00004a00780b */ /* 0x000fe40003fce000 */
[----:B------:R-:W-:Y:S02]  /*db40*/  F2FP.BF16.F32.PACK_AB R67, R143, R142 ;  /* 0x0000008e8f43723e */ /* 0x000fe400000010ff */
[----:B------:R-:W-:Y:S01]  /*db50*/  STL [R1+0x1c], R49 ;  /* 0x00001c3101007387 */ /* 0x000fe20000100800 */
[----:B------:R-:W-:Y:S01]  /*db60*/  @!P0 FMUL R73, R73, 0.5 ;  /* 0x3f00000049498820 */ /* 0x000fe20000400000 */
[----:B------:R-:W4:Y:S01]  /*db70*/  MUFU.EX2 R45, R70 ;  /* 0x00000046002d7308 */ /* 0x000f220000000800 */
[----:B---3--:R-:W-:Y:S01]  /*db80*/  @!P5 FMUL R44, R44, R44 ;  /* 0x0000002c2c2cd220 */ /* 0x008fe20000400000 */
[----:B------:R-:W-:-:S02]  /*db90*/  FSETP.GEU.AND P5, PT, R75, -126, PT ;  /* 0xc2fc00004b00780b */ /* 0x000fc40003fae000 */
[----:B--2---:R-:W-:Y:S02]  /*dba0*/  F2FP.BF16.F32.PACK_AB R42, R50, R42 ;  /* 0x0000002a322a723e */ /* 0x004fe400000010ff */
[----:B------:R2:W-:Y:S01]  /*dbb0*/  STL [R1+0x20], R44 ;  /* 0x0000202c01007387 */ /* 0x0005e20000100800 */
[----:B------:R-:W-:Y:S01]  /*dbc0*/  @!P6 FMUL R74, R74, 0.5 ;  /* 0x3f0000004a4ae820 */ /* 0x000fe20000400000 */
[----:B------:R-:W3:Y:S01]  /*dbd0*/  MUFU.EX2 R47, R71 ;  /* 0x00000047002f7308 */ /* 0x000ee20000000800 */
[----:B-----5:R-:W-:Y:S01]  /*dbe0*/  @!P4 FMUL R48, R48, R48 ;  /* 0x000000303030c220 */ /* 0x020fe20000400000 */
[----:B------:R-:W-:Y:S02]  /*dbf0*/  FSETP.GEU.AND P4, PT, R76, -126, PT ;  /* 0xc2fc00004c00780b */ /* 0x000fe40003f8e000 */
[----:B------:R-:W-:Y:S02]  /*dc00*/  F2FP.BF16.F32.PACK_AB R68, R145, R144 ;  /* 0x000000909144723e */ /* 0x000fe400000010ff */
[----:B------:R-:W-:Y:S01]  /*dc10*/  STL [R1+0x24], R48 ;  /* 0x0000243001007387 */ /* 0x000fe20000100800 */
[----:B------:R-:W-:Y:S01]  /*dc20*/  @!P5 FMUL R75, R75, 0.5 ;  /* 0x3f0000004b4bd820 */ /* 0x000fe20000400000 */
[----:B------:R-:W5:Y:S01]  /*dc30*/  MUFU.EX2 R5, R72 ;  /* 0x0000004800057308 */ /* 0x000f620000000800 */
[----:B----4-:R-:W-:Y:S01]  /*dc40*/  @!P3 FMUL R45, R45, R45 ;  /* 0x0000002d2d2db220 */ /* 0x010fe20000400000 */
[----:B------:R-:W-:-:S02]  /*dc50*/  FSETP.GEU.AND P3, PT, R77, -126, PT ;  /* 0xc2fc00004d00780b */ /* 0x000fc40003f6e000 */
[----:B-1----:R-:W-:Y:S02]  /*dc60*/  F2FP.BF16.F32.PACK_AB R43, R49, R43 ;  /* 0x0000002b312b723e */ /* 0x002fe400000010ff */
        /* <DEDUP_REMOVED lines=9> */
[----:B-----5:R-:W-:Y:S01]  /*dd00*/  @!P1 FMUL R5, R5, R5 ;  /* 0x0000000505059220 */ /* 0x020fe20000400000 */
[----:B------:R-:W-:-:S02]  /*dd10*/  FSETP.GEU.AND P1, PT, R79, -126, PT ;  /* 0xc2fc00004f00780b */ /* 0x000fc40003f2e000 */
[----:B--2---:R-:W-:Y:S02]  /*dd20*/  F2FP.BF16.F32.PACK_AB R44, R48, R44 ;  /* 0x0000002c302c723e */ /* 0x004fe400000010ff */
[----:B------:R-:W-:Y:S01]  /*dd30*/  STL [R1+0x30], R5 ;  /* 0x0000300501007387 */ /* 0x000fe20000100800 */
[----:B------:R-:W-:Y:S01]  /*dd40*/  @!P2 FMUL R78, R78, 0.5 ;  /* 0x3f0000004e4ea820 */ /* 0x000fe20000400000 */
[----:B------:R-:W2:Y:S01]  /*dd50*/  MUFU.EX2 R4, R75 ;  /* 0x0000004b00047308 */ /* 0x000ea20000000800 */
[----:B----4-:R-:W-:Y:S01]  /*dd60*/  @!P0 FMUL R46, R46, R46 ;  /* 0x0000002e2e2e8220 */ /* 0x010fe20000400000 */
[----:B------:R-:W-:Y:S02]  /*dd70*/  FSETP.GEU.AND P0, PT, R80, -126, PT ;  /* 0xc2fc00005000780b */ /* 0x000fe40003f0e000 */
[----:B------:R-:W-:Y:S02]  /*dd80*/  F2FP.BF16.F32.PACK_AB R70, R149, R148 ;  /* 0x000000949546723e */ /* 0x000fe400000010ff */
[----:B------:R4:W-:Y:S01]  /*dd90*/  STL [R1+0x34], R46 ;  /* 0x0000342e01007387 */ /* 0x0009e20000100800 */
[----:B------:R-:W-:Y:S01]  /*dda0*/  @!P1 FMUL R79, R79, 0.5 ;  /* 0x3f0000004f4f9820 */ /* 0x000fe20000400000 */
[----:B------:R-:W5:Y:S01]  /*ddb0*/  MUFU.EX2 R9, R76 ;  /* 0x0000004c00097308 */ /* 0x000f620000000800 */
[----:B---3--:R-:W-:Y:S01]  /*ddc0*/  @!P6 FMUL R7, R7, R7 ;  /* 0x000000070707e220 */ /* 0x008fe20000400000 */
[----:B------:R-:W-:-:S02]  /*ddd0*/  FSETP.GEU.AND P6, PT, R81, -126, PT ;  /* 0xc2fc00005100780b */ /* 0x000fc40003fce000 */
[----:B-1----:R-:W-:Y:S02]  /*dde0*/  F2FP.BF16.F32.PACK_AB R45, R47, R45 ;  /* 0x0000002d2f2d723e */ /* 0x002fe400000010ff */
[----:B------:R1:W-:Y:S01]  /*ddf0*/  STL [R1+0x38], R7 ;  /* 0x0000380701007387 */ /* 0x0003e20000100800 */
[----:B------:R-:W-:Y:S01]  /*de00*/  @!P0 FMUL R80, R80, 0.5 ;  /* 0x3f00000050508820 */ /* 0x000fe20000400000 */
[----:B------:R-:W3:Y:S01]  /*de10*/  MUFU.EX2 R6, R77 ;  /* 0x0000004d00067308 */ /* 0x000ee20000000800 */
[----:B--2---:R-:W-:Y:S01]  /*de20*/  @!P5 FMUL R4, R4, R4 ;  /* 0x000000040404d220 */ /* 0x004fe20000400000 */
[----:B------:R-:W-:Y:S02]  /*de30*/  FSETP.GEU.AND P5, PT, R82, -126, PT ;  /* 0xc2fc00005200780b */ /* 0x000fe40003fae000 */
[----:B------:R-:W-:Y:S02]  /*de40*/  F2FP.BF16.F32.PACK_AB R71, R93, R92 ;  /* 0x0000005c5d47723e */ /* 0x000fe400000010ff */
[----:B------:R1:W-:Y:S01]  /*de50*/  STL [R1+0x3c], R4 ;  /* 0x00003c0401007387 */ /* 0x0003e20000100800 */
[----:B------:R-:W-:Y:S01]  /*de60*/  @!P6 FMUL R81, R81, 0.5 ;  /* 0x3f0000005151e820 */ /* 0x000fe20000400000 */
[----:B------:R-:W2:Y:S01]  /*de70*/  MUFU.EX2 R11, R78 ;  /* 0x0000004e000b7308 */ /* 0x000ea20000000800 */
[----:B-----5:R-:W-:Y:S01]  /*de80*/  @!P4 FMUL R9, R9, R9 ;  /* 0x000000090909c220 */ /* 0x020fe20000400000 */
[----:B------:R-:W-:-:S02]  /*de90*/  FSETP.GEU.AND P4, PT, R83, -126, PT ;  /* 0xc2fc00005300780b */ /* 0x000fc40003f8e000 */
[----:B------:R-:W-:Y:S02]  /*dea0*/  F2FP.BF16.F32.PACK_AB R72, R95, R94 ;  /* 0x0000005e5f48723e */ /* 0x000fe400000010ff */
[----:B------:R1:W-:Y:S01]  /*deb0*/  STL [R1+0x40], R9 ;  /* 0x0000400901007387 */ /* 0x0003e20000100800 */
[----:B------:R-:W-:Y:S01]  /*dec0*/  @!P5 FMUL R82, R82, 0.5 ;  /* 0x3f0000005252d820 */ /* 0x000fe20000400000 */
[----:B------:R-:W5:Y:S01]  /*ded0*/  MUFU.EX2 R8, R79 ;  /* 0x0000004f00087308 */ /* 0x000f620000000800 */
[----:B---3--:R-:W-:Y:S01]  /*dee0*/  @!P3 FMUL R6, R6, R6 ;  /* 0x000000060606b220 */ /* 0x008fe20000400000 */
[----:B------:R-:W-:Y:S02]  /*def0*/  FSETP.GEU.AND P3, PT, R84, -126, PT ;  /* 0xc2fc00005400780b */ /* 0x000fe40003f6e000 */
[----:B------:R-:W-:Y:S02]  /*df00*/  F2FP.BF16.F32.PACK_AB R73, R97, R96 ;  /* 0x000000606149723e */ /* 0x000fe400000010ff */
[----:B------:R1:W-:Y:S01]  /*df10*/  STL [R1+0x44], R6 ;  /* 0x0000440601007387 */ /* 0x0003e20000100800 */
[----:B------:R-:W-:Y:S01]  /*df20*/  @!P4 FMUL R83, R83, 0.5 ;  /* 0x3f0000005353c820 */ /* 0x000fe20000400000 */
[----:B------:R-:W3:Y:S01]  /*df30*/  MUFU.EX2 R157, R80 ;  /* 0x00000050009d7308 */ /* 0x000ee20000000800 */
[----:B--2---:R-:W-:Y:S01]  /*df40*/  @!P2 FMUL R11, R11, R11 ;  /* 0x0000000b0b0ba220 */ /* 0x004fe20000400000 */
[----:B------:R-:W-:-:S02]  /*df50*/  FSETP.GEU.AND P2, PT, R85, -126, PT ;  /* 0xc2fc00005500780b */ /* 0x000fc40003f4e000 */
[----:B------:R-:W-:Y:S02]  /*df60*/  F2FP.BF16.F32.PACK_AB R74, R99, R98 ;  /* 0x00000062634a723e */ /* 0x000fe400000010ff */
[----:B------:R1:W-:Y:S01]  /*df70*/  STL [R1+0x48], R11 ;  /* 0x0000480b01007387 */ /* 0x0003e20000100800 */
[----:B------:R-:W-:Y:S01]  /*df80*/  @!P3 FMUL R84, R84, 0.5 ;  /* 0x3f0000005454b820 */ /* 0x000fe20000400000 */
[----:B------:R-:W2:Y:S01]  /*df90*/  MUFU.EX2 R10, R81 ;  /* 0x00000051000a7308 */ /* 0x000ea20000000800 */
[----:B-----5:R-:W-:Y:S01]  /*dfa0*/  @!P1 FMUL R8, R8, R8 ;  /* 0x0000000808089220 */ /* 0x020fe20000400000 */
[----:B------:R-:W-:Y:S02]  /*dfb0*/  FSETP.GEU.AND P1, PT, R86, -126, PT ;  /* 0xc2fc00005600780b */ /* 0x000fe40003f2e000 */
[----:B------:R-:W-:Y:S02]  /*dfc0*/  F2FP.BF16.F32.PACK_AB R75, R101, R100 ;  /* 0x00000064654b723e */ /* 0x000fe400000010ff */
[----:B------:R1:W-:Y:S01]  /*dfd0*/  STL [R1+0x4c], R8 ;  /* 0x00004c0801007387 */ /* 0x0003e20000100800 */
[----:B------:R-:W-:Y:S01]  /*dfe0*/  @!P2 FMUL R85, R85, 0.5 ;  /* 0x3f0000005555a820 */ /* 0x000fe20000400000 */
[----:B------:R-:W5:Y:S01]  /*dff0*/  MUFU.EX2 R20, R82 ;  /* 0x0000005200147308 */ /* 0x000f620000000800 */
[----:B---3--:R-:W-:Y:S01]  /*e000*/  @!P0 FMUL R157, R157, R157 ;  /* 0x0000009d9d9d8220 */ /* 0x008fe20000400000 */
[----:B------:R-:W-:-:S02]  /*e010*/  FSETP.GEU.AND P0, PT, R87, -126, PT ;  /* 0xc2fc00005700780b */ /* 0x000fc40003f0e000 */
[----:B------:R-:W-:Y:S02]  /*e020*/  F2FP.BF16.F32.PACK_AB R76, R103, R102 ;  /* 0x00000066674c723e */ /* 0x000fe400000010ff */
[----:B------:R1:W-:Y:S01]  /*e030*/  STL [R1+0x50], R157 ;  /* 0x0000509d01007387 */ /* 0x0003e20000100800 */
[----:B------:R-:W-:Y:S01]  /*e040*/  @!P1 FMUL R86, R86, 0.5 ;  /* 0x3f00000056569820 */ /* 0x000fe20000400000 */
[----:B------:R-:W3:Y:S01]  /*e050*/  MUFU.EX2 R21, R83 ;  /* 0x0000005300157308 */ /* 0x000ee20000000800 */
[----:B--2---:R-:W-:Y:S01]  /*e060*/  @!P6 FMUL R10, R10, R10 ;  /* 0x0000000a0a0ae220 */ /* 0x004fe20000400000 */
[----:B------:R-:W-:Y:S02]  /*e070*/  LOP3.LUT P6, RZ, R3, 0x3, R2, 0x48, !PT ;  /* 0x0000000303ff7812 */ /* 0x000fe400078c4802 */
[----:B------:R-:W-:Y:S02]  /*e080*/  F2FP.BF16.F32.PACK_AB R77, R105, R104 ;  /* 0x00000068694d723e */ /* 0x000fe400000010ff */
[----:B------:R1:W-:Y:S01]  /*e090*/  STL [R1+0x54], R10 ;  /* 0x0000540a01007387 */ /* 0x0003e20000100800 */
[----:B------:R-:W-:Y:S01]  /*e0a0*/  @!P0 FMUL R87, R87, 0.5 ;  /* 0x3f00000057578820 */ /* 0x000fe20000400000 */
[----:B------:R-:W2:Y:S01]  /*e0b0*/  MUFU.EX2 R14, R84 ;  /* 0x00000054000e7308 */ /* 0x000ea20000000800 */
[----:B-----5:R-:W-:Y:S01]  /*e0c0*/  @!P5 FMUL R20, R20, R20 ;  /* 0x000000141414d220 */ /* 0x020fe20000400000 */
[----:B------:R-:W-:-:S02]  /*e0d0*/  F2FP.BF16.F32.PACK_AB R78, R107, R106 ;  /* 0x0000006a6b4e723e */ /* 0x000fc400000010ff */
[----:B------:R-:W-:Y:S02]  /*e0e0*/  F2FP.BF16.F32.PACK_AB R79, R109, R108 ;  /* 0x0000006c6d4f723e */ /* 0x000fe400000010ff */
[----:B------:R1:W-:Y:S01]  /*e0f0*/  STL [R1+0x58], R20 ;  /* 0x0000581401007387 */ /* 0x0003e20000100800 */
[----:B------:R-:W-:Y:S01]  /*e100*/  F2FP.BF16.F32.PACK_AB R80, R111, R110 ;  /* 0x0000006e6f50723e */ /* 0x000fe200000010ff */
[----:B------:R-:W5:Y:S01]  /*e110*/  MUFU.EX2 R15, R85 ;  /* 0x00000055000f7308 */ /* 0x000f620000000800 */
[----:B---3--:R-:W-:Y:S01]  /*e120*/  @!P4 FMUL R21, R21, R21 ;  /* 0x000000151515c220 */ /* 0x008fe20000400000 */
[----:B------:R-:W-:Y:S02]  /*e130*/  F2FP.BF16.F32.PACK_AB R81, R113, R112 ;  /* 0x000000707151723e */ /* 0x000fe400000010ff */
[----:B------:R-:W-:Y:S02]  /*e140*/  F2FP.BF16.F32.PACK_AB R82, R115, R114 ;  /* 0x000000727352723e */ /* 0x000fe400000010ff */
[----:B------:R1:W-:Y:S01]  /*e150*/  STL [R1+0x5c], R21 ;  /* 0x00005c1501007387 */ /* 0x0003e20000100800 */
[----:B------:R-:W-:Y:S01]  /*e160*/  F2FP.BF16.F32.PACK_AB R83, R117, R116 ;  /* 0x000000747553723e */ /* 0x000fe200000010ff */
[----:B------:R-:W3:Y:S01]  /*e170*/  MUFU.EX2 R12, R86 ;  /* 0x00000056000c7308 */ /* 0x000ee20000000800 */
[----:B--2---:R-:W-:Y:S01]  /*e180*/  @!P3 FMUL R14, R14, R14 ;  /* 0x0000000e0e0eb220 */ /* 0x004fe20000400000 */
[----:B------:R-:W-:-:S02]  /*e190*/  F2FP.BF16.F32.PACK_AB R84, R119, R118 ;  /* 0x000000767754723e */ /* 0x000fc400000010ff */
[----:B----4-:R-:W-:Y:S02]  /*e1a0*/  F2FP.BF16.F32.PACK_AB R46, R46, R5 ;  /* 0x000000052e2e723e */ /* 0x010fe400000010ff */
[----:B------:R1:W-:Y:S01]  /*e1b0*/  STL [R1+0x68], R14 ;  /* 0x0000680e01007387 */ /* 0x0003e20000100800 */
[----:B------:R-:W-:Y:S01]  /*e1c0*/  F2FP.BF16.F32.PACK_AB R47, R4, R7 ;  /* 0x00000007042f723e */ /* 0x000fe200000010ff */
[----:B------:R-:W2:Y:S01]  /*e1d0*/  MUFU.EX2 R13, R87 ;  /* 0x00000057000d7308 */ /* 0x000ea20000000800 */
[----:B-----5:R-:W-:Y:S01]  /*e1e0*/  @!P2 FMUL R15, R15, R15 ;  /* 0x0000000f0f0fa220 */ /* 0x020fe20000400000 */
[----:B------:R-:W-:Y:S02]  /*e1f0*/  F2FP.BF16.F32.PACK_AB R85, R121, R120 ;  /* 0x000000787955723e */ /* 0x000fe400000010ff */
[----:B------:R-:W-:Y:S02]  /*e200*/  F2FP.BF16.F32.PACK_AB R48, R6, R9 ;  /* 0x000000090630723e */ /* 0x000fe400000010ff */
[----:B------:R1:W-:Y:S01]  /*e210*/  STL [R1+0x6c], R15 ;  /* 0x00006c0f01007387 */ /* 0x0003e20000100800 */
[----:B------:R-:W-:Y:S01]  /*e220*/  F2FP.BF16.F32.PACK_AB R49, R8, R11 ;  /* 0x0000000b0831723e */ /* 0x000fe200000010ff */
[----:B---3--:R-:W-:Y:S01]  /*e230*/  @!P1 FMUL R12, R12, R12 ;  /* 0x0000000c0c0c9220 */ /* 0x008fe20000400000 */
[----:B------:R-:W-:-:S02]  /*e240*/  F2FP.BF16.F32.PACK_AB R86, R123, R122 ;  /* 0x0000007a7b56723e */ /* 0x000fc400000010ff */
[----:B------:R-:W-:Y:S02]  /*e250*/  F2FP.BF16.F32.PACK_AB R50, R10, R157 ;  /* 0x0000009d0a32723e */ /* 0x000fe400000010ff */
[----:B------:R1:W-:Y:S01]  /*e260*/  STL [R1+0x60], R12 ;  /* 0x0000600c01007387 */ /* 0x0003e20000100800 */
[----:B------:R-:W-:Y:S01]  /*e270*/  F2FP.BF16.F32.PACK_AB R51, R21, R20 ;  /* 0x000000141533723e */ /* 0x000fe200000010ff */
[----:B--2---:R-:W-:Y:S01]  /*e280*/  @!P0 FMUL R13, R13, R13 ;  /* 0x0000000d0d0d8220 */ /* 0x004fe20000400000 */
[----:B------:R-:W-:Y:S02]  /*e290*/  F2FP.BF16.F32.PACK_AB R87, R151, R150 ;  /* 0x000000969757723e */ /* 0x000fe400000010ff */
[----:B------:R-:W-:Y:S02]  /*e2a0*/  F2FP.BF16.F32.PACK_AB R52, R15, R14 ;  /* 0x0000000e0f34723e */ /* 0x000fe400000010ff */
[----:B------:R1:W-:Y:S01]  /*e2b0*/  STL [R1+0x64], R13 ;  /* 0x0000640d01007387 */ /* 0x0003e20000100800 */
[----:B------:R-:W-:Y:S01]  /*e2c0*/  F2FP.BF16.F32.PACK_AB R53, R13, R12 ;  /* 0x0000000c0d35723e */ /* 0x000fe200000010ff */
[----:B------:R-:W-:Y:S06]  /*e2d0*/  @!P6 BRA `(.L_x_236) ;  /* 0x000000000040e947 */ /* 0x000fec0003800000 */
[----:B------:R-:W-:Y:S01]  /*e2e0*/  MOV R2, 0x8 ;  /* 0x0000000800027802 */ /* 0x000fe20000000f00 */
[----:B------:R-:W2:Y:S01]  /*e2f0*/  LDCU.64 UR6, c[0x4][0xb0] ;  /* 0x01001600ff0677ac */ /* 0x000ea20008000a00 */
[----:B-1----:R-:W-:Y:S02]  /*e300*/  HFMA2 R12, -RZ, RZ, 0, 5.9604644775390625e-08 ;  /* 0x00000001ff0c7431 */ /* 0x002fe400000001ff */
[----:B------:R-:W-:Y:S01]  /*e310*/  IMAD.MOV.U32 R8, RZ, RZ, 0x1be ;  /* 0x000001beff087424 */ /* 0x000fe200078e00ff */
        /* <DEDUP_REMOVED lines=12> */
.L_x_236:
[C---:B------:R-:W-:Y:S01]  /*e3e0*/  FSETP.NEU.AND P0, PT, R17.reuse, -INF , PT ;  /* 0xff8000001100780b */ /* 0x040fe20003f0d000 */
[----:B------:R-:W2:Y:S01]  /*e3f0*/  S2R R2, SR_TID.X ;  /* 0x0000000000027919 */ /* 0x000ea20000002100 */
[----:B------:R-:W-:Y:S05]  /*e400*/  WARPSYNC.ALL ;  /* 0x0000000000007948 */ /* 0x000fea0003800000 */
[----:B------:R-:W-:Y:S01]  /*e410*/  FSEL R0, R17, RZ, P0 ;  /* 0x000000ff11007208 */ /* 0x000fe20000000000 */
[----:B------:R-:W-:Y:S01]  /*e420*/  UIADD3 UR4, UPT, UPT, UR40, 0x20, URZ ;  /* 0x0000002028047890 */ /* 0x000fe2000fffe0ff */
[----:B------:R3:W-:Y:S03]  /*e430*/  STTM.x32 tmem[UR40], R56 ;  /* 0x00000038000079ed */ /* 0x0007e600082c0028 */
[----:B------:R-:W-:Y:S01]  /*e440*/  FMUL R0, R0, -UR37 ;  /* 0x8000002500007c20 */ /* 0x000fe20008400000 */
[----:B------:R-:W-:-:S03]  /*e450*/  USHF.R.U32.HI UR4, URZ, 0x15, UR4 ;  /* 0x00000015ff047899 */ /* 0x000fc60008011604 */
[--C-:B------:R-:W-:Y:S02]  /*e460*/  FFMA2 R88, R88.F32x2.HI_LO, UR37.F32, R0.reuse.F32 ;  /* 0x0000002558587c49 */ /* 0x100fe40009200000 */
[----:B------:R-:W-:Y:S01]  /*e470*/  FFMA2 R90, R90.F32x2.HI_LO, UR37.F32, R0.F32 ;  /* 0x000000255a5a7c49 */ /* 0x000fe20009200000 */
[----:B------:R-:W-:Y:S02]  /*e480*/  MOV R3, UR4 ;  /* 0x0000000400037c02 */ /* 0x000fe40008000f00 */
[----:B------:R-:W-:Y:S02]  /*e490*/  FSETP.GEU.AND P4, PT, R88, -126, PT ;  /* 0xc2fc00005800780b */ /* 0x000fe40003f8e000 */
[----:B------:R-:W-:Y:S02]  /*e4a0*/  FSETP.GEU.AND P3, PT, R89, -126, PT ;  /* 0xc2fc00005900780b */ /* 0x000fe40003f6e000 */
[----:B------:R-:W-:Y:S02]  /*e4b0*/  FSETP.GEU.AND P2, PT, R90, -126, PT ;  /* 0xc2fc00005a00780b */ /* 0x000fe40003f4e000 */
[----:B------:R-:W-:-:S07]  /*e4c0*/  FSETP.GEU.AND P1, PT, R91, -126, PT ;  /* 0xc2fc00005b00780b */ /* 0x000fce0003f2e000 */
[----:B------:R-:W-:Y:S02]  /*e4d0*/  @!P4 FMUL R88, R88, 0.5 ;  /* 0x3f0000005858c820 */ /* 0x000fe40000400000 */
[----:B------:R-:W-:Y:S02]  /*e4e0*/  @!P3 FMUL R89, R89, 0.5 ;  /* 0x3f0000005959b820 */ /* 0x000fe40000400000 */
[----:B------:R-:W-:Y:S02]  /*e4f0*/  @!P2 FMUL R90, R90, 0.5 ;  /* 0x3f0000005a5aa820 */ /* 0x000fe40000400000 */
[----:B------:R-:W-:Y:S01]  /*e500*/  @!P1 FMUL R91, R91, 0.5 ;  /* 0x3f0000005b5b9820 */ /* 0x000fe20000400000 */
[----:B---3--:R-:W3:Y:S01]  /*e510*/  MUFU.EX2 R58, R88 ;  /* 0x00000058003a7308 */ /* 0x008ee20000000800 */
[----:B--2---:R-:W-:-:S04]  /*e520*/  SHF.R.U32.HI R60, RZ, 0x5, R2 ;  /* 0x00000005ff3c7819 */ /* 0x004fc80000011602 */
[----:B------:R-:W-:-:S03]  /*e530*/  LOP3.LUT P0, RZ, R3, 0x3, R60, 0x48, !PT ;  /* 0x0000000303ff7812 */ /* 0x000fc6000780483c */
[----:B------:R-:W2:Y:S08]  /*e540*/  MUFU.EX2 R59, R89 ;  /* 0x00000059003b7308 */ /* 0x000eb00000000800 */
[----:B------:R-:W4:Y:S01]  /*e550*/  MUFU.EX2 R56, R90 ;  /* 0x0000005a00387308 */ /* 0x000f220000000800 */
[----:B---3--:R-:W-:-:S07]  /*e560*/  @!P4 FMUL R58, R58, R58 ;  /* 0x0000003a3a3ac220 */ /* 0x008fce0000400000 */
[----:B------:R-:W3:Y:S01]  /*e570*/  MUFU.EX2 R57, R91 ;  /* 0x0000005b00397308 */ /* 0x000ee20000000800 */
[----:B--2---:R-:W-:-:S05]  /*e580*/  @!P3 FMUL R59, R59, R59 ;  /* 0x0000003b3b3bb220 */ /* 0x004fca0000400000 */
[----:B------:R-:W-:Y:S01]  /*e590*/  F2FP.BF16.F32.PACK_AB R54, R59, R58 ;  /* 0x0000003a3b36723e */ /* 0x000fe200000010ff */
[----:B----4-:R-:W-:Y:S01]  /*e5a0*/  @!P2 FMUL R56, R56, R56 ;  /* 0x000000383838a220 */ /* 0x010fe20000400000 */
[----:B---3--:R-:W-:-:S05]  /*e5b0*/  @!P1 FMUL R57, R57, R57 ;  /* 0x0000003939399220 */ /* 0x008fca0000400000 */
[----:B------:R-:W-:Y:S01]  /*e5c0*/  F2FP.BF16.F32.PACK_AB R55, R57, R56 ;  /* 0x000000383937723e */ /* 0x000fe200000010ff */
[----:B------:R-:W-:Y:S06]  /*e5d0*/  @!P0 BRA `(.L_x_237) ;  /* 0x0000000000408947 */ /* 0x000fec0003800000 */
[----:B-1----:R-:W-:Y:S01]  /*e5e0*/  MOV R14, 0x8 ;  /* 0x00000008000e7802 */ /* 0x002fe20000000f00 */
        /* <DEDUP_REMOVED lines=15> */
.L_x_237:
[----:B------:R-:W-:Y:S01]  /*e6e0*/  MOV R0, UR43 ;  /* 0x0000002b00007c02 */ /* 0x000fe20008000f00 */
[----:B------:R-:W-:Y:S05]  /*e6f0*/  WARPSYNC.ALL ;  /* 0x0000000000007948 */ /* 0x000fea0003800000 */
[----:B------:R-:W-:Y:S01]  /*e700*/  ISETP.GT.U32.AND P1, PT, R0, 0x1, PT ;  /* 0x000000010000780c */ /* 0x000fe20003f24070 */
[----:B------:R2:W-:Y:S01]  /*e710*/  STTM.x32 tmem[UR40+0x20], R24 ;  /* 0x00002018000079ed */ /* 0x0005e200082c0028 */
[----:B------:R-:W3:Y:S11]  /*e720*/  FENCE.VIEW.ASYNC.T ;  /* 0x00000000000073c6 */ /* 0x000ef60000000200 */
[----:B------:R-:W-:Y:S05]  /*e730*/  @P1 BRA `(.L_x_238) ;  /* 0x0000000000081947 */ /* 0x000fea0003800000 */
[----:B------:R-:W-:Y:S05]  /*e740*/  BPT.TRAP 0x1 ;  /* 0x000000040000795c */ /* 0x000fea0000300000 */
[----:B------:R-:W-:Y:S05]  /*e750*/  BPT.TRAP 0x1 ;  /* 0x000000040000795c */ /* 0x000fea0000300000 */
.L_x_238:
[----:B------:R-:W4:Y:S01]  /*e760*/  S2UR UR4, SR_CgaCtaId ;  /* 0x00000000000479c3 */ /* 0x000f220000008800 */
[----:B------:R-:W-:Y:S01]  /*e770*/  UISETP.NE.AND UP0, UPT, UR51, URZ, UPT ;  /* 0x000000ff3300728c */ /* 0x000fe2000bf05270 */
[----:B------:R-:W-:Y:S02]  /*e780*/  UMOV UR5, 0x400 ;  /* 0x0000040000057882 */ /* 0x000fe40000000000 */
[----:B----4-:R-:W-:-:S04]  /*e790*/  ULEA UR4, UR4, UR5, 0x18 ;  /* 0x0000000504047291 */ /* 0x010fc8000f8ec0ff */
[----:B------:R-:W-:-:S04]  /*e7a0*/  UIADD3 UR5, UPT, UPT, UR4, 0xe068, URZ ;  /* 0x0000e06804057890 */ /* 0x000fc8000fffe0ff */
[----:B------:R-:W-:-:S04]  /*e7b0*/  @UP0 UIADD3 UR5, UPT, UPT, UR4, 0xe058, URZ ;  /* 0x0000e05804050890 */ /* 0x000fc8000fffe0ff */
[----:B------:R-:W-:-:S09]  /*e7c0*/  UPRMT UR5, UR39, 0x654, UR5 ;  /* 0x0000065427057896 */ /* 0x000fd20008000005 */
[----:B---3--:R-:W-:Y:S01]  /*e7d0*/  SYNCS.ARRIVE.TRANS64.RED.A1T0 RZ, [UR5], RZ ;  /* 0x000000ffffff79a7 */ /* 0x008fe20008100405 */
[----:B------:R-:W-:-:S04]  /*e7e0*/  USEL UR5, UR46, UR49, UP0 ;  /* 0x000000312e057287 */ /* 0x000fc80008000000 */
[----:B------:R-:W-:-:S04]  /*e7f0*/  ULOP3.LUT UR5, UR5, 0x1, URZ, 0x3c, !UPT ;  /* 0x0000000105057892 */ /* 0x000fc8000f8e3cff */
[----:B------:R-:W-:Y:S02]  /*e800*/  USEL UR46, UR5, UR46, UP0 ;  /* 0x0000002e052e7287 */ /* 0x000fe40008000000 */
[----:B------:R-:W-:Y:S02]  /*e810*/  USEL UR49, UR49, UR5, UP0 ;  /* 0x0000000531317287 */ /* 0x000fe40008000000 */
[----:B------:R-:W-:-:S09]  /*e820*/  UISETP.NE.AND UP0, UPT, UR44, URZ, UPT ;  /* 0x000000ff2c00728c */ /* 0x000fd2000bf05270 */
[----:B------:R-:W-:Y:S05]  /*e830*/  BRA.U UP0, `(.L_x_239) ;  /* 0x0000000100047547 */ /* 0x000fea000b800000 */
[----:B------:R-:W-:Y:S05]  /*e840*/  BPT.TRAP 0x1 ;  /* 0x000000040000795c */ /* 0x000fea0000300000 */
.L_x_239:
[----:B------:R-:W-:Y:S01]  /*e850*/  UISETP.NE.AND UP0, UPT, UR51, URZ, UPT ;  /* 0x000000ff3300728c */ /* 0x000fe2000bf05270 */
[----:B------:R-:W-:Y:S01]  /*e860*/  MOV R0, UR38 ;  /* 0x0000002600007c02 */ /* 0x000fe20008000f00 */
[----:B------:R-:W-:Y:S01]  /*e870*/  UIADD3 UR6, UPT, UPT, UR4, 0xe078, URZ ;  /* 0x0000e07804067890 */ /* 0x000fe2000fffe0ff */
[----:B------:R-:W-:Y:S01]  /*e880*/  FADD2 R22, R22.F32x2.HI_LO, RZ.F32 ;  /* 0x000000ff1616724b */ /* 0x000fe20000200000 */
[----:B------:R-:W-:Y:S01]  /*e890*/  FSETP.NEU.AND P0, PT, R17, -INF , PT ;  /* 0xff8000001100780b */ /* 0x000fe20003f0d000 */
[----:B------:R-:W-:Y:S01]  /*e8a0*/  FADD2 R124, R124.F32x2.HI_LO, RZ.F32 ;  /* 0x000000ff7c7c724b */ /* 0x000fe20000200000 */
[----:B------:R-:W-:Y:S01]  /*e8b0*/  SHF.L.U32 R0, R0, 0x1f, RZ ;  /* 0x0000001f00007819 */ /* 0x000fe200000006ff */
[----:B------:R-:W-:Y:S01]  /*e8c0*/  FADD2 R22, R22.F32x2.HI_LO, R130.F32x2.HI_LO ;  /* 0x000000821616724b */ /* 0x000fe20000000000 */
[----:B------:R-:W-:Y:S01]  /*e8d0*/  FSEL R3, R17, RZ, P0 ;  /* 0x000000ff11037208 */ /* 0x000fe20000000000 */
[----:B------:R-:W-:Y:S02]  /*e8e0*/  FADD2 R126, R126.F32x2.HI_LO, RZ.F32 ;  /* 0x000000ff7e7e724b */ /* 0x000fe40000200000 */
[----:B------:R-:W-:Y:S01]  /*e8f0*/  @!UP0 UIADD3 UR6, UPT, UPT, UR4, 0xe088, URZ ;  /* 0x0000e08804068890 */ /* 0x000fe2000fffe0ff */
[----:B------:R-:W-:Y:S01]  /*e900*/  FADD2 R124, R124.F32x2.HI_LO, R132.F32x2.HI_LO ;  /* 0x000000847c7c724b */ /* 0x000fe20000000000 */
[----:B------:R-:W-:Y:S01]  /*e910*/  FSETP.NEU.AND P0, PT, R156, R3, PT ;  /* 0x000000039c00720b */ /* 0x000fe20003f0d000 */
[----:B------:R-:W-:-:S02]  /*e920*/  FADD2 R126, R126.F32x2.HI_LO, R134.F32x2.HI_LO ;  /* 0x000000867e7e724b */ /* 0x000fc40000000000 */
[----:B------:R-:W-:Y:S02]  /*e930*/  FADD2 R22, R22.F32x2.HI_LO, R138.F32x2.HI_LO ;  /* 0x0000008a1616724b */ /* 0x000fe40000000000 */
[----:B------:R-:W-:Y:S02]  /*e940*/  FADD2 R124, R124.F32x2.HI_LO, R140.F32x2.HI_LO ;  /* 0x0000008c7c7c724b */ /* 0x000fe40000000000 */
[----:B------:R-:W3:Y:S01]  /*e950*/  SYNCS.PHASECHK.TRANS64.TRYWAIT P2, [UR6], R0 ;  /* 0x00000000ff0075a7 */ /* 0x000ee20008041106 */
[----:B------:R-:W-:Y:S02]  /*e960*/  FADD2 R126, R126.F32x2.HI_LO, R142.F32x2.HI_LO ;  /* 0x0000008e7e7e724b */ /* 0x000fe40000000000 */
[----:B------:R-:W-:Y:S02]  /*e970*/  FADD2 R22, R22.F32x2.HI_LO, R146.F32x2.HI_LO ;  /* 0x000000921616724b */ /* 0x000fe40000000000 */
[----:B------:R-:W-:Y:S02]  /*e980*/  FADD2 R124, R124.F32x2.HI_LO, R148.F32x2.HI_LO ;  /* 0x000000947c7c724b */ /* 0x000fe40000000000 */
[----:B------:R-:W-:-:S02]  /*e990*/  FADD2 R126, R126.F32x2.HI_LO, R92.F32x2.HI_LO ;  /* 0x0000005c7e7e724b */ /* 0x000fc40000000000 */
[----:B------:R-:W-:Y:S02]  /*e9a0*/  FADD2 R22, R22.F32x2.HI_LO, R96.F32x2.HI_LO ;  /* 0x000000601616724b */ /* 0x000fe40000000000 */
[----:B------:R-:W-:Y:S02]  /*e9b0*/  FADD2 R124, R124.F32x2.HI_LO, R98.F32x2.HI_LO ;  /* 0x000000627c7c724b */ /* 0x000fe40000000000 */
[----:B------:R-:W-:Y:S02]  /*e9c0*/  FADD2 R126, R126.F32x2.HI_LO, R100.F32x2.HI_LO ;  /* 0x000000647e7e724b */ /* 0x000fe40000000000 */
[----:B------:R-:W-:Y:S01]  /*e9d0*/  FADD2 R22, R22.F32x2.HI_LO, R104.F32x2.HI_LO ;  /* 0x000000681616724b */ /* 0x000fe20000000000 */
[----:B---3--:R-:W-:Y:S06]  /*e9e0*/  @!P2 BRA `(.L_x_240) ;  /* 0x0000004800b0a947 */ /* 0x008fec0003800000 */
.L_x_414:
[----:B------:R-:W-:Y:S01]  /*e9f0*/  BSSY.RECONVERGENT B0, `(.L_x_241) ;  /* 0x000000a000007945 */ /* 0x000fe20003800200 */
[----:B---3--:R-:W-:-:S03]  /*ea00*/  MOV R5, 0x3f000000 ;  /* 0x3f00000000057802 */ /* 0x008fc60000000f00 */
[----:B------:R-:W-:Y:S05]  /*ea10*/  @!P0 BRA `(.L_x_242) ;  /* 0x00000000001c8947 */ /* 0x000fea0003800000 */
[----:B------:R-:W-:-:S04]  /*ea20*/  FADD R0, -R3, R156 ;  /* 0x0000009c03007221 */ /* 0x000fc80000000100 */
[----:B------:R-:W-:-:S05]  /*ea30*/  FMUL R0, R0, UR37 ;  /* 0x0000002500007c20 */ /* 0x000fca0008400000 */
[----:B------:R-:W-:-:S13]  /*ea40*/  FSETP.GEU.AND P0, PT, R0, -126, PT ;  /* 0xc2fc00000000780b */ /* 0x000fda0003f0e000 */
[----:B------:R-:W-:-:S04]  /*ea50*/  @!P0 FMUL R0, R0, 0.5 ;  /* 0x3f00000000008820 */ /* 0x000fc80000400000 */
[----:B------:R-:W3:Y:S02]  /*ea60*/  MUFU.EX2 R5, R0 ;  /* 0x0000000000057308 */ /* 0x000ee40000000800 */
[----:B---3--:R-:W-:-:S04]  /*ea70*/  @!P0 FMUL R5, R5, R5 ;  /* 0x0000000505058220 */ /* 0x008fc80000400000 */
[----:B------:R-:W-:Y:S02]  /*ea80*/  FMUL R5, R5, 0.5 ;  /* 0x3f00000005057820 */ /* 0x000fe40000400000 */
.L_x_242:
[----:B------:R-:W-:Y:S05]  /*ea90*/  BSYNC.RECONVERGENT B0 ;  /* 0x0000000000007941 */ /* 0x000fea0003800200 */
.L_x_241:
[----:B--2---:R-:W2:Y:S04]  /*eaa0*/  LDL.LU.64 R34, [R1+0x10] ;  /* 0x0000100001227983 */ /* 0x004ea80000300a00 */
[----:B------:R-:W3:Y:S04]  /*eab0*/  LDL.LU.64 R32, [R1+0x18] ;  /* 0x0000180001207983 */ /* 0x000ee80000300a00 */
[----:B------:R-:W4:Y:S04]  /*eac0*/  LDL.LU.64 R30, [R1+0x28] ;  /* 0x00002800011e7983 */ /* 0x000f280000300a00 */
[----:B------:R-:W5:Y:S04]  /*ead0*/  LDL.LU.64 R28, [R1+0x30] ;  /* 0x00003000011c7983 */ /* 0x000f680000300a00 */
[----:B------:R-:W5:Y:S04]  /*eae0*/  LDL.LU.64 R26, [R1+0x38] ;  /* 0x00003800011a7983 */ /* 0x000f680000300a00 */
[----:B-1----:R-:W5:Y:S04]  /*eaf0*/  LDL.LU.64 R14, [R1+0x20] ;  /* 0x00002000010e7983 */ /* 0x002f680000300a00 */
[----:B------:R-:W5:Y:S04]  /*eb00*/  LDL.LU.64 R24, [R1+0x48] ;  /* 0x0000480001187983 */ /* 0x000f680000300a00 */
[----:B------:R-:W5:Y:S04]  /*eb10*/  LDL.LU.64 R20, [R1+0x50] ;  /* 0x0000500001147983 */ /* 0x000f680000300a00 */
[----:B------:R-:W5:Y:S04]  /*eb20*/  LDL.LU.64 R12, [R1+0x58] ;  /* 0x00005800010c7983 */ /* 0x000f680000300a00 */
[----:B------:R-:W5:Y:S04]  /*eb30*/  LDL.LU.64 R8, [R1+0x40] ;  /* 0x0000400001087983 */ /* 0x000f680000300a00 */
[----:B------:R-:W5:Y:S04]  /*eb40*/  LDL.LU.64 R10, [R1+0x60] ;  /* 0x00006000010a7983 */ /* 0x000f680000300a00 */
[----:B------:R-:W5:Y:S01]  /*eb50*/  LDL.LU.64 R6, [R1+0x68] ;  /* 0x0000680001067983 */ /* 0x000f620000300a00 */
[----:B------:R-:W-:-:S04]  /*eb60*/  FMUL R16, R5, R16 ;  /* 0x0000001005107220 */ /* 0x000fc80000400000 */
[----:B------:R-:W-:-:S04]  /*eb70*/  FADD2 R18, R16.F32, R18.F32x2.HI_LO ;  /* 0x000000121012724b */ /* 0x000fc80000040000 */
[----:B------:R-:W-:-:S04]  /*eb80*/  FADD2 R18, R18.F32x2.HI_LO, R128.F32x2.HI_LO ;  /* 0x000000801212724b */ /* 0x000fc80000000000 */
[----:B------:R-:W-:-:S04]  /*eb90*/  FADD2 R18, R18.F32x2.HI_LO, R136.F32x2.HI_LO ;  /* 0x000000881212724b */ /* 0x000fc80000000000 */
[----:B------:R-:W-:-:S04]  /*eba0*/  FADD2 R18, R18.F32x2.HI_LO, R144.F32x2.HI_LO ;  /* 0x000000901212724b */ /* 0x000fc80000000000 */
[----:B------:R-:W-:Y:S02]  /*ebb0*/  FADD2 R18, R18.F32x2.HI_LO, R94.F32x2.HI_LO ;  /* 0x0000005e1212724b */ /* 0x000fe40000000000 */
[----:B------:R-:W-:Y:S02]  /*ebc0*/  FADD2 R124, R124.F32x2.HI_LO, R106.F32x2.HI_LO ;  /* 0x0000006a7c7c724b */ /* 0x000fe40000000000 */
[----:B------:R-:W-:Y:S02]  /*ebd0*/  FADD2 R126, R126.F32x2.HI_LO, R108.F32x2.HI_LO ;  /* 0x0000006c7e7e724b */ /* 0x000fe40000000000 */
[----:B------:R-:W-:Y:S02]  /*ebe0*/  FADD2 R18, R18.F32x2.HI_LO, R102.F32x2.HI_LO ;  /* 0x000000661212724b */ /* 0x000fe40000000000 */
[----:B------:R-:W-:Y:S02]  /*ebf0*/  FADD2 R22, R22.F32x2.HI_LO, R112.F32x2.HI_LO ;  /* 0x000000701616724b */ /* 0x000fe40000000000 */
[----:B------:R-:W-:-:S02]  /*ec00*/  FADD2 R124, R124.F32x2.HI_LO, R114.F32x2.HI_LO ;  /* 0x000000727c7c724b */ /* 0x000fc40000000000 */
        /* <DEDUP_REMOVED lines=23> */
[----:B------:R-:W-:Y:S01]  /*ed80*/  FADD2 R18, R18.F32x2.HI_LO, R186.F32x2.HI_LO ;  /* 0x000000ba1212724b */ /* 0x000fe20000000000 */
[----:B------:R-:W-:Y:S01]  /*ed90*/  UISETP.NE.AND UP0, UPT, UR45, URZ, UPT ;  /* 0x000000ff2d00728c */ /* 0x000fe2000bf05270 */
[----:B--2---:R-:W-:-:S02]  /*eda0*/  FADD2 R124, R124.F32x2.HI_LO, R34.F32x2.HI_LO ;  /* 0x000000227c7c724b */ /* 0x004fc40000000000 */
[----:B---3--:R-:W-:Y:S02]  /*edb0*/  FADD2 R126, R126.F32x2.HI_LO, R32.F32x2.HI_LO ;  /* 0x000000207e7e724b */ /* 0x008fe40000000000 */
[----:B----4-:R-:W-:Y:S02]  /*edc0*/  FADD2 R22, R22.F32x2.HI_LO, R30.F32x2.HI_LO ;  /* 0x0000001e1616724b */ /* 0x010fe40000000000 */
[----:B-----5:R-:W-:Y:S02]  /*edd0*/  FADD2 R124, R124.F32x2.HI_LO, R28.F32x2.HI_LO ;  /* 0x0000001c7c7c724b */ /* 0x020fe40000000000 */
        /* <DEDUP_REMOVED lines=11> */
[----:B------:R-:W-:-:S04]  /*ee90*/  FADD2 R18, R18.F32x2.HI_LO, R22.F32x2.HI_LO ;  /* 0x000000161212724b */ /* 0x000fc80000000000 */
[----:B------:R-:W-:-:S04]  /*eea0*/  FADD2 R18, R18.F32x2.HI_LO, R124.F32x2.HI_LO ;  /* 0x0000007c1212724b */ /* 0x000fc80000000000 */
[----:B------:R-:W-:Y:S01]  /*eeb0*/  FADD R16, R18, R19 ;  /* 0x0000001312107221 */ /* 0x000fe20000000000 */
[----:B------:R-:W-:Y:S06]  /*eec0*/  BRA.U UP0, `(.L_x_243) ;  /* 0x0000000100907547 */ /* 0x000fec000b800000 */
[----:B------:R-:W-:Y:S05]  /*eed0*/  @P1 BRA `(.L_x_244) ;  /* 0x0000000000041947 */ /* 0x000fea0003800000 */
[----:B------:R-:W-:Y:S05]  /*eee0*/  BPT.TRAP 0x1 ;  /* 0x000000040000795c */ /* 0x000fea0000300000 */
.L_x_244:
[----:B------:R-:W-:Y:S01]  /*eef0*/  UISETP.NE.AND UP0, UPT, UR51, URZ, UPT ;  /* 0x000000ff3300728c */ /* 0x000fe2000bf05270 */
[----:B------:R-:W-:Y:S01]  /*ef00*/  IMAD.U32 R0, RZ, RZ, UR5 ;  /* 0x00000005ff007e24 */ /* 0x000fe2000f8e00ff */
[----:B------:R-:W-:Y:S01]  /*ef10*/  UIADD3 UR6, UPT, UPT, UR4, 0xe060, URZ ;  /* 0x0000e06004067890 */ /* 0x000fe2000fffe0ff */
[----:B------:R-:W-:Y:S01]  /*ef20*/  IMAD.U32 R2, R2, 0x10000, RZ ;  /* 0x0001000002027824 */ /* 0x000fe200078e00ff */
[----:B------:R-:W-:Y:S02]  /*ef30*/  LOP3.LUT R60, R60, 0x3, RZ, 0xc0, !PT ;  /* 0x000000033c3c7812 */ /* 0x000fe400078ec0ff */
[----:B------:R-:W-:Y:S02]  /*ef40*/  SHF.L.U32 R0, R0, 0x1f, RZ ;  /* 0x0000001f00007819 */ /* 0x000fe400000006ff */
[----:B------:R-:W-:-:S03]  /*ef50*/  LOP3.LUT R2, R2, 0x600000, RZ, 0xc0, !PT ;  /* 0x0060000002027812 */ /* 0x000fc600078ec0ff */
[----:B------:R-:W-:Y:S01]  /*ef60*/  @UP0 UIADD3 UR6, UPT, UPT, UR4, 0xe050, URZ ;  /* 0x0000e05004060890 */ /* 0x000fe2000fffe0ff */
[----:B------:R-:W-:Y:S01]  /*ef70*/  SHF.R.U32.HI R3, RZ, 0x15, R2 ;  /* 0x00000015ff037819 */ /* 0x000fe20000011602 */
[----:B------:R-:W-:-:S03]  /*ef80*/  USEL UR4, URZ, 0x80, UP0 ;  /* 0x00000080ff047887 */ /* 0x000fc60008000000 */
[----:B------:R-:W-:-:S03]  /*ef90*/  ISETP.NE.AND P0, PT, R60, R3, PT ;  /* 0x000000033c00720c */ /* 0x000fc60003f05270 */
[----:B------:R-:W-:Y:S01]  /*efa0*/  LOP3.LUT R2, R2, UR4, RZ, 0xfc, !PT ;  /* 0x0000000402027c12 */ /* 0x000fe2000f8efcff */
[----:B------:R-:W1:Y:S02]  /*efb0*/  SYNCS.PHASECHK.TRANS64.TRYWAIT P1, [UR6], R0 ;  /* 0x00000000ff0075a7 */ /* 0x000e640008021106 */
[----:B-1----:R-:W-:Y:S07]  /*efc0*/  @!P1 BRA `(.L_x_245) ;  /* 0x0000004400509947 */ /* 0x002fee0003800000 */
.L_x_416:
[----:B------:R-:W-:Y:S05]  /*efd0*/  @!P0 BRA `(.L_x_246) ;  /* 0x0000000000408947 */ /* 0x000fea0003800000 */
[----:B------:R-:W-:Y:S01]  /*efe0*/  MOV R14, 0x8 ;  /* 0x00000008000e7802 */ /* 0x000fe20000000f00 */
[----:B------:R-:W2:Y:S01]  /*eff0*/  LDCU.64 UR8, c[0x4][0xb0] ;  /* 0x01001600ff0877ac */ /* 0x000ea20008000a00 */
[----:B------:R-:W-:Y:S02]  /*f000*/  HFMA2 R12, -RZ, RZ, 0, 5.9604644775390625e-08 ;  /* 0x00000001ff0c7431 */ /* 0x000fe400000001ff */
[----:B------:R-:W-:Y:S01]  /*f010*/  IMAD.MOV.U32 R8, RZ, RZ, 0x1be ;  /* 0x000001beff087424 */ /* 0x000fe200078e00ff */
[----:B------:R-:W3:Y:S01]  /*f020*/  LDCU.64 UR6, c[0x4][0xb8] ;  /* 0x01001700ff0677ac */ /* 0x000ee20008000a00 */
[----:B------:R-:W4:Y:S01]  /*f030*/  LDC.64 R14, c[0x4][R14] ;  /* 0x010000000e0e7b82 */ /* 0x000f220000000a00 */
[----:B------:R-:W-:Y:S01]  /*f040*/  IMAD.MOV.U32 R13, RZ, RZ, RZ ;  /* 0x000000ffff0d7224 */ /* 0x000fe200078e00ff */
[----:B------:R-:W5:Y:S01]  /*f050*/  LDCU.64 UR4, c[0x4][0x18] ;  /* 0x01000300ff0477ac */ /* 0x000f620008000a00 */
[----:B--2---:R-:W-:Y:S01]  /*f060*/  IMAD.U32 R4, RZ, RZ, UR8 ;  /* 0x00000008ff047e24 */ /* 0x004fe2000f8e00ff */
[----:B------:R-:W-:Y:S01]  /*f070*/  MOV R5, UR9 ;  /* 0x0000000900057c02 */ /* 0x000fe20008000f00 */
[----:B---3--:R-:W-:Y:S01]  /*f080*/  IMAD.U32 R6, RZ, RZ, UR6 ;  /* 0x00000006ff067e24 */ /* 0x008fe2000f8e00ff */
[----:B------:R-:W-:Y:S01]  /*f090*/  MOV R7, UR7 ;  /* 0x0000000700077c02 */ /* 0x000fe20008000f00 */
[----:B-----5:R-:W-:Y:S01]  /*f0a0*/  IMAD.U32 R10, RZ, RZ, UR4 ;  /* 0x00000004ff0a7e24 */ /* 0x020fe2000f8e00ff */
[----:B------:R-:W-:-:S02]  /*f0b0*/  MOV R11, UR5 ;  /* 0x00000005000b7c02 */ /* 0x000fc40008000f00 */
[----:B------:R-:W-:-:S07]  /*f0c0*/  LEPC R20, `(.L_x_246) ;  /* 0x000000001014794e */ /* 0x000fce0000000000 */
[----:B-1--4-:R-:W-:Y:S05]  /*f0d0*/  CALL.ABS.NOINC R14 ;  /* 0x000000000e007343 */ /* 0x012fea0003c00000 */
.L_x_246:
[----:B------:R-:W-:Y:S05]  /*f0e0*/  WARPSYNC.ALL ;  /* 0x0000000000007948 */ /* 0x000fea0003800000 */
[----:B------:R-:W-:-:S13]  /*f0f0*/  R2UR UR4, R2 ;  /* 0x00000000020472ca */ /* 0x000fda00000e0000 */
[----:B------:R2:W-:Y:S02]  /*f100*/  STTM.x2 tmem[UR4], R16 ;  /* 0x00000010000079ed */ /* 0x0005e400080c0004 */
.L_x_243:
[----:B------:R-:W-:Y:S01]  /*f110*/  UIADD3 UR4, UPT, UPT, UR45, 0x1, URZ ;  /* 0x000000012d047890 */ /* 0x000fe2000fffe0ff */
[----:B------:R-:W-:Y:S01]  /*f120*/  MOV R156, R17 ;  /* 0x00000011009c7202 */ /* 0x000fe20000000f00 */
[----:B------:R-:W-:Y:S02]  /*f130*/  UIADD3 UR45, UPT, UPT, UR45, -0x1, URZ ;  /* 0xffffffff2d2d7890 */ /* 0x000fe4000fffe0ff */
[----:B------:R-:W-:-:S09]  /*f140*/  UISETP.GT.AND UP0, UPT, UR4, 0x1, UPT ;  /* 0x000000010400788c */ /* 0x000fd2000bf04270 */
[----:B------:R-:W-:Y:S05]  /*f150*/  BRA.U UP0, `(.L_x_247) ;  /* 0xffffffb900b07547 */ /* 0x000fea000b83ffff */
.L_x_226:
[----:B------:R-:W-:-:S09]  /*f160*/  UISETP.NE.AND UP0, UPT, UR44, URZ, UPT ;  /* 0x000000ff2c00728c */ /* 0x000fd2000bf05270 */
[----:B------:R-:W-:Y:S05]  /*f170*/  BRA.U UP0, `(.L_x_248) ;  /* 0x0000000100047547 */ /* 0x000fea000b800000 */
[----:B------:R-:W-:Y:S05]  /*f180*/  BPT.TRAP 0x1 ;  /* 0x000000040000795c */ /* 0x000fea0000300000 */
.L_x_248:
[----:B------:R-:W3:Y:S01]  /*f190*/  S2UR UR5, SR_CgaCtaId ;  /* 0x00000000000579c3 */ /* 0x000ee20000008800 */
[----:B------:R-:W-:Y:S01]  /*f1a0*/  UISETP.NE.AND UP1, UPT, UR51, URZ, UPT ;  /* 0x000000ff3300728c */ /* 0x000fe2000bf25270 */
[----:B------:R-:W-:-:S03]  /*f1b0*/  UMOV UR4, 0x400 ;  /* 0x0000040000047882 */ /* 0x000fc60000000000 */
[----:B------:R-:W-:-:S04]  /*f1c0*/  USEL UR6, UR47, UR48, UP1 ;  /* 0x000000302f067287 */ /* 0x000fc80008800000 */
[----:B------:R-:W-:Y:S02]  /*f1d0*/  ULOP3.LUT UR6, UR6, 0x1, URZ, 0x3c, !UPT ;  /* 0x0000000106067892 */ /* 0x000fe4000f8e3cff */
[----:B---3--:R-:W-:-:S04]  /*f1e0*/  ULEA UR5, UR5, UR4, 0x18 ;  /* 0x0000000405057291 */ /* 0x008fc8000f8ec0ff */
[----:B------:R-:W-:Y:S02]  /*f1f0*/  UIADD3 UR4, UPT, UPT, UR5, 0xe080, URZ ;  /* 0x0000e08005047890 */ /* 0x000fe4000fffe0ff */
[----:B------:R-:W-:-:S09]  /*f200*/  @UP1 UIADD3 UR4, UPT, UPT, UR5, 0xe070, URZ ;  /* 0x0000e07005041890 */ /* 0x000fd2000fffe0ff */
[----:B------:R-:W-:Y:S01]  /*f210*/  SYNCS.ARRIVE.TRANS64.A1T0 RZ, [UR4], RZ ;  /* 0x000000ffffff79a7 */ /* 0x000fe20008100004 */
[----:B------:R-:W-:Y:S05]  /*f220*/  BRA.U UP0, `(.L_x_249) ;  /* 0x0000000100047547 */ /* 0x000fea000b800000 */
[----:B------:R-:W-:Y:S05]  /*f230*/  BPT.TRAP 0x1 ;  /* 0x000000040000795c */ /* 0x000fea0000300000 */
.L_x_249:
[----:B------:R-:W-:Y:S01]  /*f240*/  UISETP.NE.AND UP0, UPT, UR51, URZ, UPT ;  /* 0x000000ff3300728c */ /* 0x000fe2000bf05270 */
[----:B-1----:R-:W-:Y:S01]  /*f250*/  MOV R3, UR6 ;  /* 0x0000000600037c02 */ /* 0x002fe20008000f00 */
[----:B------:R-:W-:-:S03]  /*f260*/  UIADD3 UR4, UPT, UPT, UR5, 0xe078, URZ ;  /* 0x0000e07805047890 */ /* 0x000fc6000fffe0ff */
[----:B------:R-:W-:-:S06]  /*f270*/  SHF.L.U32 R3, R3, 0x1f, RZ ;  /* 0x0000001f03037819 */ /* 0x000fcc00000006ff */
[----:B------:R-:W-:Y:S02]  /*f280*/  @!UP0 UIADD3 UR4, UPT, UPT, UR5, 0xe088, URZ ;  /* 0x0000e08805048890 */ /* 0x000fe4000fffe0ff */
[----:B------:R-:W-:-:S07]  /*f290*/  UISETP.GT.U32.AND UP0, UPT, UR43, 0x1, UPT ;  /* 0x000000012b00788c */ /* 0x000fce000bf04070 */
[----:B------:R-:W1:Y:S02]  /*f2a0*/  SYNCS.PHASECHK.TRANS64.TRYWAIT P0, [UR4], R3 ;  /* 0x00000003ff0075a7 */ /* 0x000e640008001104 */
[----:B-1----:R-:W-:Y:S05]  /*f2b0*/  @!P0 BRA `(.L_x_250) ;  /* 0x0000004000ac8947 */ /* 0x002fea0003800000 */
.L_x_418:
[----:B------:R-:W-:Y:S05]  /*f2c0*/  BRA.U UP0, `(.L_x_251) ;  /* 0x0000000100087547 */ /* 0x000fea000b800000 */
[----:B------:R-:W-:Y:S05]  /*f2d0*/  BPT.TRAP 0x1 ;  /* 0x000000040000795c */ /* 0x000fea0000300000 */
[----:B------:R-:W-:Y:S05]  /*f2e0*/  BPT.TRAP 0x1 ;  /* 0x000000040000795c */ /* 0x000fea0000300000 */
.L_x_251:
[----:B------:R-:W-:Y:S02]  /*f2f0*/  UISETP.NE.AND UP0, UPT, UR51, URZ, UPT ;  /* 0x000000ff3300728c */ /* 0x000fe4000bf05270 */
[----:B------:R-:W-:Y:S02]  /*f300*/  UIADD3 UR4, UPT, UPT, UR5, 0xe068, URZ ;  /* 0x0000e06805047890 */ /* 0x000fe4000fffe0ff */
[----:B------:R-:W-:Y:S02]  /*f310*/  USEL UR48, UR48, UR6, UP0 ;  /* 0x0000000630307287 */ /* 0x000fe40008000000 */
[----:B------:R-:W-:-:S05]  /*f320*/  USEL UR47, UR6, UR47, UP0 ;  /* 0x0000002f062f7287 */ /* 0x000fca0008000000 */
[----:B------:R-:W-:-:S04]  /*f330*/  @UP0 UIADD3 UR4, UPT, UPT, UR5, 0xe058, URZ ;  /* 0x0000e05805040890 */ /* 0x000fc8000fffe0ff */
[----:B------:R-:W-:-:S09]  /*f340*/  UPRMT UR4, UR39, 0x654, UR4 ;  /* 0x0000065427047896 */ /* 0x000fd20008000004 */
[----:B------:R-:W-:Y:S01]  /*f350*/  SYNCS.ARRIVE.TRANS64.RED.A1T0 RZ, [UR4], RZ ;  /* 0x000000ffffff79a7 */ /* 0x000fe20008100404 */
[----:B------:R-:W-:-:S04]  /*f360*/  USEL UR4, UR46, UR49, UP0 ;  /* 0x000000312e047287 */ /* 0x000fc80008000000 */
[----:B------:R-:W-:-:S04]  /*f370*/  ULOP3.LUT UR4, UR4, 0x1, URZ, 0x3c, !UPT ;  /* 0x0000000104047892 */ /* 0x000fc8000f8e3cff */
[----:B------:R-:W-:Y:S02]  /*f380*/  USEL UR46, UR4, UR46, UP0 ;  /* 0x0000002e042e7287 */ /* 0x000fe40008000000 */
[----:B------:R-:W-:-:S12]  /*f390*/  USEL UR49, UR49, UR4, UP0 ;  /* 0x0000000431317287 */ /* 0x000fd80008000000 */
.L_x_223:
[----:B------:R-:W3:Y:S01]  /*f3a0*/  LDCU UR5, c[0x0][0x370] ;  /* 0x00006e00ff0577ac */ /* 0x000ee20008000800 */
[----:B------:R-:W4:Y:S01]  /*f3b0*/  LDCU UR4, c[0x0][0x900] ;  /* 0x00012000ff0477ac */ /* 0x000f220008000800 */
[----:B---3--:R-:W-:-:S04]  /*f3c0*/  UIADD3 UR36, UPT, UPT, UR5, UR36, URZ ;  /* 0x0000002405247290 */ /* 0x008fc8000fffe0ff */
[----:B----4-:R-:W-:-:S09]  /*f3d0*/  UISETP.GE.AND UP0, UPT, UR36, UR4, UPT ;  /* 0x000000042400728c */ /* 0x010fd2000bf06270 */
[----:B------:R-:W-:Y:S05]  /*f3e0*/  BRA.U !UP0, `(.L_x_252) ;  /* 0xffffffb5087c7547 */ /* 0x000fea000b83ffff */
[----:B------:R-:W-:Y:S05]  /*f3f0*/  EXIT ;  /* 0x000000000000794d */ /* 0x000fea0003800000 */
.L_x_26:
[----:B------:R-:W-:-:S05]  /*f400*/  IMAD.MOV.U32 R3, RZ, RZ, -0x4 ;  /* 0xfffffffcff037424 */ /* 0x000fca00078e00ff */
[----:B------:R-:W-:-:S05]  /*f410*/  VIADDMNMX.U32 R0, R2, R3, 0x2, PT ;  /* 0x0000000202007446 */ /* 0x000fca0003800003 */
[----:B------:R-:W-:-:S04]  /*f420*/  IMAD.SHL.U32 R0, R0, 0x4, RZ ;  /* 0x0000000400007824 */ /* 0x000fc800078e00ff */
[----:B------:R-:W1:Y:S02]  /*f430*/  LDC R2, c[0x2][R0] ;  /* 0x0080000000027b82 */ /* 0x000e640000000800 */
[----:B-1----:R-:W-:-:S04]  /*f440*/  SHF.R.S32.HI R3, RZ, 0x1f, R2 ;  /* 0x0000001fff037819 */ /* 0x002fc80000011402 */
.L_x_471:
[----:B------:R-:W-:Y:S05]  /*f450*/  BRX R2 -0xf460                                                                                                                                                                                                                                                                                                                                                                                                                                                                                                                                                                                         (*"BRANCH_TARGETS .L_x_472,.L_x_473,.L_x_474"*) ;  /* 0xffffff0802e87949 */ /* 0x000fea000383ffff */
.L_x_474:
[----:B------:R-:W-:-:S08]  /*f460*/  NOP ;  /* 0x0000000000007918 */ /* 0x000fd00000000000 */
[----:B------:R-:W-:-:S00]  /*f470*/  USETMAXREG.DEALLOC.CTAPOOL 0x18 ;  /* 0x00000018000079c8 */ /* 0x000fc000080e0500 */
[----:B------:R-:W-:Y:S05]  /*f480*/  EXIT ;  /* 0x000000000000794d */ /* 0x000fea0003800000 */
.L_x_472:
[----:B------:R-:W-:-:S08]  /*f490*/  NOP ;  /* 0x0000000000007918 */ /* 0x000fd00000000000 */
[----:B------:R-:W1:-:S00]  /*f4a0*/  USETMAXREG.DEALLOC.CTAPOOL 0x20 ;  /* 0x00000020000079c8 */ /* 0x000e4000080e0500 */
[----:B-1----:R-:W1:Y:S02]  /*f4b0*/  LDC R0, c[0x0][0x900] ;  /* 0x00024000ff007b82 */ /* 0x002e640000000800 */
[----:B-1----:R-:W-:-:S13]  /*f4c0*/  ISETP.LE.AND P1, PT, R0, UR36, PT ;  /* 0x0000002400007c0c */ /* 0x002fda000bf23270 */
[----:B------:R-:W-:Y:S05]  /*f4d0*/  @P1 EXIT ;  /* 0x000000000000194d */ /* 0x000fea0003800000 */
[----:B------:R-:W-:Y:S01]  /*f4e0*/  HFMA2 R4, -RZ, RZ, 0, 5.9604644775390625e-08 ;  /* 0x00000001ff047431 */ /* 0x000fe200000001ff */
[----:B------:R-:W-:Y:S01]  /*f4f0*/  PLOP3.LUT P5, PT, P5, P6, PT, 0xf8, 0x8f ;  /* 0x00000000008f781c */ /* 0x000fe20002fadf70 */
[----:B------:R-:W1:Y:S01]  /*f500*/  LDCU.64 UR4, c[0x0][0x348] ;  /* 0x00006900ff0477ac */ /* 0x000e620008000a00 */
[----:B------:R-:W-:Y:S01]  /*f510*/  UPLOP3.LUT UP1, UPT, UP2, UP3, UPT, 0xf8, 0x8f ;  /* 0x00000000008f789c */ /* 0x000fe20001727f70 */
[----:B------:R-:W-:Y:S01]  /*f520*/  UMOV UR15, 0x1 ;  /* 0x00000001000f7882 */ /* 0x000fe20000000000 */
[----:B------:R-:W-:-:S09]  /*f530*/  UMOV UR22, URZ ;  /* 0x000000ff00167c82 */ /* 0x000fd20008000000 */
.L_x_350:
[----:B--2---:R-:W2:Y:S01]  /*f540*/  LDCU.64 UR6, c[0x0][0x908] ;  /* 0x00012100ff0677ac */ /* 0x004ea20008000a00 */
[----:B---3--:R-:W3:Y:S01]  /*f550*/  LDCU UR10, c[0x0][0x904] ;  /* 0x00012080ff0a77ac */ /* 0x008ee20008000800 */
[----:B------:R-:W4:Y:S01]  /*f560*/  LDCU.64 UR8, c[0x0][0x920] ;  /* 0x00012400ff0877ac */ /* 0x000f220008000a00 */
[----:B------:R-:W5:Y:S01]  /*f570*/  LDCU UR14, c[0x0][0x91c] ;  /* 0x00012380ff0e77ac */ /* 0x000f620008000800 */
[----:B--2---:R-:W-:-:S04]  /*f580*/  UIMAD.WIDE.U32 UR12, UR36, UR6, URZ ;  /* 0x00000006240c72a5 */ /* 0x004fc8000f8e00ff */
[----:B------:R-:W-:Y:S02]  /*f590*/  USHF.R.U32.HI UR13, URZ, UR7, UR13 ;  /* 0x00000007ff0d7299 */ /* 0x000fe4000801160d */
[----:B---3--:R-:W-:Y:S01]  /*f5a0*/  UISETP.NE.AND UP2, UPT, UR10, 0x1, UPT ;  /* 0x000000010a00788c */ /* 0x008fe2000bf45270 */
[----:B------:R-:W2:Y:S03]  /*f5b0*/  LDCU.64 UR6, c[0x0][0x380] ;  /* 0x00007000ff0677ac */ /* 0x000ea60008000a00 */
[----:B------:R-:W-:Y:S02]  /*f5c0*/  USEL UR13, UR36, UR13, !UP2 ;  /* 0x0000000d240d7287 */ /* 0x000fe4000d000000 */
[----:B-----5:R-:W-:Y:S02]  /*f5d0*/  UISETP.NE.AND UP2, UPT, UR14, 0x1, UPT ;  /* 0x000000010e00788c */ /* 0x020fe4000bf45270 */
[----:B----4-:R-:W-:-:S02]  /*f5e0*/  UIMAD.WIDE.U32 UR16, UR13, UR8, URZ ;  /* 0x000000080d1072a5 */ /* 0x010fc4000f8e00ff */
[----:B------:R-:W-:-:S05]  /*f5f0*/  UIADD3 UR8, UPT, UPT, -UR13, URZ, URZ ;  /* 0x000000ff0d087290 */ /* 0x000fca000fffe1ff */
[----:B------:R-:W-:Y:S02]  /*f600*/  UMOV UR11, UR17 ;  /* 0x00000011000b7c82 */ /* 0x000fe40008000000 */
[----:B------:R-:W-:Y:S02]  /*f610*/  USHF.R.U32.HI UR9, URZ, UR9, UR11 ;  /* 0x00000009ff097299 */ /* 0x000fe4000801160b */
[----:B------:R-:W-:Y:S02]  /*f620*/  UIMAD UR11, UR10, UR8, UR36 ;  /* 0x000000080a0b72a4 */ /* 0x000fe4000f8e0224 */
[----:B------:R-:W-:Y:S02]  /*f630*/  USEL UR12, UR13, UR9, !UP2 ;  /* 0x000000090d0c7287 */ /* 0x000fe4000d000000 */
[----:B--2---:R-:W-:Y:S02]  /*f640*/  UISETP.NE.AND UP2, UPT, UR7, URZ, UPT ;  /* 0x000000ff0700728c */ /* 0x004fe4000bf45270 */
[----:B------:R-:W-:-:S02]  /*f650*/  USHF.L.U32 UR11, UR11, 0x8, URZ ;  /* 0x000000080b0b7899 */ /* 0x000fc400080006ff */
[----:B------:R-:W-:Y:S02]  /*f660*/  UIADD3 UR8, UPT, UPT, -UR12, URZ, URZ ;  /* 0x000000ff0c087290 */ /* 0x000fe4000fffe1ff */
[----:B------:R-:W-:Y:S02]  /*f670*/  UISETP.GE.OR UP2, UPT, UR11, UR6, !UP2 ;  /* 0x000000060b00728c */ /* 0x000fe4000d746670 */
[----:B------:R-:W-:-:S07]  /*f680*/  UIMAD UR14, UR14, UR8, UR13 ;  /* 0x000000080e0e72a4 */ /* 0x000fce000f8e020d */
[----:B-1----:R-:W-:Y:S05]  /*f690*/  BRA.U UP2, `(.L_x_253) ;  /* 0x0000002902147547 */ /* 0x002fea000b800000 */
[----:B------:R-:W2:Y:S01]  /*f6a0*/  LDCU UR6, c[0x0][0x38c] ;  /* 0x00007180ff0677ac */ /* 0x000ea20008000800 */
[----:B------:R-:W-:Y:S01]  /*f6b0*/  BSSY.RECONVERGENT B0, `(.L_x_254) ;  /* 0x0000028000007945 */ /* 0x000fe20003800200 */
[----:B------:R-:W3:Y:S01]  /*f6c0*/  LDCU.64 UR8, c[0x0][0x910] ;  /* 0x00012200ff0877ac */ /* 0x000ee20008000a00 */
[----:B------:R-:W4:Y:S01]  /*f6d0*/  LDCU UR10, c[0x0][0x918] ;  /* 0x00012300ff0a77ac */ /* 0x000f220008000800 */
[----:B--2---:R-:W-:Y:S01]  /*f6e0*/  IMAD.U32 R3, RZ, RZ, UR6 ;  /* 0x00000006ff037e24 */ /* 0x004fe2000f8e00ff */
[----:B---3--:R-:W-:-:S04]  /*f6f0*/  UIMAD.WIDE.U32 UR16, UR12, UR9, URZ ;  /* 0x000000090c1072a5 */ /* 0x008fc8000f8e00ff */
[----:B------:R-:W-:Y:S01]  /*f700*/  IABS R3, R3 ;  /* 0x0000000300037213 */ /* 0x000fe20000000000 */
[----:B------:R-:W-:-:S03]  /*f710*/  UISETP.NE.AND UP2, UPT, UR8, 0x1, UPT ;  /* 0x000000010800788c */ /* 0x000fc6000bf45270 */
[----:B------:R-:W2:Y:S01]  /*f720*/  I2F.RP R0, R3 ;  /* 0x0000000300007306 */ /* 0x000ea20000209400 */
[----:B------:R-:W-:Y:S02]  /*f730*/  UMOV UR9, UR17 ;  /* 0x0000001100097c82 */ /* 0x000fe40008000000 */
[----:B----4-:R-:W-:-:S04]  /*f740*/  USHF.R.U32.HI UR9, URZ, UR10, UR9 ;  /* 0x0000000aff097299 */ /* 0x010fc80008011609 */
[----:B------:R-:W-:Y:S02]  /*f750*/  USEL UR9, UR12, UR9, !UP2 ;  /* 0x000000090c097287 */ /* 0x000fe4000d000000 */
[----:B------:R-:W-:Y:S02]  /*f760*/  UISETP.NE.AND UP2, UPT, UR6, URZ, UPT ;  /* 0x000000ff0600728c */ /* 0x000fe4000bf45270 */
[----:B------:R-:W-:Y:S01]  /*f770*/  UIADD3 UR9, UPT, UPT, -UR9, URZ, URZ ;  /* 0x000000ff09097290 */ /* 0x000fe2000fffe1ff */
[----:B--2---:R-:W2:Y:S03]  /*f780*/  MUFU.RCP R6, R0 ;  /* 0x0000000000067308 */ /* 0x004ea60000001000 */
[----:B------:R-:W-:-:S04]  /*f790*/  UIMAD UR12, UR8, UR9, UR12 ;  /* 0x00000009080c72a4 */ /* 0x000fc8000f8e020c */
[----:B------:R-:W-:-:S04]  /*f7a0*/  ULOP3.LUT UR8, UR12, UR6, URZ, 0x3c, !UPT ;  /* 0x000000060c087292 */ /* 0x000fc8000f8e3cff */
[----:B------:R-:W-:Y:S01]  /*f7b0*/  UISETP.GE.AND UP3, UPT, UR8, URZ, UPT ;  /* 0x000000ff0800728c */ /* 0x000fe2000bf66270 */
[----:B--2---:R-:W-:Y:S02]  /*f7c0*/  IADD3 R6, PT, PT, R6, 0xffffffe, RZ ;  /* 0x0ffffffe06067810 */ /* 0x004fe40007ffe0ff */
[----:B------:R-:W-:Y:S02]  /*f7d0*/  MOV R0, UR12 ;  /* 0x0000000c00007c02 */ /* 0x000fe40008000f00 */
[----:B------:R-:W2:Y:S02]  /*f7e0*/  F2I.FTZ.U32.TRUNC.NTZ R7, R6 ;  /* 0x0000000600077305 */ /* 0x000ea4000021f000 */
[----:B------:R-:W-:Y:S01]  /*f7f0*/  IABS R0, R0 ;  /* 0x0000000000007213 */ /* 0x000fe20000000000 */
[----:B--2---:R-:W-:Y:S02]  /*f800*/  IMAD.MOV R2, RZ, RZ, -R7 ;  /* 0x000000ffff027224 */ /* 0x004fe400078e0a07 */
[----:B------:R-:W-:-:S02]  /*f810*/  IMAD.MOV.U32 R6, RZ, RZ, RZ ;  /* 0x000000ffff067224 */ /* 0x000fc400078e00ff */
[----:B------:R-:W-:-:S04]  /*f820*/  IMAD R2, R2, R3, RZ ;  /* 0x0000000302027224 */ /* 0x000fc800078e02ff */
[----:B------:R-:W-:-:S06]  /*f830*/  IMAD.HI.U32 R2, R7, R2, R6 ;  /* 0x0000000207027227 */ /* 0x000fcc00078e0006 */
[----:B------:R-:W-:-:S05]  /*f840*/  IMAD.HI.U32 R5, R2, R0, RZ ;  /* 0x0000000002057227 */ /* 0x000fca00078e00ff */
[----:B------:R-:W-:-:S05]  /*f850*/  IADD3 R2, PT, PT, -R5, RZ, RZ ;  /* 0x000000ff05027210 */ /* 0x000fca0007ffe1ff */
[----:B------:R-:W-:-:S05]  /*f860*/  IMAD R0, R3, R2, R0 ;  /* 0x0000000203007224 */ /* 0x000fca00078e0200 */
[----:B------:R-:W-:-:S13]  /*f870*/  ISETP.GT.U32.AND P1, PT, R3, R0, PT ;  /* 0x000000000300720c */ /* 0x000fda0003f24070 */
[----:B------:R-:W-:Y:S01]  /*f880*/  @!P1 IMAD.IADD R0, R0, 0x1, -R3 ;  /* 0x0000000100009824 */ /* 0x000fe200078e0a03 */
[----:B------:R-:W-:-:S04]  /*f890*/  @!P1 IADD3 R5, PT, PT, R5, 0x1, RZ ;  /* 0x0000000105059810 */ /* 0x000fc80007ffe0ff */
[----:B------:R-:W-:-:S13]  /*f8a0*/  ISETP.GE.U32.AND P2, PT, R0, R3, PT ;  /* 0x000000030000720c */ /* 0x000fda0003f46070 */
[----:B------:R-:W-:-:S05]  /*f8b0*/  @P2 VIADD R5, R5, 0x1 ;  /* 0x0000000105052836 */ /* 0x000fca0000000000 */
[----:B------:R-:W-:-:S13]  /*f8c0*/  R2UR UR13, R5 ;  /* 0x00000000050d72ca */ /* 0x000fda00000e0000 */
[----:B------:R-:W-:Y:S02]  /*f8d0*/  @!UP3 UIADD3 UR13, UPT, UPT, -UR13, URZ, URZ ;  /* 0x000000ff0d0db290 */ /* 0x000fe4000fffe1ff */
[----:B------:R-:W-:-:S04]  /*f8e0*/  @!UP2 ULOP3.LUT UR13, URZ, UR6, URZ, 0x33, !UPT ;  /* 0x00000006ff0da292 */ /* 0x000fc8000f8e33ff */
[----:B------:R-:W-:-:S04]  /*f8f0*/  UIADD3 UR8, UPT, UPT, -UR13, URZ, URZ ;  /* 0x000000ff0d087290 */ /* 0x000fc8000fffe1ff */
[----:B------:R-:W-:Y:S01]  /*f900*/  UIMAD UR12, UR6, UR8, UR12 ;  /* 0x00000008060c72a4 */ /* 0x000fe2000f8e020c */
[----:B------:R-:W-:Y:S11]  /*f910*/  @!P3 BRA `(.L_x_255) ;  /* 0x000000000004b947 */ /* 0x000ff60003800000 */
[----:B-1----:R-:W-:Y:S05]  /*f920*/  BPT.TRAP 0x1 ;  /* 0x000000040000795c */ /* 0x002fea0000300000 */
.L_x_255:
[----:B-1----:R-:W-:Y:S05]  /*f930*/  BSYNC.RECONVERGENT B0 ;  /* 0x0000000000007941 */ /* 0x002fea0003800200 */
.L_x_254:
[----:B------:R-:W1:Y:S01]  /*f940*/  S2UR UR8, SR_CgaCtaId ;  /* 0x00000000000879c3 */ /* 0x000e620000008800 */
[----:B------:R-:W-:Y:S01]  /*f950*/  UMOV UR6, 0x400 ;  /* 0x0000040000067882 */ /* 0x000fe20000000000 */
[----:B------:R-:W-:Y:S02]  /*f960*/  SHF.L.U32 R6, R4, 0x1f, RZ ;  /* 0x0000001f04067819 */ /* 0x000fe400000006ff */
[----:B------:R-:W-:Y:S01]  /*f970*/  @!P0 MOV R0, 0x2000 ;  /* 0x0000200000008802 */ /* 0x000fe20000000f00 */
[----:B-1----:R-:W-:-:S09]  /*f980*/  ULEA UR8, UR8, UR6, 0x18 ;  /* 0x0000000608087291 */ /* 0x002fd2000f8ec0ff */
[----:B------:R-:W1:Y:S02]  /*f990*/  SYNCS.PHASECHK.TRANS64.TRYWAIT P1, [UR8+0xe010], R6 ;  /* 0x00e01006ff0075a7 */ /* 0x000e640008021108 */
[----:B-1----:R-:W-:Y:S05]  /*f9a0*/  @!P1 BRA `(.L_x_256) ;  /* 0x0000003c00089947 */ /* 0x002fea0003800000 */
.L_x_420:
[----:B------:R2:W-:Y:S01]  /*f9b0*/  @!P0 SYNCS.ARRIVE.TRANS64 RZ, [UR8+0xe000], R0 ;  /* 0x00e00000ffff89a7 */ /* 0x0005e20008000008 */
[----:B------:R-:W-:Y:S04]  /*f9c0*/  BSSY.RECONVERGENT B0, `(.L_x_257) ;  /* 0x0000003000007945 */ /* 0x000fe80003800200 */
[----:B------:R-:W-:Y:S05]  /*f9d0*/  @!P5 BRA `(.L_x_258) ;  /* 0x000000000004d947 */ /* 0x000fea0003800000 */
[----:B------:R-:W-:Y:S05]  /*f9e0*/  BPT.TRAP 0x1 ;  /* 0x000000040000795c */ /* 0x000fea0000300000 */
.L_x_258:
[----:B------:R-:W-:Y:S05]  /*f9f0*/  BSYNC.RECONVERGENT B0 ;  /* 0x0000000000007941 */ /* 0x000fea0003800200 */
.L_x_257:
[----:B-1----:R-:W1:Y:S01]  /*fa00*/  S2R R3, SR_TID.X ;  /* 0x0000000000037919 */ /* 0x002e620000002100 */
[----:B------:R-:W-:Y:S01]  /*fa10*/  BSSY.RECONVERGENT B0, `(.L_x_259) ;  /* 0x0000005000007945 */ /* 0x000fe20003800200 */
[----:B-1----:R-:W-:-:S04]  /*fa20*/  LOP3.LUT P2, RZ, R3, 0x1f, RZ, 0xc0, !PT ;  /* 0x0000001f03ff7812 */ /* 0x002fc8000784c0ff */
[----:B------:R-:W-:-:S13]  /*fa30*/  PLOP3.LUT P2, PT, P2, P0, PT, 0x8f, 0xf8 ;  /* 0x0000000000f8781c */ /* 0x000fda0001741177 */
[----:B------:R-:W-:Y:S05]  /*fa40*/  @P2 BRA `(.L_x_260) ;  /* 0x0000000000042947 */ /* 0x000fea0003800000 */
[----:B------:R-:W-:Y:S05]  /*fa50*/  BPT.TRAP 0x1 ;  /* 0x000000040000795c */ /* 0x000fea0000300000 */
.L_x_260:
[----:B------:R-:W-:Y:S05]  /*fa60*/  BSYNC.RECONVERGENT B0 ;  /* 0x0000000000007941 */ /* 0x000fea0003800200 */
.L_x_259:
[----:B------:R-:W-:Y:S02]  /*fa70*/  UIADD3 UR18, UP2, UPT, UR4, 0x80, URZ ;  /* 0x0000008004127890 */ /* 0x000fe4000ff5e0ff */
[----:B------:R-:W-:Y:S02]  /*fa80*/  UIADD3 UR9, UPT, UPT, UR8, 0xe000, URZ ;  /* 0x0000e00008097890 */ /* 0x000fe4000fffe0ff */
[----:B------:R-:W-:Y:S01]  /*fa90*/  UIADD3.X UR19, UPT, UPT, URZ, UR5, URZ, UP2, !UPT ;  /* 0x00000005ff137290 */ /* 0x000fe200097fe4ff */
[----:B------:R-:W-:Y:S01]  /*faa0*/  UMOV UR16, 0x0 ;  /* 0x0000000000107882 */ /* 0x000fe20000000000 */
[----:B------:R-:W-:Y:S01]  /*fab0*/  UMOV UR17, 0x10000000 ;  /* 0x1000000000117882 */ /* 0x000fe20000000000 */
[----:B------:R-:W-:-:S06]  /*fac0*/  UMOV UR10, URZ ;  /* 0x000000ff000a7c82 */ /* 0x000fcc0008000000 */
[----:B------:R1:W-:Y:S02]  /*fad0*/  UTMALDG.5D [UR8], [UR18], desc[UR16] ;  /* 0x00001008120075b4 */ /* 0x0003e40008021000 */
[----:B-1----:R-:W-:Y:S05]  /*fae0*/  BRA.U !UP0, `(.L_x_261) ;  /* 0x0000000108047547 */ /* 0x002fea000b800000 */
[----:B------:R-:W-:Y:S05]  /*faf0*/  BPT.TRAP 0x1 ;  /* 0x000000040000795c */ /* 0x000fea0000300000 */
.L_x_261:
[----:B------:R-:W-:Y:S01]  /*fb00*/  ULEA UR17, UR22, UR8, 0x3 ;  /* 0x0000000816117291 */ /* 0x000fe2000f8e18ff */
[----:B------:R-:W-:Y:S01]  /*fb10*/  IMAD.U32 R5, RZ, RZ, UR15 ;  /* 0x0000000fff057e24 */ /* 0x000fe2000f8e00ff */
[----:B------:R-:W-:-:S04]  /*fb20*/  @!P0 MOV R2, 0x2000 ;  /* 0x0000200000028802 */ /* 0x000fc80000000f00 */
[----:B------:R-:W-:-:S04]  /*fb30*/  SHF.L.U32 R5, R5, 0x1f, RZ ;  /* 0x0000001f05057819 */ /* 0x000fc800000006ff */
[----:B------:R-:W1:Y:S02]  /*fb40*/  SYNCS.PHASECHK.TRANS64.TRYWAIT P1, [UR17+0xe038], R5 ;  /* 0x00e03805ff0075a7 */ /* 0x000e640008021111 */
[----:B-1----:R-:W-:Y:S05]  /*fb50*/  @!P1 BRA `(.L_x_262) ;  /* 0x0000003800b49947 */ /* 0x002fea0003800000 */
.L_x_422:
[----:B------:R3:W-:Y:S01]  /*fb60*/  @!P0 SYNCS.ARRIVE.TRANS64 RZ, [UR17+0xe020], R2 ;  /* 0x00e02002ffff89a7 */ /* 0x0007e20008000011 */
[----:B------:R-:W-:Y:S05]  /*fb70*/  BRA.U !UP1, `(.L_x_263) ;  /* 0x0000000109047547 */ /* 0x000fea000b800000 */
[----:B------:R-:W-:Y:S05]  /*fb80*/  BPT.TRAP 0x1 ;  /* 0x000000040000795c */ /* 0x000fea0000300000 */
.L_x_263:
[----:B---3--:R-:W-:Y:S01]  /*fb90*/  LOP3.LUT P1, R2, R3, 0x1f, RZ, 0xc0, !PT ;  /* 0x0000001f03027812 */ /* 0x008fe2000782c0ff */
[----:B------:R-:W-:Y:S03]  /*fba0*/  BSSY.RECONVERGENT B0, `(.L_x_264) ;  /* 0x0000004000007945 */ /* 0x000fe60003800200 */
[----:B------:R-:W-:-:S13]  /*fbb0*/  PLOP3.LUT P1, PT, P1, P0, PT, 0x8f, 0xf8 ;  /* 0x0000000000f8781c */ /* 0x000fda0000f21177 */
[----:B------:R-:W-:Y:S05]  /*fbc0*/  @P1 BRA `(.L_x_265) ;  /* 0x0000000000041947 */ /* 0x000fea0003800000 */
[----:B------:R-:W-:Y:S05]  /*fbd0*/  BPT.TRAP 0x1 ;  /* 0x000000040000795c */ /* 0x000fea0000300000 */
.L_x_265:
[----:B------:R-:W-:Y:S05]  /*fbe0*/  BSYNC.RECONVERGENT B0 ;  /* 0x0000000000007941 */ /* 0x000fea0003800200 */
.L_x_264:
[----:B------:R-:W-:Y:S01]  /*fbf0*/  ULEA UR16, UR22, UR8, 0xd ;  /* 0x0000000816107291 */ /* 0x000fe2000f8e68ff */
[----:B------:R-:W-:Y:S01]  /*fc00*/  BSSY.RECONVERGENT B0, `(.L_x_266) ;  /* 0x0000013000007945 */ /* 0x000fe20003800200 */
[----:B------:R-:W-:Y:S02]  /*fc10*/  UIADD3 UR26, UP2, UPT, UR4, 0x180, URZ ;  /* 0x00000180041a7890 */ /* 0x000fe4000ff5e0ff */
[----:B------:R-:W-:Y:S02]  /*fc20*/  UIADD3 UR6, UPT, UPT, UR22, 0x1, URZ ;  /* 0x0000000116067890 */ /* 0x000fe4000fffe0ff */
[----:B------:R-:W-:Y:S02]  /*fc30*/  UIADD3 UR17, UPT, UPT, UR17, 0xe020, URZ ;  /* 0x0000e02011117890 */ /* 0x000fe4000fffe0ff */
[----:B------:R-:W-:Y:S02]  /*fc40*/  UIADD3 UR16, UPT, UPT, UR16, 0x4000, URZ ;  /* 0x0000400010107890 */ /* 0x000fe4000fffe0ff */
[----:B------:R-:W-:-:S02]  /*fc50*/  UIADD3.X UR27, UPT, UPT, URZ, UR5, URZ, UP2, !UPT ;  /* 0x00000005ff1b7290 */ /* 0x000fc400097fe4ff */
[----:B------:R-:W-:Y:S01]  /*fc60*/  UISETP.NE.AND UP2, UPT, UR6, 0x3, UPT ;  /* 0x000000030600788c */ /* 0x000fe2000bf45270 */
[----:B------:R-:W-:Y:S01]  /*fc70*/  UMOV UR24, 0x0 ;  /* 0x0000000000187882 */ /* 0x000fe20000000000 */
[----:B------:R-:W-:Y:S02]  /*fc80*/  UMOV UR25, 0x10000000 ;  /* 0x1000000000197882 */ /* 0x000fe40000000000 */
[----:B------:R-:W-:Y:S01]  /*fc90*/  USEL UR9, URZ, 0x1, UP2 ;  /* 0x00000001ff097887 */ /* 0x000fe20009000000 */
[----:B------:R-:W-:Y:S01]  /*fca0*/  UMOV UR18, URZ ;  /* 0x000000ff00127c82 */ /* 0x000fe20008000000 */
[----:B------:R-:W-:Y:S01]  /*fcb0*/  UMOV UR19, URZ ;  /* 0x000000ff00137c82 */ /* 0x000fe20008000000 */
[----:B------:R-:W-:Y:S01]  /*fcc0*/  UMOV UR20, UR13 ;  /* 0x0000000d00147c82 */ /* 0x000fe20008000000 */
[----:B------:R-:W-:Y:S01]  /*fcd0*/  UMOV UR21, UR14 ;  /* 0x0000000e00157c82 */ /* 0x000fe20008000000 */
[----:B------:R-:W-:Y:S01]  /*fce0*/  USEL UR6, UR6, URZ, UP2 ;  /* 0x000000ff06067287 */ /* 0x000fe20009000000 */
[----:B------:R3:W-:Y:S01]  /*fcf0*/  UTMALDG.4D [UR16], [UR26], desc[UR24] ;  /* 0x000018101a0075b4 */ /* 0x0007e20008019000 */
[----:B------:R-:W-:Y:S01]  /*fd00*/  ULOP3.LUT UR15, UR15, UR9, URZ, 0x3c, !UPT ;  /* 0x000000090f0f7292 */ /* 0x000fe2000f8e3cff */
[----:B---3--:R-:W-:Y:S06]  /*fd10*/  @!P3 BRA `(.L_x_267) ;  /* 0x000000000004b947 */ /* 0x008fec0003800000 */
[----:B------:R-:W-:Y:S05]  /*fd20*/  BPT.TRAP 0x1 ;  /* 0x000000040000795c */ /* 0x000fea0000300000 */
.L_x_267:
[----:B------:R-:W-:Y:S05]  /*fd30*/  BSYNC.RECONVERGENT B0 ;  /* 0x0000000000007941 */ /* 0x000fea0003800200 */
.L_x_266:
[----:B------:R-:W3:Y:S01]  /*fd40*/  SYNCS.PHASECHK.TRANS64.TRYWAIT P1, [UR8+0xe018], R6 ;  /* 0x00e01806ff0075a7 */ /* 0x000ee20008021108 */
[----:B-12---:R-:W-:Y:S01]  /*fd50*/  @!P0 MOV R0, 0x2000 ;  /* 0x0000200000008802 */ /* 0x006fe20000000f00 */
[----:B---3--:R-:W-:Y:S06]  /*fd60*/  @!P1 BRA `(.L_x_268) ;  /* 0x0000003800489947 */ /* 0x008fec0003800000 */
.L_x_424:
[----:B------:R2:W-:Y:S01]  /*fd70*/  @!P0 SYNCS.ARRIVE.TRANS64 RZ, [UR8+0xe008], R0 ;  /* 0x00e00800ffff89a7 */ /* 0x0005e20008000008 */
[----:B------:R-:W-:Y:S04]  /*fd80*/  BSSY.RECONVERGENT B0, `(.L_x_269) ;  /* 0x0000003000007945 */ /* 0x000fe80003800200 */
[----:B------:R-:W-:Y:S05]  /*fd90*/  @!P5 BRA `(.L_x_270) ;  /* 0x000000000004d947 */ /* 0x000fea0003800000 */
[----:B------:R-:W-:Y:S05]  /*fda0*/  BPT.TRAP 0x1 ;  /* 0x000000040000795c */ /* 0x000fea0000300000 */
.L_x_270:
[----:B------:R-:W-:Y:S05]  /*fdb0*/  BSYNC.RECONVERGENT B0 ;  /* 0x0000000000007941 */ /* 0x000fea0003800200 */
.L_x_269:
[----:B------:R-:W-:Y:S01]  /*fdc0*/  ISETP.EQ.OR P1, PT, R2, RZ, P0 ;  /* 0x000000ff0200720c */ /* 0x000fe20000722670 */
[----:B------:R-:W-:-:S12]  /*fdd0*/  BSSY.RECONVERGENT B0, `(.L_x_271) ;  /* 0x0000003000007945 */ /* 0x000fd80003800200 */
[----:B------:R-:W-:Y:S05]  /*fde0*/  @P1 BRA `(.L_x_272) ;  /* 0x0000000000041947 */ /* 0x000fea0003800000 */
[----:B------:R-:W-:Y:S05]  /*fdf0*/  BPT.TRAP 0x1 ;  /* 0x000000040000795c */ /* 0x000fea0000300000 */
.L_x_272:
[----:B------:R-:W-:Y:S05]  /*fe00*/  BSYNC.RECONVERGENT B0 ;  /* 0x0000000000007941 */ /* 0x000fea0003800200 */
.L_x_271:
[----:B------:R-:W-:Y:S02]  /*fe10*/  UIADD3 UR10, UP2, UPT, UR4, 0x80, URZ ;  /* 0x00000080040a7890 */ /* 0x000fe4000ff5e0ff */
[----:B------:R-:W-:Y:S02]  /*fe20*/  UIADD3 UR19, UPT, UPT, UR11, 0x80, URZ ;  /* 0x000000800b137890 */ /* 0x000fe4000fffe0ff */
[----:B------:R-:W-:Y:S02]  /*fe30*/  UIADD3 UR16, UPT, UPT, UR8, 0x2000, URZ ;  /* 0x0000200008107890 */ /* 0x000fe4000fffe0ff */
[----:B------:R-:W-:Y:S02]  /*fe40*/  UIADD3 UR17, UPT, UPT, UR8, 0xe008, URZ ;  /* 0x0000e00808117890 */ /* 0x000fe4000fffe0ff */
[----:B------:R-:W-:Y:S01]  /*fe50*/  UIADD3.X UR11, UPT, UPT, URZ, UR5, URZ, UP2, !UPT ;  /* 0x00000005ff0b7290 */ /* 0x000fe200097fe4ff */
[----:B------:R-:W-:Y:S01]  /*fe60*/  UMOV UR24, 0x0 ;  /* 0x0000000000187882 */ /* 0x000fe20000000000 */
[----:B------:R-:W-:Y:S01]  /*fe70*/  UMOV UR25, 0x10000000 ;  /* 0x1000000000197882 */ /* 0x000fe20000000000 */
[----:B------:R-:W-:Y:S01]  /*fe80*/  UMOV UR18, URZ ;  /* 0x000000ff00127c82 */ /* 0x000fe20008000000 */
[----:B------:R-:W-:Y:S01]  /*fe90*/  UMOV UR20, UR12 ;  /* 0x0000000c00147c82 */ /* 0x000fe20008000000 */
[----:B------:R-:W-:Y:S01]  /*fea0*/  UMOV UR21, UR13 ;  /* 0x0000000d00157c82 */ /* 0x000fe20008000000 */
[----:B------:R-:W-:-:S03]  /*feb0*/  UMOV UR22, UR14 ;  /* 0x0000000e00167c82 */ /* 0x000fc60008000000 */
[----:B------:R3:W-:Y:S02]  /*fec0*/  UTMALDG.5D [UR16], [UR10], desc[UR24] ;  /* 0x000018100a0075b4 */ /* 0x0007e40008021000 */
[----:B---3--:R-:W-:Y:S05]  /*fed0*/  BRA.U !UP0, `(.L_x_273) ;  /* 0x0000000108047547 */ /* 0x008fea000b800000 */
[----:B------:R-:W-:Y:S05]  /*fee0*/  BPT.TRAP 0x1 ;  /* 0x000000040000795c */ /* 0x000fea0000300000 */
.L_x_273:
[----:B------:R-:W-:Y:S01]  /*fef0*/  ULEA UR17, UR6, UR8, 0x3 ;  /* 0x0000000806117291 */ /* 0x000fe2000f8e18ff */
[----:B-1----:R-:W-:Y:S01]  /*ff00*/  IMAD.U32 R3, RZ, RZ, UR15 ;  /* 0x0000000fff037e24 */ /* 0x002fe2000f8e00ff */
[----:B------:R-:W-:-:S04]  /*ff10*/  @!P0 MOV R2, 0x2000 ;  /* 0x0000200000028802 */ /* 0x000fc80000000f00 */
[----:B------:R-:W-:-:S04]  /*ff20*/  SHF.L.U32 R3, R3, 0x1f, RZ ;  /* 0x0000001f03037819 */ /* 0x000fc800000006ff */
[----:B------:R-:W1:Y:S02]  /*ff30*/  SYNCS.PHASECHK.TRANS64.TRYWAIT P1, [UR17+0xe038], R3 ;  /* 0x00e03803ff0075a7 */ /* 0x000e640008021111 */
[----:B-1----:R-:W-:Y:S05]  /*ff40*/  @!P1 BRA `(.L_x_274) ;  /* 0x0000003400e89947 */ /* 0x002fea0003800000 */
.L_x_426:
[----:B------:R3:W-:Y:S01]  /*ff50*/  @!P0 SYNCS.ARRIVE.TRANS64 RZ, [UR17+0xe020], R2 ;  /* 0x00e02002ffff89a7 */ /* 0x0007e20008000011 */
[----:B------:R-:W-:Y:S05]  /*ff60*/  BRA.U !UP1, `(.L_x_275) ;  /* 0x0000000109047547 */ /* 0x000fea000b800000 */
[----:B------:R-:W-:Y:S05]  /*ff70*/  BPT.TRAP 0x1 ;  /* 0x000000040000795c */ /* 0x000fea0000300000 */
.L_x_275:
[----:B------:R-:W-:Y:S04]  /*ff80*/  BSSY.RECONVERGENT B0, `(.L_x_276) ;  /* 0x0000003000007945 */ /* 0x000fe80003800200 */
[----:B------:R-:W-:Y:S05]  /*ff90*/  @P2 BRA `(.L_x_277) ;  /* 0x0000000000042947 */ /* 0x000fea0003800000 */
[----:B------:R-:W-:Y:S05]  /*ffa0*/  BPT.TRAP 0x1 ;  /* 0x000000040000795c */ /* 0x000fea0000300000 */
.L_x_277:
[----:B------:R-:W-:Y:S05]  /*ffb0*/  BSYNC.RECONVERGENT B0 ;  /* 0x0000000000007941 */ /* 0x000fea0003800200 */
.L_x_276:
[----:B------:R-:W-:Y:S01]  /*ffc0*/  ULEA UR16, UR6, UR8, 0xd ;  /* 0x0000000806107291 */ /* 0x000fe2000f8e68ff */
[----:B------:R-:W-:Y:S01]  /*ffd0*/  LOP3.LUT R4, R4, 0x1, RZ, 0x3c, !PT ;  /* 0x0000000104047812 */ /* 0x000fe200078e3cff */
[----:B------:R-:W-:Y:S02]  /*ffe0*/  UIADD3 UR24, UP2, UPT, UR4, 0x280, URZ ;  /* 0x0000028004187890 */ /* 0x000fe4000ff5e0ff */
[----:B------:R-:W-:Y:S02]  /*fff0*/  UIADD3 UR17, UPT, UPT, UR17, 0xe020, URZ ;  /* 0x0000e02011117890 */ /* 0x000fe4000fffe0ff */
[----:B------:R-:W-:Y:S02]  /*10000*/  UIADD3 UR16, UPT, UPT, UR16, 0x4000, URZ ;  /* 0x0000400010107890 */ /* 0x000fe4000fffe0ff */
[----:B------:R-:W-:Y:S01]  /*10010*/  UIADD3.X UR25, UPT, UPT, URZ, UR5, URZ, UP2, !UPT ;  /* 0x00000005ff197290 */ /* 0x000fe200097fe4ff */
[----:B------:R-:W-:Y:S01]  /*10020*/  UMOV UR10, 0x0 ;  /* 0x00000000000a7882 */ /* 0x000fe20000000000 */
[----:B------:R-:W-:Y:S01]  /*10030*/  UMOV UR11, 0x10000000 ;  /* 0x10000000000b7882 */ /* 0x000fe20000000000 */
[----:B------:R-:W-:Y:S01]  /*10040*/  UMOV UR18, URZ ;  /* 0x000000ff00127c82 */ /* 0x000fe20008000000 */
[----:B------:R-:W-:Y:S01]  /*10050*/  UMOV UR19, URZ ;  /* 0x000000ff00137c82 */ /* 0x000fe20008000000 */
[----:B------:R-:W-:Y:S01]  /*10060*/  UMOV UR20, UR13 ;  /* 0x0000000d00147c82 */ /* 0x000fe20008000000 */
[----:B------:R-:W-:Y:S01]  /*10070*/  UMOV UR21, UR14 ;  /* 0x0000000e00157c82 */ /* 0x000fe20008000000 */
[----:B------:R-:W-:-:S02]  /*10080*/  UIADD3 UR6, UPT, UPT, UR6, 0x1, URZ ;  /* 0x0000000106067890 */ /* 0x000fc4000fffe0ff */
[----:B------:R4:W-:Y:S02]  /*10090*/  UTMALDG.4D [UR16], [UR24], desc[UR10] ;  /* 0x00000a10180075b4 */ /* 0x0009e40008019000 */
[----:B------:R-:W-:-:S04]  /*100a0*/  UISETP.NE.AND UP2, UPT, UR6, 0x3, UPT ;  /* 0x000000030600788c */ /* 0x000fc8000bf45270 */
[----:B------:R-:W-:Y:S02]  /*100b0*/  USEL UR9, URZ, 0x1, UP2 ;  /* 0x00000001ff097887 */ /* 0x000fe40009000000 */
[----:B------:R-:W-:Y:S02]  /*100c0*/  USEL UR22, UR6, URZ, UP2 ;  /* 0x000000ff06167287 */ /* 0x000fe40009000000 */
[----:B------:R-:W-:Y:S02]  /*100d0*/  UISETP.GE.AND UP2, UPT, UR7, 0x81, UPT ;  /* 0x000000810700788c */ /* 0x000fe4000bf46270 */
[----:B------:R-:W-:-:S07]  /*100e0*/  ULOP3.LUT UR15, UR15, UR9, URZ, 0x3c, !UPT ;  /* 0x000000090f0f7292 */ /* 0x000fce000f8e3cff */
[----:B----4-:R-:W-:Y:S05]  /*100f0*/  BRA.U !UP2, `(.L_x_253) ;  /* 0x0000001d0a7c7547 */ /* 0x010fea000b800000 */
[----:B------:R-:W-:-:S04]  /*10100*/  UIADD3 UR7, UPT, UPT, UR7, 0x7f, URZ ;  /* 0x0000007f07077890 */ /* 0x000fc8000fffe0ff */
[----:B------:R-:W-:-:S04]  /*10110*/  USHF.R.S32.HI UR6, URZ, 0x1f, UR7 ;  /* 0x0000001fff067899 */ /* 0x000fc80008011407 */
[----:B------:R-:W-:-:S04]  /*10120*/  ULEA.HI UR7, UR6, UR7, URZ, 0x7 ;  /* 0x0000000706077291 */ /* 0x000fc8000f8f38ff */
[----:B------:R-:W-:-:S04]  /*10130*/  USHF.R.S32.HI UR7, URZ, 0x7, UR7 ;  /* 0x00000007ff077899 */ /* 0x000fc80008011407 */
[----:B------:R-:W-:-:S04]  /*10140*/  UISETP.LT.AND UP2, UPT, UR7, 0x2, UPT ;  /* 0x000000020700788c */ /* 0x000fc8000bf41270 */
[----:B------:R-:W-:-:S04]  /*10150*/  USEL UR6, UR7, 0x2, UP2 ;  /* 0x0000000207067887 */ /* 0x000fc80009000000 */
[----:B------:R-:W-:-:S04]  /*10160*/  UIADD3 UR6, UPT, UPT, UR7, -UR6, URZ ;  /* 0x8000000607067290 */ /* 0x000fc8000fffe0ff */
[----:B------:R-:W-:Y:S02]  /*10170*/  UISETP.GE.U32.AND UP2, UPT, UR6, 0x3, UPT ;  /* 0x000000030600788c */ /* 0x000fe4000bf46070 */
[----:B------:R-:W-:-:S03]  /*10180*/  UIADD3 UR9, UPT, UPT, UR6, 0x1, URZ ;  /* 0x0000000106097890 */ /* 0x000fc6000fffe0ff */
[----:B------:R-:W-:Y:S01]  /*10190*/  UMOV UR6, 0x1 ;  /* 0x0000000100067882 */ /* 0x000fe20000000000 */
[----:B------:R-:W-:-:S03]  /*101a0*/  ULOP3.LUT UR7, UR9, 0x3, URZ, 0xc0, !UPT ;  /* 0x0000000309077892 */ /* 0x000fc6000f8ec0ff */
[----:B------:R-:W-:Y:S09]  /*101b0*/  BRA.U !UP2, `(.L_x_278) ;  /* 0x000000110a307547 */ /* 0x000ff2000b800000 */
[----:B------:R-:W-:Y:S01]  /*101c0*/  ULOP3.LUT UR9, UR9, 0xfffffffc, URZ, 0xc0, !UPT ;  /* 0xfffffffc09097892 */ /* 0x000fe2000f8ec0ff */
[----:B------:R-:W-:-:S11]  /*101d0*/  UMOV UR6, 0x1 ;  /* 0x0000000100067882 */ /* 0x000fd60000000000 */
.L_x_319:
[----:B--2---:R-:W-:Y:S05]  /*101e0*/  BRA.U !UP0, `(.L_x_279) ;  /* 0x0000000108047547 */ /* 0x004fea000b800000 */
[----:B------:R-:W-:Y:S05]  /*101f0*/  BPT.TRAP 0x1 ;  /* 0x000000040000795c */ /* 0x000fea0000300000 */
.L_x_279:
[----:B------:R-:W4:Y:S01]  /*10200*/  S2UR UR8, SR_CgaCtaId ;  /* 0x00000000000879c3 */ /* 0x000f220000008800 */
[----:B------:R-:W-:Y:S01]  /*10210*/  UMOV UR10, 0x400 ;  /* 0x00000400000a7882 */ /* 0x000fe20000000000 */
[----:B-1----:R-:W-:Y:S01]  /*10220*/  IMAD.U32 R3, RZ, RZ, UR15 ;  /* 0x0000000fff037e24 */ /* 0x002fe2000f8e00ff */
[----:B---3--:R-:W-:-:S04]  /*10230*/  @!P0 MOV R2, 0x2000 ;  /* 0x0000200000028802 */ /* 0x008fc80000000f00 */
[----:B------:R-:W-:Y:S01]  /*10240*/  SHF.L.U32 R3, R3, 0x1f, RZ ;  /* 0x0000001f03037819 */ /* 0x000fe200000006ff */
[----:B----4-:R-:W-:-:S04]  /*10250*/  ULEA UR8, UR8, UR10, 0x18 ;  /* 0x0000000a08087291 */ /* 0x010fc8000f8ec0ff */
[----:B------:R-:W-:-:S09]  /*10260*/  ULEA UR17, UR22, UR8, 0x3 ;  /* 0x0000000816117291 */ /* 0x000fd2000f8e18ff */
[----:B------:R-:W1:Y:S02]  /*10270*/  SYNCS.PHASECHK.TRANS64.TRYWAIT P1, [UR17+0xe038], R3 ;  /* 0x00e03803ff0075a7 */ /* 0x000e640008021111 */
[----:B-1----:R-:W-:Y:S05]  /*10280*/  @!P1 BRA `(.L_x_280) ;  /* 0x0000003400309947 */ /* 0x002fea0003800000 */
.L_x_428:
[----:B------:R3:W-:Y:S01]  /*10290*/  @!P0 SYNCS.ARRIVE.TRANS64 RZ, [UR17+0xe020], R2 ;  /* 0x00e02002ffff89a7 */ /* 0x0007e20008000011 */
[----:B------:R-:W-:Y:S05]  /*102a0*/  BRA.U !UP1, `(.L_x_281) ;  /* 0x0000000109047547 */ /* 0x000fea000b800000 */
[----:B------:R-:W-:Y:S05]  /*102b0*/  BPT.TRAP 0x1 ;  /* 0x000000040000795c */ /* 0x000fea0000300000 */
.L_x_281:
[----:B-12---:R-:W1:Y:S01]  /*102c0*/  S2R R0, SR_TID.X ;  /* 0x0000000000007919 */ /* 0x006e620000002100 */
[----:B------:R-:W-:Y:S01]  /*102d0*/  BSSY.RECONVERGENT B0, `(.L_x_282) ;  /* 0x0000005000007945 */ /* 0x000fe20003800200 */
[----:B-1----:R-:W-:-:S04]  /*102e0*/  LOP3.LUT P2, RZ, R0, 0x1f, RZ, 0xc0, !PT ;  /* 0x0000001f00ff7812 */ /* 0x002fc8000784c0ff */
[----:B------:R-:W-:-:S13]  /*102f0*/  PLOP3.LUT P2, PT, P2, P0, PT, 0x8f, 0xf8 ;  /* 0x0000000000f8781c */ /* 0x000fda0001741177 */
[----:B------:R-:W-:Y:S05]  /*10300*/  @P2 BRA `(.L_x_283) ;  /* 0x0000000000042947 */ /* 0x000fea0003800000 */
[----:B------:R-:W-:Y:S05]  /*10310*/  BPT.TRAP 0x1 ;  /* 0x000000040000795c */ /* 0x000fea0000300000 */
.L_x_283:
[----:B------:R-:W-:Y:S05]  /*10320*/  BSYNC.RECONVERGENT B0 ;  /* 0x0000000000007941 */ /* 0x000fea0003800200 */
.L_x_282:
[----:B------:R-:W-:Y:S02]  /*10330*/  ULEA UR16, UR22, UR8, 0xd ;  /* 0x0000000816107291 */ /* 0x000fe4000f8e68ff */
[----:B------:R-:W-:Y:S02]  /*10340*/  UIADD3 UR24, UP2, UPT, UR4, 0x180, URZ ;  /* 0x0000018004187890 */ /* 0x000fe4000ff5e0ff */
[----:B------:R-:W-:Y:S02]  /*10350*/  USHF.L.U32 UR19, UR6, 0x7, URZ ;  /* 0x0000000706137899 */ /* 0x000fe400080006ff */
        /* <DEDUP_REMOVED lines=8> */
[----:B------:R-:W-:-:S03]  /*103e0*/  UIADD3 UR22, UPT, UPT, UR22, 0x1, URZ ;  /* 0x0000000116167890 */ /* 0x000fc6000fffe0ff */
[----:B------:R1:W-:Y:S01]  /*103f0*/  UTMALDG.4D [UR16], [UR24], desc[UR10] ;  /* 0x00000a10180075b4 */ /* 0x0003e20008019000 */
[----:B------:R-:W-:-:S04]  /*10400*/  UISETP.NE.AND UP2, UPT, UR22, 0x3, UPT ;  /* 0x000000031600788c */ /* 0x000fc8000bf45270 */
[----:B------:R-:W-:Y:S02]  /*10410*/  USEL UR12, URZ, 0x1, UP2 ;  /* 0x00000001ff0c7887 */ /* 0x000fe40009000000 */
[----:B------:R-:W-:Y:S02]  /*10420*/  USEL UR22, UR22, URZ, UP2 ;  /* 0x000000ff16167287 */ /* 0x000fe40009000000 */
[----:B------:R-:W-:Y:S01]  /*10430*/  ULOP3.LUT UR15, UR15, UR12, URZ, 0x3c, !UPT ;  /* 0x0000000c0f0f7292 */ /* 0x000fe2000f8e3cff */
[----:B-1----:R-:W-:Y:S11]  /*10440*/  BRA.U !UP0, `(.L_x_284) ;  /* 0x0000000108047547 */ /* 0x002ff6000b800000 */
[----:B------:R-:W-:Y:S05]  /*10450*/  BPT.TRAP 0x1 ;  /* 0x000000040000795c */ /* 0x000fea0000300000 */
.L_x_284:
[----:B------:R-:W-:Y:S01]  /*10460*/  ULEA UR17, UR22, UR8, 0x3 ;  /* 0x0000000816117291 */ /* 0x000fe2000f8e18ff */
[----:B------:R-:W-:Y:S01]  /*10470*/  IMAD.U32 R3, RZ, RZ, UR15 ;  /* 0x0000000fff037e24 */ /* 0x000fe2000f8e00ff */
[----:B---3--:R-:W-:-:S04]  /*10480*/  @!P0 MOV R2, 0x2000 ;  /* 0x0000200000028802 */ /* 0x008fc80000000f00 */
[----:B------:R-:W-:-:S04]  /*10490*/  SHF.L.U32 R3, R3, 0x1f, RZ ;  /* 0x0000001f03037819 */ /* 0x000fc800000006ff */
[----:B------:R-:W1:Y:S02]  /*104a0*/  SYNCS.PHASECHK.TRANS64.TRYWAIT P1, [UR17+0xe038], R3 ;  /* 0x00e03803ff0075a7 */ /* 0x000e640008021111 */
[----:B-1----:R-:W-:Y:S05]  /*104b0*/  @!P1 BRA `(.L_x_285) ;  /* 0x0000003000bc9947 */ /* 0x002fea0003800000 */
.L_x_430:
[----:B------:R2:W-:Y:S01]  /*104c0*/  @!P0 SYNCS.ARRIVE.TRANS64 RZ, [UR17+0xe020], R2 ;  /* 0x00e02002ffff89a7 */ /* 0x0005e20008000011 */
[----:B------:R-:W-:Y:S05]  /*104d0*/  BRA.U !UP1, `(.L_x_286) ;  /* 0x0000000109047547 */ /* 0x000fea000b800000 */
[----:B------:R-:W-:Y:S05]  /*104e0*/  BPT.TRAP 0x1 ;  /* 0x000000040000795c */ /* 0x000fea0000300000 */
.L_x_286:
[----:B------:R-:W-:Y:S04]  /*104f0*/  BSSY.RECONVERGENT B0, `(.L_x_287) ;  /* 0x0000003000007945 */ /* 0x000fe80003800200 */
[----:B------:R-:W-:Y:S05]  /*10500*/  @P2 BRA `(.L_x_288) ;  /* 0x0000000000042947 */ /* 0x000fea0003800000 */
[----:B------:R-:W-:Y:S05]  /*10510*/  BPT.TRAP 0x1 ;  /* 0x000000040000795c */ /* 0x000fea0000300000 */
.L_x_288:
[----:B------:R-:W-:Y:S05]  /*10520*/  BSYNC.RECONVERGENT B0 ;  /* 0x0000000000007941 */ /* 0x000fea0003800200 */
.L_x_287:
        /* <DEDUP_REMOVED lines=17> */
[----:B---3--:R-:W-:Y:S11]  /*10640*/  BRA.U !UP0, `(.L_x_289) ;  /* 0x0000000108047547 */ /* 0x008ff6000b800000 */
[----:B------:R-:W-:Y:S05]  /*10650*/  BPT.TRAP 0x1 ;  /* 0x000000040000795c */ /* 0x000fea0000300000 */
.L_x_289:
[----:B------:R-:W-:Y:S01]  /*10660*/  ULEA UR17, UR22, UR8, 0x3 ;  /* 0x0000000816117291 */ /* 0x000fe2000f8e18ff */
[----:B-1----:R-:W-:Y:S01]  /*10670*/  IMAD.U32 R3, RZ, RZ, UR15 ;  /* 0x0000000fff037e24 */ /* 0x002fe2000f8e00ff */
[----:B--2---:R-:W-:-:S04]  /*10680*/  @!P0 MOV R2, 0x2000 ;  /* 0x0000200000028802 */ /* 0x004fc80000000f00 */
[----:B------:R-:W-:-:S04]  /*10690*/  SHF.L.U32 R3, R3, 0x1f, RZ ;  /* 0x0000001f03037819 */ /* 0x000fc800000006ff */
[----:B------:R-:W1:Y:S02]  /*106a0*/  SYNCS.PHASECHK.TRANS64.TRYWAIT P1, [UR17+0xe038], R3 ;  /* 0x00e03803ff0075a7 */ /* 0x000e640008021111 */
[----:B-1----:R-:W-:Y:S05]  /*106b0*/  @!P1 BRA `(.L_x_290) ;  /* 0x0000003000549947 */ /* 0x002fea0003800000 */
.L_x_432:
[----:B------:R2:W-:Y:S01]  /*106c0*/  @!P0 SYNCS.ARRIVE.TRANS64 RZ, [UR17+0xe020], R2 ;  /* 0x00e02002ffff89a7 */ /* 0x0005e20008000011 */
[----:B------:R-:W-:Y:S05]  /*106d0*/  BRA.U !UP1, `(.L_x_291) ;  /* 0x0000000109047547 */ /* 0x000fea000b800000 */
[----:B------:R-:W-:Y:S05]  /*106e0*/  BPT.TRAP 0x1 ;  /* 0x000000040000795c */ /* 0x000fea0000300000 */
.L_x_291:
[----:B------:R-:W-:Y:S04]  /*106f0*/  BSSY.RECONVERGENT B0, `(.L_x_292) ;  /* 0x0000003000007945 */ /* 0x000fe80003800200 */
[----:B------:R-:W-:Y:S05]  /*10700*/  @P2 BRA `(.L_x_293) ;  /* 0x0000000000042947 */ /* 0x000fea0003800000 */
[----:B------:R-:W-:Y:S05]  /*10710*/  BPT.TRAP 0x1 ;  /* 0x000000040000795c */ /* 0x000fea0000300000 */
.L_x_293:
[----:B------:R-:W-:Y:S05]  /*10720*/  BSYNC.RECONVERGENT B0 ;  /* 0x0000000000007941 */ /* 0x000fea0003800200 */
.L_x_292:
[----:B------:R-:W-:Y:S02]  /*10730*/  ULEA UR16, UR22, UR8, 0xd ;  /* 0x0000000816107291 */ /* 0x000fe4000f8e68ff */
[----:B------:R-:W-:Y:S02]  /*10740*/  UIADD3 UR24, UP2, UPT, UR4, 0x180, URZ ;  /* 0x0000018004187890 */ /* 0x000fe4000ff5e0ff */
[----:B------:R-:W-:Y:S02]  /*10750*/  ULEA UR19, UR6, 0x80, 0x7 ;  /* 0x0000008006137891 */ /* 0x000fe4000f8e38ff */
        /* <DEDUP_REMOVED lines=16> */
.L_x_294:
[----:B------:R-:W-:Y:S01]  /*10860*/  ULEA UR17, UR22, UR8, 0x3 ;  /* 0x0000000816117291 */ /* 0x000fe2000f8e18ff */
[----:B-1----:R-:W-:Y:S01]  /*10870*/  IMAD.U32 R3, RZ, RZ, UR15 ;  /* 0x0000000fff037e24 */ /* 0x002fe2000f8e00ff */
[----:B--2---:R-:W-:-:S04]  /*10880*/  @!P0 MOV R2, 0x2000 ;  /* 0x0000200000028802 */ /* 0x004fc80000000f00 */
[----:B------:R-:W-:-:S04]  /*10890*/  SHF.L.U32 R3, R3, 0x1f, RZ ;  /* 0x0000001f03037819 */ /* 0x000fc800000006ff */
[----:B------:R-:W1:Y:S02]  /*108a0*/  SYNCS.PHASECHK.TRANS64.TRYWAIT P1, [UR17+0xe038], R3 ;  /* 0x00e03803ff0075a7 */ /* 0x000e640008021111 */
[----:B-1----:R-:W-:Y:S05]  /*108b0*/  @!P1 BRA `(.L_x_295) ;  /* 0x0000002c00ec9947 */ /* 0x002fea0003800000 */
.L_x_434:
[----:B------:R2:W-:Y:S01]  /*108c0*/  @!P0 SYNCS.ARRIVE.TRANS64 RZ, [UR17+0xe020], R2 ;  /* 0x00e02002ffff89a7 */ /* 0x0005e20008000011 */
[----:B------:R-:W-:Y:S05]  /*108d0*/  BRA.U !UP1, `(.L_x_296) ;  /* 0x0000000109047547 */ /* 0x000fea000b800000 */
[----:B------:R-:W-:Y:S05]  /*108e0*/  BPT.TRAP 0x1 ;  /* 0x000000040000795c */ /* 0x000fea0000300000 */
.L_x_296:
[----:B------:R-:W-:Y:S04]  /*108f0*/  BSSY.RECONVERGENT B0, `(.L_x_297) ;  /* 0x0000003000007945 */ /* 0x000fe80003800200 */
[----:B------:R-:W-:Y:S05]  /*10900*/  @P2 BRA `(.L_x_298) ;  /* 0x0000000000042947 */ /* 0x000fea0003800000 */
[----:B------:R-:W-:Y:S05]  /*10910*/  BPT.TRAP 0x1 ;  /* 0x000000040000795c */ /* 0x000fea0000300000 */
.L_x_298:
[----:B------:R-:W-:Y:S05]  /*10920*/  BSYNC.RECONVERGENT B0 ;  /* 0x0000000000007941 */ /* 0x000fea0003800200 */
.L_x_297:
        /* <DEDUP_REMOVED lines=19> */
.L_x_299:
[----:B------:R-:W-:Y:S01]  /*10a60*/  ULEA UR17, UR22, UR8, 0x3 ;  /* 0x0000000816117291 */ /* 0x000fe2000f8e18ff */
[----:B-1----:R-:W-:Y:S01]  /*10a70*/  IMAD.U32 R3, RZ, RZ, UR15 ;  /* 0x0000000fff037e24 */ /* 0x002fe2000f8e00ff */
[----:B--2---:R-:W-:-:S04]  /*10a80*/  @!P0 MOV R2, 0x2000 ;  /* 0x0000200000028802 */ /* 0x004fc80000000f00 */
[----:B------:R-:W-:-:S04]  /*10a90*/  SHF.L.U32 R3, R3, 0x1f, RZ ;  /* 0x0000001f03037819 */ /* 0x000fc800000006ff */
[----:B------:R-:W1:Y:S02]  /*10aa0*/  SYNCS.PHASECHK.TRANS64.TRYWAIT P1, [UR17+0xe038], R3 ;  /* 0x00e03803ff0075a7 */ /* 0x000e640008021111 */
[----:B-1----:R-:W-:Y:S05]  /*10ab0*/  @!P1 BRA `(.L_x_300) ;  /* 0x0000002c00849947 */ /* 0x002fea0003800000 */
.L_x_436:
[----:B------:R2:W-:Y:S01]  /*10ac0*/  @!P0 SYNCS.ARRIVE.TRANS64 RZ, [UR17+0xe020], R2 ;  /* 0x00e02002ffff89a7 */ /* 0x0005e20008000011 */
[----:B------:R-:W-:Y:S05]  /*10ad0*/  BRA.U !UP1, `(.L_x_301) ;  /* 0x0000000109047547 */ /* 0x000fea000b800000 */
[----:B------:R-:W-:Y:S05]  /*10ae0*/  BPT.TRAP 0x1 ;  /* 0x000000040000795c */ /* 0x000fea0000300000 */
.L_x_301:
[----:B------:R-:W-:Y:S04]  /*10af0*/  BSSY.RECONVERGENT B0, `(.L_x_302) ;  /* 0x0000003000007945 */ /* 0x000fe80003800200 */
[----:B------:R-:W-:Y:S05]  /*10b00*/  @P2 BRA `(.L_x_303) ;  /* 0x0000000000042947 */ /* 0x000fea0003800000 */
[----:B------:R-:W-:Y:S05]  /*10b10*/  BPT.TRAP 0x1 ;  /* 0x000000040000795c */ /* 0x000fea0000300000 */
.L_x_303:
[----:B------:R-:W-:Y:S05]  /*10b20*/  BSYNC.RECONVERGENT B0 ;  /* 0x0000000000007941 */ /* 0x000fea0003800200 */
.L_x_302:
        /* <DEDUP_REMOVED lines=19> */
.L_x_304:
[----:B------:R-:W-:Y:S01]  /*10c60*/  ULEA UR17, UR22, UR8, 0x3 ;  /* 0x0000000816117291 */ /* 0x000fe2000f8e18ff */
[----:B-1----:R-:W-:Y:S01]  /*10c70*/  IMAD.U32 R3, RZ, RZ, UR15 ;  /* 0x0000000fff037e24 */ /* 0x002fe2000f8e00ff */
[----:B--2---:R-:W-:-:S04]  /*10c80*/  @!P0 MOV R2, 0x2000 ;  /* 0x0000200000028802 */ /* 0x004fc80000000f00 */
[----:B------:R-:W-:-:S04]  /*10c90*/  SHF.L.U32 R3, R3, 0x1f, RZ ;  /* 0x0000001f03037819 */ /* 0x000fc800000006ff */
[----:B------:R-:W1:Y:S02]  /*10ca0*/  SYNCS.PHASECHK.TRANS64.TRYWAIT P1, [UR17+0xe038], R3 ;  /* 0x00e03803ff0075a7 */ /* 0x000e640008021111 */
[----:B-1----:R-:W-:Y:S05]  /*10cb0*/  @!P1 BRA `(.L_x_305) ;  /* 0x0000002c001c9947 */ /* 0x002fea0003800000 */
.L_x_438:
[----:B------:R2:W-:Y:S01]  /*10cc0*/  @!P0 SYNCS.ARRIVE.TRANS64 RZ, [UR17+0xe020], R2 ;  /* 0x00e02002ffff89a7 */ /* 0x0005e20008000011 */
[----:B------:R-:W-:Y:S05]  /*10cd0*/  BRA.U !UP1, `(.L_x_306) ;  /* 0x0000000109047547 */ /* 0x000fea000b800000 */
[----:B------:R-:W-:Y:S05]  /*10ce0*/  BPT.TRAP 0x1 ;  /* 0x000000040000795c */ /* 0x000fea0000300000 */
.L_x_306:
[----:B------:R-:W-:Y:S04]  /*10cf0*/  BSSY.RECONVERGENT B0, `(.L_x_307) ;  /* 0x0000003000007945 */ /* 0x000fe80003800200 */
[----:B------:R-:W-:Y:S05]  /*10d00*/  @P2 BRA `(.L_x_308) ;  /* 0x0000000000042947 */ /* 0x000fea0003800000 */
[----:B------:R-:W-:Y:S05]  /*10d10*/  BPT.TRAP 0x1 ;  /* 0x000000040000795c */ /* 0x000fea0000300000 */
.L_x_308:
[----:B------:R-:W-:Y:S05]  /*10d20*/  BSYNC.RECONVERGENT B0 ;  /* 0x0000000000007941 */ /* 0x000fea0003800200 */
.L_x_307:
        /* <DEDUP_REMOVED lines=13> */
[----:B------:R-:W-:Y:S02]  /*10e00*/  UIADD3 UR10, UPT, UPT, UR6, 0x3, URZ ;  /* 0x00000003060a7890 */ /* 0x000fe4000fffe0ff */
[----:B------:R-:W-:-:S04]  /*10e10*/  UISETP.NE.AND UP2, UPT, UR22, 0x3, UPT ;  /* 0x000000031600788c */ /* 0x000fc8000bf45270 */
[----:B------:R-:W-:Y:S02]  /*10e20*/  USEL UR11, URZ, 0x1, UP2 ;  /* 0x00000001ff0b7887 */ /* 0x000fe40009000000 */
[----:B------:R-:W-:Y:S02]  /*10e30*/  USEL UR22, UR22, URZ, UP2 ;  /* 0x000000ff16167287 */ /* 0x000fe40009000000 */
[----:B------:R-:W-:Y:S01]  /*10e40*/  ULOP3.LUT UR15, UR15, UR11, URZ, 0x3c, !UPT ;  /* 0x0000000b0f0f7292 */ /* 0x000fe2000f8e3cff */
[----:B---3--:R-:W-:Y:S11]  /*10e50*/  BRA.U !UP0, `(.L_x_309) ;  /* 0x0000000108047547 */ /* 0x008ff6000b800000 */
[----:B------:R-:W-:Y:S05]  /*10e60*/  BPT.TRAP 0x1 ;  /* 0x000000040000795c */ /* 0x000fea0000300000 */
.L_x_309:
[----:B------:R-:W-:Y:S01]  /*10e70*/  ULEA UR17, UR22, UR8, 0x3 ;  /* 0x0000000816117291 */ /* 0x000fe2000f8e18ff */
[----:B-1----:R-:W-:Y:S01]  /*10e80*/  IMAD.U32 R3, RZ, RZ, UR15 ;  /* 0x0000000fff037e24 */ /* 0x002fe2000f8e00ff */
[----:B--2---:R-:W-:-:S04]  /*10e90*/  @!P0 MOV R2, 0x2000 ;  /* 0x0000200000028802 */ /* 0x004fc80000000f00 */
[----:B------:R-:W-:-:S04]  /*10ea0*/  SHF.L.U32 R3, R3, 0x1f, RZ ;  /* 0x0000001f03037819 */ /* 0x000fc800000006ff */
[----:B------:R-:W1:Y:S02]  /*10eb0*/  SYNCS.PHASECHK.TRANS64.TRYWAIT P1, [UR17+0xe038], R3 ;  /* 0x00e03803ff0075a7 */ /* 0x000e640008021111 */
[----:B-1----:R-:W-:Y:S05]  /*10ec0*/  @!P1 BRA `(.L_x_310) ;  /* 0x0000002800b09947 */ /* 0x002fea0003800000 */
.L_x_440:
[----:B------:R2:W-:Y:S01]  /*10ed0*/  @!P0 SYNCS.ARRIVE.TRANS64 RZ, [UR17+0xe020], R2 ;  /* 0x00e02002ffff89a7 */ /* 0x0005e20008000011 */
[----:B------:R-:W-:Y:S05]  /*10ee0*/  BRA.U !UP1, `(.L_x_311) ;  /* 0x0000000109047547 */ /* 0x000fea000b800000 */
[----:B------:R-:W-:Y:S05]  /*10ef0*/  BPT.TRAP 0x1 ;  /* 0x000000040000795c */ /* 0x000fea0000300000 */
.L_x_311:
[----:B------:R-:W-:Y:S04]  /*10f00*/  BSSY.RECONVERGENT B0, `(.L_x_312) ;  /* 0x0000003000007945 */ /* 0x000fe80003800200 */
[----:B------:R-:W-:Y:S05]  /*10f10*/  @P2 BRA `(.L_x_313) ;  /* 0x0000000000042947 */ /* 0x000fea0003800000 */
[----:B------:R-:W-:Y:S05]  /*10f20*/  BPT.TRAP 0x1 ;  /* 0x000000040000795c */ /* 0x000fea0000300000 */
.L_x_313:
[----:B------:R-:W-:Y:S05]  /*10f30*/  BSYNC.RECONVERGENT B0 ;  /* 0x0000000000007941 */ /* 0x000fea0003800200 */
.L_x_312:
        /* <DEDUP_REMOVED lines=19> */
.L_x_314:
[----:B------:R-:W-:Y:S01]  /*11070*/  ULEA UR17, UR22, UR8, 0x3 ;  /* 0x0000000816117291 */ /* 0x000fe2000f8e18ff */
[----:B-1----:R-:W-:Y:S01]  /*11080*/  IMAD.U32 R3, RZ, RZ, UR15 ;  /* 0x0000000fff037e24 */ /* 0x002fe2000f8e00ff */
[----:B--2---:R-:W-:-:S04]  /*11090*/  @!P0 MOV R2, 0x2000 ;  /* 0x0000200000028802 */ /* 0x004fc80000000f00 */
[----:B------:R-:W-:-:S04]  /*110a0*/  SHF.L.U32 R3, R3, 0x1f, RZ ;  /* 0x0000001f03037819 */ /* 0x000fc800000006ff */
[----:B------:R-:W1:Y:S02]  /*110b0*/  SYNCS.PHASECHK.TRANS64.TRYWAIT P1, [UR17+0xe038], R3 ;  /* 0x00e03803ff0075a7 */ /* 0x000e640008021111 */
[----:B-1----:R-:W-:Y:S05]  /*110c0*/  @!P1 BRA `(.L_x_315) ;  /* 0x0000002800489947 */ /* 0x002fea0003800000 */
.L_x_442:
[----:B------:R2:W-:Y:S01]  /*110d0*/  @!P0 SYNCS.ARRIVE.TRANS64 RZ, [UR17+0xe020], R2 ;  /* 0x00e02002ffff89a7 */ /* 0x0005e20008000011 */
[----:B------:R-:W-:Y:S05]  /*110e0*/  BRA.U !UP1, `(.L_x_316) ;  /* 0x0000000109047547 */ /* 0x000fea000b800000 */
[----:B------:R-:W-:Y:S05]  /*110f0*/  BPT.TRAP 0x1 ;  /* 0x000000040000795c */ /* 0x000fea0000300000 */
.L_x_316:
[----:B------:R-:W-:Y:S04]  /*11100*/  BSSY.RECONVERGENT B0, `(.L_x_317) ;  /* 0x0000003000007945 */ /* 0x000fe80003800200 */
[----:B------:R-:W-:Y:S05]  /*11110*/  @P2 BRA `(.L_x_318) ;  /* 0x0000000000042947 */ /* 0x000fea0003800000 */
[----:B------:R-:W-:Y:S05]  /*11120*/  BPT.TRAP 0x1 ;  /* 0x000000040000795c */ /* 0x000fea0000300000 */
.L_x_318:
[----:B------:R-:W-:Y:S05]  /*11130*/  BSYNC.RECONVERGENT B0 ;  /* 0x0000000000007941 */ /* 0x000fea0003800200 */
.L_x_317:
        /* <DEDUP_REMOVED lines=17> */
[----:B------:R-:W-:Y:S02]  /*11250*/  UISETP.NE.AND UP2, UPT, UR10, UR9, UPT ;  /* 0x000000090a00728c */ /* 0x000fe4000bf45270 */
[----:B------:R-:W-:-:S07]  /*11260*/  ULOP3.LUT UR15, UR15, UR11, URZ, 0x3c, !UPT ;  /* 0x0000000b0f0f7292 */ /* 0x000fce000f8e3cff */
[----:B----4-:R-:W-:Y:S05]  /*11270*/  BRA.U UP2, `(.L_x_319) ;  /* 0xffffffed02d87547 */ /* 0x010fea000b83ffff */
.L_x_278:
[----:B------:R-:W-:-:S09]  /*11280*/  UISETP.NE.AND UP2, UPT, UR7, URZ, UPT ;  /* 0x000000ff0700728c */ /* 0x000fd2000bf45270 */
[----:B------:R-:W-:Y:S05]  /*11290*/  BRA.U !UP2, `(.L_x_253) ;  /* 0x0000000d0a147547 */ /* 0x000fea000b800000 */
[----:B------:R-:W-:Y:S05]  /*112a0*/  BRA.U !UP0, `(.L_x_320) ;  /* 0x0000000108047547 */ /* 0x000fea000b800000 */
[----:B------:R-:W-:Y:S05]  /*112b0*/  BPT.TRAP 0x1 ;  /* 0x000000040000795c */ /* 0x000fea0000300000 */
.L_x_320:
[----:B------:R-:W-:Y:S01]  /*112c0*/  ULEA UR17, UR22, UR8, 0x3 ;  /* 0x0000000816117291 */ /* 0x000fe2000f8e18ff */
[----:B-1----:R-:W-:Y:S01]  /*112d0*/  IMAD.U32 R3, RZ, RZ, UR15 ;  /* 0x0000000fff037e24 */ /* 0x002fe2000f8e00ff */
[----:B--23--:R-:W-:-:S04]  /*112e0*/  @!P0 MOV R2, 0x2000 ;  /* 0x0000200000028802 */ /* 0x00cfc80000000f00 */
[----:B------:R-:W-:-:S04]  /*112f0*/  SHF.L.U32 R3, R3, 0x1f, RZ ;  /* 0x0000001f03037819 */ /* 0x000fc800000006ff */
[----:B------:R-:W1:Y:S02]  /*11300*/  SYNCS.PHASECHK.TRANS64.TRYWAIT P1, [UR17+0xe038], R3 ;  /* 0x00e03803ff0075a7 */ /* 0x000e640008021111 */
[----:B-1----:R-:W-:Y:S05]  /*11310*/  @!P1 BRA `(.L_x_321) ;  /* 0x0000002400cc9947 */ /* 0x002fea0003800000 */
.L_x_444:
[----:B------:R2:W-:Y:S01]  /*11320*/  @!P0 SYNCS.ARRIVE.TRANS64 RZ, [UR17+0xe020], R2 ;  /* 0x00e02002ffff89a7 */ /* 0x0005e20008000011 */
[----:B------:R-:W-:Y:S05]  /*11330*/  BRA.U !UP1, `(.L_x_322) ;  /* 0x0000000109047547 */ /* 0x000fea000b800000 */
[----:B------:R-:W-:Y:S05]  /*11340*/  BPT.TRAP 0x1 ;  /* 0x000000040000795c */ /* 0x000fea0000300000 */
.L_x_322:
[----:B------:R-:W-:Y:S04]  /*11350*/  BSSY.RECONVERGENT B0, `(.L_x_323) ;  /* 0x0000003000007945 */ /* 0x000fe80003800200 */
[----:B------:R-:W-:Y:S05]  /*11360*/  @P2 BRA `(.L_x_324) ;  /* 0x0000000000042947 */ /* 0x000fea0003800000 */
[----:B------:R-:W-:Y:S05]  /*11370*/  BPT.TRAP 0x1 ;  /* 0x000000040000795c */ /* 0x000fea0000300000 */
.L_x_324:
[----:B------:R-:W-:Y:S05]  /*11380*/  BSYNC.RECONVERGENT B0 ;  /* 0x0000000000007941 */ /* 0x000fea0003800200 */
.L_x_323:
        /* <DEDUP_REMOVED lines=19> */
.L_x_325:
[----:B------:R-:W-:Y:S01]  /*114c0*/  ULEA UR17, UR22, UR8, 0x3 ;  /* 0x0000000816117291 */ /* 0x000fe2000f8e18ff */
[----:B-1----:R-:W-:Y:S01]  /*114d0*/  IMAD.U32 R3, RZ, RZ, UR15 ;  /* 0x0000000fff037e24 */ /* 0x002fe2000f8e00ff */
[----:B--2---:R-:W-:-:S04]  /*114e0*/  @!P0 MOV R2, 0x2000 ;  /* 0x0000200000028802 */ /* 0x004fc80000000f00 */
[----:B------:R-:W-:-:S04]  /*114f0*/  SHF.L.U32 R3, R3, 0x1f, RZ ;  /* 0x0000001f03037819 */ /* 0x000fc800000006ff */
[----:B------:R-:W1:Y:S02]  /*11500*/  SYNCS.PHASECHK.TRANS64.TRYWAIT P1, [UR17+0xe038], R3 ;  /* 0x00e03803ff0075a7 */ /* 0x000e640008021111 */
[----:B-1----:R-:W-:Y:S05]  /*11510*/  @!P1 BRA `(.L_x_326) ;  /* 0x0000002400649947 */ /* 0x002fea0003800000 */
.L_x_446:
[----:B------:R2:W-:Y:S01]  /*11520*/  @!P0 SYNCS.ARRIVE.TRANS64 RZ, [UR17+0xe020], R2 ;  /* 0x00e02002ffff89a7 */ /* 0x0005e20008000011 */
[----:B------:R-:W-:Y:S05]  /*11530*/  BRA.U !UP1, `(.L_x_327) ;  /* 0x0000000109047547 */ /* 0x000fea000b800000 */
[----:B------:R-:W-:Y:S05]  /*11540*/  BPT.TRAP 0x1 ;  /* 0x000000040000795c */ /* 0x000fea0000300000 */
.L_x_327:
[----:B------:R-:W-:Y:S04]  /*11550*/  BSSY.RECONVERGENT B0, `(.L_x_328) ;  /* 0x0000003000007945 */ /* 0x000fe80003800200 */
[----:B------:R-:W-:Y:S05]  /*11560*/  @P2 BRA `(.L_x_329) ;  /* 0x0000000000042947 */ /* 0x000fea0003800000 */
[----:B------:R-:W-:Y:S05]  /*11570*/  BPT.TRAP 0x1 ;  /* 0x000000040000795c */ /* 0x000fea0000300000 */
.L_x_329:
[----:B------:R-:W-:Y:S05]  /*11580*/  BSYNC.RECONVERGENT B0 ;  /* 0x0000000000007941 */ /* 0x000fea0003800200 */
.L_x_328:
        /* <DEDUP_REMOVED lines=16> */
[----:B------:R-:W-:Y:S02]  /*11690*/  UISETP.NE.AND UP2, UPT, UR7, 0x1, UPT ;  /* 0x000000010700788c */ /* 0x000fe4000bf45270 */
[----:B------:R-:W-:-:S07]  /*116a0*/  ULOP3.LUT UR15, UR15, UR9, URZ, 0x3c, !UPT ;  /* 0x000000090f0f7292 */ /* 0x000fce000f8e3cff */
[----:B----4-:R-:W-:Y:S05]  /*116b0*/  BRA.U !UP2, `(.L_x_253) ;  /* 0x000000090a0c7547 */ /* 0x010fea000b800000 */
[----:B------:R-:W-:Y:S05]  /*116c0*/  BRA.U !UP0, `(.L_x_330) ;  /* 0x0000000108047547 */ /* 0x000fea000b800000 */
[----:B------:R-:W-:Y:S05]  /*116d0*/  BPT.TRAP 0x1 ;  /* 0x000000040000795c */ /* 0x000fea0000300000 */
.L_x_330:
[----:B------:R-:W-:Y:S01]  /*116e0*/  ULEA UR17, UR22, UR8, 0x3 ;  /* 0x0000000816117291 */ /* 0x000fe2000f8e18ff */
[----:B-1----:R-:W-:Y:S01]  /*116f0*/  IMAD.U32 R3, RZ, RZ, UR15 ;  /* 0x0000000fff037e24 */ /* 0x002fe2000f8e00ff */
[----:B--2---:R-:W-:-:S04]  /*11700*/  @!P0 MOV R2, 0x2000 ;  /* 0x0000200000028802 */ /* 0x004fc80000000f00 */
[----:B------:R-:W-:-:S04]  /*11710*/  SHF.L.U32 R3, R3, 0x1f, RZ ;  /* 0x0000001f03037819 */ /* 0x000fc800000006ff */
[----:B------:R-:W1:Y:S02]  /*11720*/  SYNCS.PHASECHK.TRANS64.TRYWAIT P1, [UR17+0xe038], R3 ;  /* 0x00e03803ff0075a7 */ /* 0x000e640008021111 */
[----:B-1----:R-:W-:Y:S05]  /*11730*/  @!P1 BRA `(.L_x_331) ;  /* 0x0000002000f49947 */ /* 0x002fea0003800000 */
.L_x_448:
[----:B------:R2:W-:Y:S01]  /*11740*/  @!P0 SYNCS.ARRIVE.TRANS64 RZ, [UR17+0xe020], R2 ;  /* 0x00e02002ffff89a7 */ /* 0x0005e20008000011 */
[----:B------:R-:W-:Y:S05]  /*11750*/  BRA.U !UP1, `(.L_x_332) ;  /* 0x0000000109047547 */ /* 0x000fea000b800000 */
[----:B------:R-:W-:Y:S05]  /*11760*/  BPT.TRAP 0x1 ;  /* 0x000000040000795c */ /* 0x000fea0000300000 */
.L_x_332:
[----:B------:R-:W-:Y:S04]  /*11770*/  BSSY.RECONVERGENT B0, `(.L_x_333) ;  /* 0x0000003000007945 */ /* 0x000fe80003800200 */
[----:B------:R-:W-:Y:S05]  /*11780*/  @P2 BRA `(.L_x_334) ;  /* 0x0000000000042947 */ /* 0x000fea0003800000 */
[----:B------:R-:W-:Y:S05]  /*11790*/  BPT.TRAP 0x1 ;  /* 0x000000040000795c */ /* 0x000fea0000300000 */
.L_x_334:
[----:B------:R-:W-:Y:S05]  /*117a0*/  BSYNC.RECONVERGENT B0 ;  /* 0x0000000000007941 */ /* 0x000fea0003800200 */
.L_x_333:
        /* <DEDUP_REMOVED lines=19> */
.L_x_335:
[----:B------:R-:W-:Y:S01]  /*118e0*/  ULEA UR17, UR22, UR8, 0x3 ;  /* 0x0000000816117291 */ /* 0x000fe2000f8e18ff */
[----:B-1----:R-:W-:Y:S01]  /*118f0*/  IMAD.U32 R3, RZ, RZ, UR15 ;  /* 0x0000000fff037e24 */ /* 0x002fe2000f8e00ff */
[----:B--2---:R-:W-:-:S04]  /*11900*/  @!P0 MOV R2, 0x2000 ;  /* 0x0000200000028802 */ /* 0x004fc80000000f00 */
[----:B------:R-:W-:-:S04]  /*11910*/  SHF.L.U32 R3, R3, 0x1f, RZ ;  /* 0x0000001f03037819 */ /* 0x000fc800000006ff */
[----:B------:R-:W1:Y:S02]  /*11920*/  SYNCS.PHASECHK.TRANS64.TRYWAIT P1, [UR17+0xe038], R3 ;  /* 0x00e03803ff0075a7 */ /* 0x000e640008021111 */
[----:B-1----:R-:W-:Y:S05]  /*11930*/  @!P1 BRA `(.L_x_336) ;  /* 0x00000020008c9947 */ /* 0x002fea0003800000 */
.L_x_450:
[----:B------:R2:W-:Y:S01]  /*11940*/  @!P0 SYNCS.ARRIVE.TRANS64 RZ, [UR17+0xe020], R2 ;  /* 0x00e02002ffff89a7 */ /* 0x0005e20008000011 */
[----:B------:R-:W-:Y:S05]  /*11950*/  BRA.U !UP1, `(.L_x_337) ;  /* 0x0000000109047547 */ /* 0x000fea000b800000 */
[----:B------:R-:W-:Y:S05]  /*11960*/  BPT.TRAP 0x1 ;  /* 0x000000040000795c */ /* 0x000fea0000300000 */
.L_x_337:
[----:B------:R-:W-:Y:S04]  /*11970*/  BSSY.RECONVERGENT B0, `(.L_x_338) ;  /* 0x0000003000007945 */ /* 0x000fe80003800200 */
[----:B------:R-:W-:Y:S05]  /*11980*/  @P2 BRA `(.L_x_339) ;  /* 0x0000000000042947 */ /* 0x000fea0003800000 */
[----:B------:R-:W-:Y:S05]  /*11990*/  BPT.TRAP 0x1 ;  /* 0x000000040000795c */ /* 0x000fea0000300000 */
.L_x_339:
[----:B------:R-:W-:Y:S05]  /*119a0*/  BSYNC.RECONVERGENT B0 ;  /* 0x0000000000007941 */ /* 0x000fea0003800200 */
.L_x_338:
        /* <DEDUP_REMOVED lines=19> */
[----:B------:R-:W-:Y:S01]  /*11ae0*/  UIADD3 UR6, UPT, UPT, UR6, 0x2, URZ ;  /* 0x0000000206067890 */ /* 0x000fe2000fffe0ff */
[----:B------:R-:W-:Y:S11]  /*11af0*/  BRA.U !UP0, `(.L_x_340) ;  /* 0x0000000108047547 */ /* 0x000ff6000b800000 */
[----:B------:R-:W-:Y:S05]  /*11b00*/  BPT.TRAP 0x1 ;  /* 0x000000040000795c */ /* 0x000fea0000300000 */
.L_x_340:
[----:B------:R-:W-:Y:S01]  /*11b10*/  ULEA UR17, UR22, UR8, 0x3 ;  /* 0x0000000816117291 */ /* 0x000fe2000f8e18ff */
[----:B-1----:R-:W-:Y:S01]  /*11b20*/  IMAD.U32 R3, RZ, RZ, UR15 ;  /* 0x0000000fff037e24 */ /* 0x002fe2000f8e00ff */
[----:B--2---:R-:W-:-:S04]  /*11b30*/  @!P0 MOV R2, 0x2000 ;  /* 0x0000200000028802 */ /* 0x004fc80000000f00 */
[----:B------:R-:W-:-:S04]  /*11b40*/  SHF.L.U32 R3, R3, 0x1f, RZ ;  /* 0x0000001f03037819 */ /* 0x000fc800000006ff */
[----:B------:R-:W1:Y:S02]  /*11b50*/  SYNCS.PHASECHK.TRANS64.TRYWAIT P1, [UR17+0xe038], R3 ;  /* 0x00e03803ff0075a7 */ /* 0x000e640008021111 */
[----:B-1----:R-:W-:Y:S05]  /*11b60*/  @!P1 BRA `(.L_x_341) ;  /* 0x0000002000189947 */ /* 0x002fea0003800000 */
.L_x_452:
[----:B------:R2:W-:Y:S01]  /*11b70*/  @!P0 SYNCS.ARRIVE.TRANS64 RZ, [UR17+0xe020], R2 ;  /* 0x00e02002ffff89a7 */ /* 0x0005e20008000011 */
[----:B------:R-:W-:Y:S05]  /*11b80*/  BRA.U !UP1, `(.L_x_342) ;  /* 0x0000000109047547 */ /* 0x000fea000b800000 */
[----:B------:R-:W-:Y:S05]  /*11b90*/  BPT.TRAP 0x1 ;  /* 0x000000040000795c */ /* 0x000fea0000300000 */
.L_x_342:
[----:B------:R-:W-:Y:S04]  /*11ba0*/  BSSY.RECONVERGENT B0, `(.L_x_343) ;  /* 0x0000003000007945 */ /* 0x000fe80003800200 */
[----:B------:R-:W-:Y:S05]  /*11bb0*/  @P2 BRA `(.L_x_344) ;  /* 0x0000000000042947 */ /* 0x000fea0003800000 */
[----:B------:R-:W-:Y:S05]  /*11bc0*/  BPT.TRAP 0x1 ;  /* 0x000000040000795c */ /* 0x000fea0000300000 */
.L_x_344:
[----:B------:R-:W-:Y:S05]  /*11bd0*/  BSYNC.RECONVERGENT B0 ;  /* 0x0000000000007941 */ /* 0x000fea0003800200 */
.L_x_343:
        /* <DEDUP_REMOVED lines=19> */
.L_x_345:
[----:B------:R-:W-:Y:S01]  /*11d10*/  ULEA UR9, UR22, UR8, 0x3 ;  /* 0x0000000816097291 */ /* 0x000fe2000f8e18ff */
[----:B-1----:R-:W-:Y:S01]  /*11d20*/  IMAD.U32 R3, RZ, RZ, UR15 ;  /* 0x0000000fff037e24 */ /* 0x002fe2000f8e00ff */
[----:B--2---:R-:W-:-:S04]  /*11d30*/  @!P0 MOV R2, 0x2000 ;  /* 0x0000200000028802 */ /* 0x004fc80000000f00 */
[----:B------:R-:W-:-:S04]  /*11d40*/  SHF.L.U32 R3, R3, 0x1f, RZ ;  /* 0x0000001f03037819 */ /* 0x000fc800000006ff */
[----:B------:R-:W1:Y:S02]  /*11d50*/  SYNCS.PHASECHK.TRANS64.TRYWAIT P1, [UR9+0xe038], R3 ;  /* 0x00e03803ff0075a7 */ /* 0x000e640008021109 */
[----:B-1----:R-:W-:Y:S05]  /*11d60*/  @!P1 BRA `(.L_x_346) ;  /* 0x0000001c00b09947 */ /* 0x002fea0003800000 */
.L_x_454:
[----:B------:R2:W-:Y:S01]  /*11d70*/  @!P0 SYNCS.ARRIVE.TRANS64 RZ, [UR9+0xe020], R2 ;  /* 0x00e02002ffff89a7 */ /* 0x0005e20008000009 */
[----:B------:R-:W-:Y:S05]  /*11d80*/  BRA.U !UP1, `(.L_x_347) ;  /* 0x0000000109047547 */ /* 0x000fea000b800000 */
[----:B------:R-:W-:Y:S05]  /*11d90*/  BPT.TRAP 0x1 ;  /* 0x000000040000795c */ /* 0x000fea0000300000 */
.L_x_347:
[----:B------:R-:W-:Y:S04]  /*11da0*/  BSSY.RECONVERGENT B0, `(.L_x_348) ;  /* 0x0000003000007945 */ /* 0x000fe80003800200 */
[----:B------:R-:W-:Y:S05]  /*11db0*/  @P2 BRA `(.L_x_349) ;  /* 0x0000000000042947 */ /* 0x000fea0003800000 */
[----:B------:R-:W-:Y:S05]  /*11dc0*/  BPT.TRAP 0x1 ;  /* 0x000000040000795c */ /* 0x000fea0000300000 */
.L_x_349:
[----:B------:R-:W-:Y:S05]  /*11dd0*/  BSYNC.RECONVERGENT B0 ;  /* 0x0000000000007941 */ /* 0x000fea0003800200 */
.L_x_348:
[----:B------:R-:W-:Y:S02]  /*11de0*/  ULEA UR8, UR22, UR8, 0xd ;  /* 0x0000000816087291 */ /* 0x000fe4000f8e68ff */
[----:B------:R-:W-:Y:S02]  /*11df0*/  UIADD3 UR16, UP2, UPT, UR4, 0x280, URZ ;  /* 0x0000028004107890 */ /* 0x000fe4000ff5e0ff */
[----:B------:R-:W-:Y:S02]  /*11e00*/  USHF.L.U32 UR11, UR6, 0x7, URZ ;  /* 0x00000007060b7899 */ /* 0x000fe400080006ff */
[----:B------:R-:W-:Y:S02]  /*11e10*/  UIADD3 UR9, UPT, UPT, UR9, 0xe020, URZ ;  /* 0x0000e02009097890 */ /* 0x000fe4000fffe0ff */
[----:B------:R-:W-:Y:S02]  /*11e20*/  UIADD3 UR8, UPT, UPT, UR8, 0x4000, URZ ;  /* 0x0000400008087890 */ /* 0x000fe4000fffe0ff */
[----:B------:R-:W-:Y:S01]  /*11e30*/  UIADD3.X UR17, UPT, UPT, URZ, UR5, URZ, UP2, !UPT ;  /* 0x00000005ff117290 */ /* 0x000fe200097fe4ff */
[----:B------:R-:W-:Y:S01]  /*11e40*/  UMOV UR12, UR13 ;  /* 0x0000000d000c7c82 */ /* 0x000fe20008000000 */
[----:B------:R-:W-:Y:S01]  /*11e50*/  UMOV UR6, 0x0 ;  /* 0x0000000000067882 */ /* 0x000fe20000000000 */
[----:B------:R-:W-:Y:S01]  /*11e60*/  UMOV UR7, 0x10000000 ;  /* 0x1000000000077882 */ /* 0x000fe20000000000 */
[----:B------:R-:W-:Y:S01]  /*11e70*/  UMOV UR13, UR14 ;  /* 0x0000000e000d7c82 */ /* 0x000fe20008000000 */
[----:B------:R-:W-:Y:S01]  /*11e80*/  UMOV UR10, URZ ;  /* 0x000000ff000a7c82 */ /* 0x000fe20008000000 */
[----:B------:R-:W-:-:S03]  /*11e90*/  UIADD3 UR22, UPT, UPT, UR22, 0x1, URZ ;  /* 0x0000000116167890 */ /* 0x000fc6000fffe0ff */
[----:B------:R4:W-:Y:S01]  /*11ea0*/  UTMALDG.4D [UR8], [UR16], desc[UR6] ;  /* 0x00000608100075b4 */ /* 0x0009e20008019000 */
[----:B------:R-:W-:-:S04]  /*11eb0*/  UISETP.NE.AND UP2, UPT, UR22, 0x3, UPT ;  /* 0x000000031600788c */ /* 0x000fc8000bf45270 */
[----:B------:R-:W-:Y:S02]  /*11ec0*/  USEL UR14, URZ, 0x1, UP2 ;  /* 0x00000001ff0e7887 */ /* 0x000fe40009000000 */
[----:B------:R-:W-:Y:S02]  /*11ed0*/  USEL UR22, UR22, URZ, UP2 ;  /* 0x000000ff16167287 */ /* 0x000fe40009000000 */
[----:B----4-:R-:W-:-:S12]  /*11ee0*/  ULOP3.LUT UR15, UR15, UR14, URZ, 0x3c, !UPT ;  /* 0x0000000e0f0f7292 */ /* 0x010fd8000f8e3cff */
.L_x_253:
[----:B------:R-:W4:Y:S01]  /*11ef0*/  LDCU UR7, c[0x0][0x370] ;  /* 0x00006e00ff0777ac */ /* 0x000f220008000800 */
[----:B------:R-:W5:Y:S01]  /*11f00*/  LDCU UR6, c[0x0][0x900] ;  /* 0x00012000ff0677ac */ /* 0x000f620008000800 */
[----:B----4-:R-:W-:-:S04]  /*11f10*/  UIADD3 UR36, UPT, UPT, UR7, UR36, URZ ;  /* 0x0000002407247290 */ /* 0x010fc8000fffe0ff */
[----:B-----5:R-:W-:-:S09]  /*11f20*/  UISETP.GE.AND UP2, UPT, UR36, UR6, UPT ;  /* 0x000000062400728c */ /* 0x020fd2000bf46270 */
[----:B------:R-:W-:Y:S05]  /*11f30*/  BRA.U !UP2, `(.L_x_350) ;  /* 0xffffffd50a807547 */ /* 0x000fea000b83ffff */
[----:B-1----:R-:W-:Y:S05]  /*11f40*/  EXIT ;  /* 0x000000000000794d */ /* 0x002fea0003800000 */
.L_x_473:
[----:B------:R-:W-:-:S08]  /*11f50*/  NOP ;  /* 0x0000000000007918 */ /* 0x000fd00000000000 */
[----:B------:R-:W1:-:S00]  /*11f60*/  USETMAXREG.DEALLOC.CTAPOOL 0x20 ;  /* 0x00000020000079c8 */ /* 0x000e4000080e0500 */
[----:B-1----:R-:W1:Y:S02]  /*11f70*/  LDC R0, c[0x0][0x900] ;  /* 0x00024000ff007b82 */ /* 0x002e640000000800 */
[----:B-1----:R-:W-:-:S13]  /*11f80*/  ISETP.LE.AND P0, PT, R0, UR36, PT ;  /* 0x0000002400007c0c */ /* 0x002fda000bf03270 */
[----:B------:R-:W-:Y:S05]  /*11f90*/  @P0 EXIT ;  /* 0x000000000000094d */ /* 0x000fea0003800000 */
[----:B------:R-:W-:Y:S01]  /*11fa0*/  HFMA2 R4, -RZ, RZ, 0, 0 ;  /* 0x00000000ff047431 */ /* 0x000fe200000001ff */
[----:B------:R-:W-:Y:S01]  /*11fb0*/  PRMT R0, RZ, 0x7610, R0 ;  /* 0x00007610ff007816 */ /* 0x000fe20000000000 */
[----:B------:R-:W1:Y:S01]  /*11fc0*/  LDCU.64 UR26, c[0x0][0x348] ;  /* 0x00006900ff1a77ac */ /* 0x000e620008000a00 */
[----:B------:R-:W2:Y:S01]  /*11fd0*/  LDCU UR24, c[0x0][0x370] ;  /* 0x00006e00ff1877ac */ /* 0x000ea20008000800 */
[----:B------:R-:W3:Y:S01]  /*11fe0*/  LDCU UR16, c[0x0][0x900] ;  /* 0x00012000ff1077ac */ /* 0x000ee20008000800 */
[----:B------:R-:W4:Y:S01]  /*11ff0*/  LDCU UR22, c[0x0][0x904] ;  /* 0x00012080ff1677ac */ /* 0x000f220008000800 */
[----:B------:R-:W1:Y:S01]  /*12000*/  LDCU UR21, c[0x0][0x380] ;  /* 0x00007000ff1577ac */ /* 0x000e620008000800 */
[----:B------:R-:W1:Y:S01]  /*12010*/  LDCU UR19, c[0x0][0x38c] ;  /* 0x00007180ff1377ac */ /* 0x000e620008000800 */
[----:B------:R-:W1:Y:S01]  /*12020*/  LDCU UR23, c[0x0][0x91c] ;  /* 0x00012380ff1777ac */ /* 0x000e620008000800 */
[----:B------:R-:W1:Y:S01]  /*12030*/  LDCU UR20, c[0x0][0x918] ;  /* 0x00012300ff1477ac */ /* 0x000e620008000800 */
[----:B------:R-:W1:Y:S01]  /*12040*/  LDCU.64 UR14, c[0x0][0x908] ;  /* 0x00012100ff0e77ac */ /* 0x000e620008000a00 */
[----:B------:R-:W1:Y:S01]  /*12050*/  LDCU.64 UR6, c[0x0][0x920] ;  /* 0x00012400ff0677ac */ /* 0x000e620008000a00 */
[----:B------:R-:W1:Y:S02]  /*12060*/  LDCU.64 UR4, c[0x0][0x910] ;  /* 0x00012200ff0477ac */ /* 0x000e640008000a00 */
.L_x_358:
[----:B-1----:R-:W-:Y:S02]  /*12070*/  UIMAD.WIDE.U32 UR8, UR36, UR14, URZ ;  /* 0x0000000e240872a5 */ /* 0x002fe4000f8e00ff */
[----:B----4-:R-:W-:Y:S02]  /*12080*/  UISETP.NE.AND UP0, UPT, UR22, 0x1, UPT ;  /* 0x000000011600788c */ /* 0x010fe4000bf05270 */
[----:B------:R-:W-:-:S04]  /*12090*/  USHF.R.U32.HI UR8, URZ, UR15, UR9 ;  /* 0x0000000fff087299 */ /* 0x000fc80008011609 */
[----:B------:R-:W-:Y:S02]  /*120a0*/  USEL UR8, UR36, UR8, !UP0 ;  /* 0x0000000824087287 */ /* 0x000fe4000c000000 */
[----:B------:R-:W-:Y:S02]  /*120b0*/  UISETP.NE.AND UP0, UPT, UR23, 0x1, UPT ;  /* 0x000000011700788c */ /* 0x000fe4000bf05270 */
[----:B------:R-:W-:Y:S02]  /*120c0*/  UIMAD.WIDE.U32 UR10, UR8, UR6, URZ ;  /* 0x00000006080a72a5 */ /* 0x000fe4000f8e00ff */
[----:B------:R-:W-:Y:S02]  /*120d0*/  UIADD3 UR10, UPT, UPT, -UR8, URZ, URZ ;  /* 0x000000ff080a7290 */ /* 0x000fe4000fffe1ff */
[----:B------:R-:W-:Y:S02]  /*120e0*/  USHF.R.U32.HI UR11, URZ, UR7, UR11 ;  /* 0x00000007ff0b7299 */ /* 0x000fe4000801160b */
[----:B------:R-:W-:-:S02]  /*120f0*/  UIMAD UR10, UR22, UR10, UR36 ;  /* 0x0000000a160a72a4 */ /* 0x000fc4000f8e0224 */
[----:B------:R-:W-:Y:S02]  /*12100*/  USEL UR11, UR8, UR11, !UP0 ;  /* 0x0000000b080b7287 */ /* 0x000fe4000c000000 */
[----:B------:R-:W-:Y:S02]  /*12110*/  USHF.L.U32 UR10, UR10, 0x8, URZ ;  /* 0x000000080a0a7899 */ /* 0x000fe400080006ff */
[----:B------:R-:W-:Y:S02]  /*12120*/  UIADD3 UR13, UPT, UPT, -UR11, URZ, URZ ;  /* 0x000000ff0b0d7290 */ /* 0x000fe4000fffe1ff */
[----:B------:R-:W-:Y:S02]  /*12130*/  UISETP.GE.AND UP0, UPT, UR10, UR21, UPT ;  /* 0x000000150a00728c */ /* 0x000fe4000bf06270 */
[----:B------:R-:W-:-:S07]  /*12140*/  UIMAD UR13, UR23, UR13, UR8 ;  /* 0x0000000d170d72a4 */ /* 0x000fce000f8e0208 */
[----:B------:R-:W-:Y:S05]  /*12150*/  BRA.U UP0, `(.L_x_351) ;  /* 0x0000000500287547 */ /* 0x000fea000b800000 */
[----:B------:R-:W-:Y:S01]  /*12160*/  IMAD.U32 R3, RZ, RZ, UR19 ;  /* 0x00000013ff037e24 */ /* 0x000fe2000f8e00ff */
[----:B------:R-:W-:Y:S02]  /*12170*/  UIMAD.WIDE.U32 UR8, UR11, UR5, URZ ;  /* 0x000000050b0872a5 */ /* 0x000fe4000f8e00ff */
[----:B------:R-:W-:Y:S02]  /*12180*/  UISETP.NE.AND UP0, UPT, UR4, 0x1, UPT ;  /* 0x000000010400788c */ /* 0x000fe4000bf05270 */
[----:B------:R-:W-:Y:S01]  /*12190*/  IABS R3, R3 ;  /* 0x0000000300037213 */ /* 0x000fe20000000000 */
[----:B------:R-:W-:-:S03]  /*121a0*/  USHF.R.U32.HI UR8, URZ, UR20, UR9 ;  /* 0x00000014ff087299 */ /* 0x000fc60008011609 */
[----:B------:R-:W1:Y:S01]  /*121b0*/  I2F.RP R0, R3 ;  /* 0x0000000300007306 */ /* 0x000e620000209400 */
[----:B------:R-:W-:Y:S02]  /*121c0*/  USEL UR8, UR11, UR8, !UP0 ;  /* 0x000000080b087287 */ /* 0x000fe4000c000000 */
[----:B------:R-:W-:Y:S02]  /*121d0*/  UISETP.NE.AND UP0, UPT, UR19, URZ, UPT ;  /* 0x000000ff1300728c */ /* 0x000fe4000bf05270 */
[----:B------:R-:W-:-:S04]  /*121e0*/  UIADD3 UR8, UPT, UPT, -UR8, URZ, URZ ;  /* 0x000000ff08087290 */ /* 0x000fc8000fffe1ff */
[----:B------:R-:W-:-:S04]  /*121f0*/  UIMAD UR11, UR4, UR8, UR11 ;  /* 0x00000008040b72a4 */ /* 0x000fc8000f8e020b */
[----:B------:R-:W-:Y:S01]  /*12200*/  ULOP3.LUT UR8, UR11, UR19, URZ, 0x3c, !UPT ;  /* 0x000000130b087292 */ /* 0x000fe2000f8e3cff */
[----:B-1----:R-:W1:Y:S03]  /*12210*/  MUFU.RCP R6, R0 ;  /* 0x0000000000067308 */ /* 0x002e660000001000 */
[----:B------:R-:W-:Y:S01]  /*12220*/  UISETP.GE.AND UP1, UPT, UR8, URZ, UPT ;  /* 0x000000ff0800728c */ /* 0x000fe2000bf26270 */
[----:B-1----:R-:W-:Y:S02]  /*12230*/  IADD3 R6, PT, PT, R6, 0xffffffe, RZ ;  /* 0x0ffffffe06067810 */ /* 0x002fe40007ffe0ff */
[----:B------:R-:W-:Y:S02]  /*12240*/  MOV R0, UR11 ;  /* 0x0000000b00007c02 */ /* 0x000fe40008000f00 */
[----:B------:R-:W1:Y:S02]  /*12250*/  F2I.FTZ.U32.TRUNC.NTZ R7, R6 ;  /* 0x0000000600077305 */ /* 0x000e64000021f000 */
[----:B------:R-:W-:Y:S01]  /*12260*/  IABS R0, R0 ;  /* 0x0000000000007213 */ /* 0x000fe20000000000 */
[----:B-1----:R-:W-:-:S02]  /*12270*/  IMAD.MOV R2, RZ, RZ, -R7 ;  /* 0x000000ffff027224 */ /* 0x002fc400078e0a07 */
[----:B------:R-:W-:Y:S02]  /*12280*/  IMAD.MOV.U32 R6, RZ, RZ, RZ ;  /* 0x000000ffff067224 */ /* 0x000fe400078e00ff */
[----:B------:R-:W-:-:S04]  /*12290*/  IMAD R2, R2, R3, RZ ;  /* 0x0000000302027224 */ /* 0x000fc800078e02ff */
[----:B------:R-:W-:-:S06]  /*122a0*/  IMAD.HI.U32 R2, R7, R2, R6 ;  /* 0x0000000207027227 */ /* 0x000fcc00078e0006 */
[----:B------:R-:W-:-:S05]  /*122b0*/  IMAD.HI.U32 R5, R2, R0, RZ ;  /* 0x0000000002057227 */ /* 0x000fca00078e00ff */
[----:B------:R-:W-:-:S05]  /*122c0*/  IADD3 R2, PT, PT, -R5, RZ, RZ ;  /* 0x000000ff05027210 */ /* 0x000fca0007ffe1ff */
[----:B------:R-:W-:-:S05]  /*122d0*/  IMAD R0, R3, R2, R0 ;  /* 0x0000000203007224 */ /* 0x000fca00078e0200 */
[----:B------:R-:W-:-:S13]  /*122e0*/  ISETP.GT.U32.AND P0, PT, R3, R0, PT ;  /* 0x000000000300720c */ /* 0x000fda0003f04070 */
[----:B------:R-:W-:Y:S01]  /*122f0*/  @!P0 IMAD.IADD R0, R0, 0x1, -R3 ;  /* 0x0000000100008824 */ /* 0x000fe200078e0a03 */
[----:B------:R-:W-:Y:S02]  /*12300*/  @!P0 IADD3 R5, PT, PT, R5, 0x1, RZ ;  /* 0x0000000105058810 */ /* 0x000fe40007ffe0ff */
[----:B------:R-:W-:Y:S02]  /*12310*/  ELECT P0, URZ, PT ;  /* 0x0000000000ff782f */ /* 0x000fe40003800000 */
[----:B------:R-:W-:-:S13]  /*12320*/  ISETP.GE.U32.AND P1, PT, R0, R3, PT ;  /* 0x000000030000720c */ /* 0x000fda0003f26070 */
[----:B------:R-:W-:-:S05]  /*12330*/  @P1 VIADD R5, R5, 0x1 ;  /* 0x0000000105051836 */ /* 0x000fca0000000000 */
[----:B------:R-:W-:-:S13]  /*12340*/  R2UR UR12, R5 ;  /* 0x00000000050c72ca */ /* 0x000fda00000e0000 */
[----:B------:R-:W-:Y:S02]  /*12350*/  @!UP1 UIADD3 UR12, UPT, UPT, -UR12, URZ, URZ ;  /* 0x000000ff0c0c9290 */ /* 0x000fe4000fffe1ff */
[----:B------:R-:W-:-:S04]  /*12360*/  @!UP0 ULOP3.LUT UR12, URZ, UR19, URZ, 0x33, !UPT ;  /* 0x00000013ff0c8292 */ /* 0x000fc8000f8e33ff */
[----:B------:R-:W-:-:S04]  /*12370*/  UIADD3 UR8, UPT, UPT, -UR12, URZ, URZ ;  /* 0x000000ff0c087290 */ /* 0x000fc8000fffe1ff */
[----:B------:R-:W-:Y:S01]  /*12380*/  UIMAD UR11, UR19, UR8, UR11 ;  /* 0x00000008130b72a4 */ /* 0x000fe2000f8e020b */
[----:B------:R-:W-:Y:S11]  /*12390*/  BRA.U UP6, `(.L_x_352) ;  /* 0x0000000106047547 */ /* 0x000ff6000b800000 */
[----:B--23--:R-:W-:Y:S05]  /*123a0*/  BPT.TRAP 0x1 ;  /* 0x000000040000795c */ /* 0x00cfea0000300000 */
.L_x_352:
[----:B------:R-:W1:Y:S01]  /*123b0*/  S2UR UR18, SR_CgaCtaId ;  /* 0x00000000001279c3 */ /* 0x000e620000008800 */
[----:B------:R-:W-:Y:S01]  /*123c0*/  UMOV UR17, 0x400 ;  /* 0x0000040000117882 */ /* 0x000fe20000000000 */
[----:B------:R-:W-:Y:S01]  /*123d0*/  SHF.L.U32 R3, R4, 0x1f, RZ ;  /* 0x0000001f04037819 */ /* 0x000fe200000006ff */
[----:B-1----:R-:W-:-:S09]  /*123e0*/  ULEA UR17, UR18, UR17, 0x18 ;  /* 0x0000001112117291 */ /* 0x002fd2000f8ec0ff */
[----:B------:R-:W1:Y:S02]  /*123f0*/  SYNCS.PHASECHK.TRANS64.TRYWAIT P0, [UR17+0xe0b0], R3 ;  /* 0x00e0b003ff0075a7 */ /* 0x000e640008001111 */
[----:B-1----:R-:W-:Y:S05]  /*12400*/  @!P0 BRA `(.L_x_353) ;  /* 0x0000001800208947 */ /* 0x002fea0003800000 */
.L_x_456:
[----:B------:R-:W-:Y:S02]  /*12410*/  UIADD3 UR28, UP0, UPT, UR26, 0x400, URZ ;  /* 0x000004001a1c7890 */ /* 0x000fe4000ff1e0ff */
[----:B------:R-:W-:Y:S02]  /*12420*/  UIADD3 UR8, UPT, UPT, UR17, 0xa000, URZ ;  /* 0x0000a00011087890 */ /* 0x000fe4000fffe0ff */
[----:B------:R-:W-:Y:S01]  /*12430*/  UIADD3.X UR29, UPT, UPT, URZ, UR27, URZ, UP0, !UPT ;  /* 0x0000001bff1d7290 */ /* 0x000fe200087fe4ff */
[----:B------:R-:W-:-:S08]  /*12440*/  UMOV UR9, URZ ;  /* 0x000000ff00097c82 */ /* 0x000fd00008000000 */
[----:B------:R4:W-:Y:S01]  /*12450*/  UTMASTG.5D [UR8], [UR28] ;  /* 0x000000081c0073b5 */ /* 0x0009e20008020000 */
[----:B------:R0:W-:Y:S01]  /*12460*/  UTMACMDFLUSH ;  /* 0x00000000000079b7 */ /* 0x0001e20000000000 */
[----:B----4-:R-:W-:Y:S05]  /*12470*/  BRA.U UP6, `(.L_x_354) ;  /* 0x0000000106047547 */ /* 0x010fea000b800000 */
[----:B--23--:R-:W-:Y:S05]  /*12480*/  BPT.TRAP 0x1 ;  /* 0x000000040000795c */ /* 0x00cfea0000300000 */
.L_x_354:
[----:B------:R-:W4:Y:S02]  /*12490*/  SYNCS.PHASECHK.TRANS64.TRYWAIT P0, [UR17+0xe0b8], R3 ;  /* 0x00e0b803ff0075a7 */ /* 0x000f240008001111 */
[----:B----4-:R-:W-:Y:S05]  /*124a0*/  @!P0 BRA `(.L_x_355) ;  /* 0x0000001800108947 */ /* 0x010fea0003800000 */
.L_x_458:
[----:B------:R-:W-:Y:S02]  /*124b0*/  UIADD3 UR28, UP0, UPT, UR26, 0x400, URZ ;  /* 0x000004001a1c7890 */ /* 0x000fe4000ff1e0ff */
[----:B------:R-:W-:Y:S02]  /*124c0*/  UIADD3 UR10, UPT, UPT, UR10, 0x80, URZ ;  /* 0x000000800a0a7890 */ /* 0x000fe4000fffe0ff */
[----:B------:R-:W-:Y:S02]  /*124d0*/  UIADD3 UR8, UPT, UPT, UR17, 0xc000, URZ ;  /* 0x0000c00011087890 */ /* 0x000fe4000fffe0ff */
[----:B------:R-:W-:Y:S01]  /*124e0*/  UIADD3.X UR29, UPT, UPT, URZ, UR27, URZ, UP0, !UPT ;  /* 0x0000001bff1d7290 */ /* 0x000fe200087fe4ff */
[----:B------:R-:W-:-:S08]  /*124f0*/  UMOV UR9, URZ ;  /* 0x000000ff00097c82 */ /* 0x000fd00008000000 */
[----:B------:R4:W-:Y:S01]  /*12500*/  UTMASTG.5D [UR8], [UR28] ;  /* 0x000000081c0073b5 */ /* 0x0009e20008020000 */
[----:B------:R0:W-:Y:S01]  /*12510*/  UTMACMDFLUSH ;  /* 0x00000000000079b7 */ /* 0x0001e20000000000 */
[----:B------:R-:W-:-:S04]  /*12520*/  DEPBAR.LE SB0, 0x1 ;  /* 0x000080400000791a */ /* 0x000fc80000000000 */
[----:B----4-:R-:W-:Y:S05]  /*12530*/  BRA.U UP6, `(.L_x_356) ;  /* 0x0000000106047547 */ /* 0x010fea000b800000 */
[----:B--23--:R-:W-:Y:S05]  /*12540*/  BPT.TRAP 0x1 ;  /* 0x000000040000795c */ /* 0x00cfea0000300000 */
.L_x_356:
[----:B------:R-:W-:-:S04]  /*12550*/  UIADD3 UR8, UPT, UPT, UR17, 0xe0c0, URZ ;  /* 0x0000e0c011087890 */ /* 0x000fc8000fffe0ff */
[----:B------:R-:W-:-:S09]  /*12560*/  UPRMT UR8, UR18, 0x654, UR8 ;  /* 0x0000065412087896 */ /* 0x000fd20008000008 */
[----:B------:R-:W-:Y:S01]  /*12570*/  SYNCS.ARRIVE.TRANS64.RED.A1T0 RZ, [UR8], RZ ;  /* 0x000000ffffff79a7 */ /* 0x000fe20008100408 */
[----:B------:R-:W-:-:S04]  /*12580*/  DEPBAR.LE SB0, 0x0 ;  /* 0x000080000000791a */ /* 0x000fc80000000000 */
[----:B------:R-:W-:Y:S05]  /*12590*/  BRA.U UP6, `(.L_x_357) ;  /* 0x0000000106047547 */ /* 0x000fea000b800000 */
[----:B--23--:R-:W-:Y:S05]  /*125a0*/  BPT.TRAP 0x1 ;  /* 0x000000040000795c */ /* 0x00cfea0000300000 */
.L_x_357:
[----:B------:R-:W-:Y:S01]  /*125b0*/  UIADD3 UR17, UPT, UPT, UR17, 0xe0c8, URZ ;  /* 0x0000e0c811117890 */ /* 0x000fe2000fffe0ff */
[----:B-1----:R-:W-:Y:S01]  /*125c0*/  HFMA2 R0, -RZ, RZ, 0, 5.9604644775390625e-08 ;  /* 0x00000001ff007431 */ /* 0x002fe200000001ff */
[----:B------:R-:W-:Y:S02]  /*125d0*/  LOP3.LUT R4, R4, 0x1, RZ, 0x3c, !PT ;  /* 0x0000000104047812 */ /* 0x000fe400078e3cff */
[----:B------:R-:W-:-:S09]  /*125e0*/  UPRMT UR17, UR18, 0x654, UR17 ;  /* 0x0000065412117896 */ /* 0x000fd20008000011 */
[----:B------:R-:W-:Y:S03]  /*125f0*/  SYNCS.ARRIVE.TRANS64.RED.A1T0 RZ, [UR17], RZ ;  /* 0x000000ffffff79a7 */ /* 0x000fe60008100411 */
.L_x_351:
[----:B--2---:R-:W-:-:S04]  /*12600*/  UIADD3 UR36, UPT, UPT, UR24, UR36, URZ ;  /* 0x0000002418247290 */ /* 0x004fc8000fffe0ff */
[----:B---3--:R-:W-:-:S09]  /*12610*/  UISETP.GE.AND UP0, UPT, UR36, UR16, UPT ;  /* 0x000000102400728c */ /* 0x008fd2000bf06270 */
[----:B------:R-:W-:Y:S05]  /*12620*/  BRA.U !UP0, `(.L_x_358) ;  /* 0xfffffff908907547 */ /* 0x000fea000b83ffff */
[----:B------:R-:W-:-:S13]  /*12630*/  LOP3.LUT P0, RZ, R0, 0xff, RZ, 0xc0, !PT ;  /* 0x000000ff00ff7812 */ /* 0x000fda000780c0ff */
[----:B------:R-:W-:Y:S05]  /*12640*/  @!P0 EXIT ;  /* 0x000000000000894d */ /* 0x000fea0003800000 */
[----:B------:R-:W1:Y:S01]  /*12650*/  S2UR UR4, SR_CgaCtaId ;  /* 0x00000000000479c3 */ /* 0x000e620000008800 */
[----:B------:R-:W-:Y:S01]  /*12660*/  UMOV UR5, 0x400 ;  /* 0x0000040000057882 */ /* 0x000fe20000000000 */
[----:B------:R-:W-:Y:S01]  /*12670*/  UMOV UR6, 0x40 ;  /* 0x0000004000067882 */ /* 0x000fe20000000000 */
[----:B------:R-:W-:Y:S02]  /*12680*/  IMAD.MOV.U32 R2, RZ, RZ, 0xffff ;  /* 0x0000ffffff027424 */ /* 0x000fe400078e00ff */
[----:B------:R-:W-:Y:S01]  /*12690*/  IMAD.MOV.U32 R0, RZ, RZ, 0x1 ;  /* 0x00000001ff007424 */ /* 0x000fe200078e00ff */
[----:B-1----:R-:W-:Y:S02]  /*126a0*/  ULEA UR5, UR4, UR5, 0x18 ;  /* 0x0000000504057291 */ /* 0x002fe4000f8ec0ff */
[----:B------:R-:W-:-:S07]  /*126b0*/  ULEA UR6, UR4, UR6, 0x18 ;  /* 0x0000000604067291 */ /* 0x000fce000f8ec0ff */
[----:B------:R-:W1:Y:S01]  /*126c0*/  LDS R3, [UR5+0xe0e0] ;  /* 0x00e0e005ff037984 */ /* 0x000e620008000800 */
[----:B------:R-:W-:-:S03]  /*126d0*/  NOP ;  /* 0x0000000000007918 */ /* 0x000fc60000000000 */
[----:B------:R-:W2:Y:S01]  /*126e0*/  LDS R5, [UR6+0x14] ;  /* 0x00001406ff057984 */ /* 0x000ea20008000800 */
[----:B-1----:R-:W-:-:S04]  /*126f0*/  LOP3.LUT R3, R3, 0xffff, RZ, 0xc0, !PT ;  /* 0x0000ffff03037812 */ /* 0x002fc800078ec0ff */
[----:B------:R-:W-:-:S04]  /*12700*/  SHF.R.U32.HI R3, RZ, 0x5, R3 ;  /* 0x00000005ff037819 */ /* 0x000fc80000011603 */
[-C--:B------:R-:W-:Y:S02]  /*12710*/  SHF.L.U32 R2, R2, R3.reuse, RZ ;  /* 0x0000000302027219 */ /* 0x080fe400000006ff */
[----:B------:R-:W-:Y:S02]  /*12720*/  SHF.L.U32 R0, R0, R3, RZ ;  /* 0x0000000300007219 */ /* 0x000fe400000006ff */
[----:B--2---:R-:W-:-:S04]  /*12730*/  LOP3.LUT R5, R5, R2, RZ, 0xc0, !PT ;  /* 0x0000000205057212 */ /* 0x004fc800078ec0ff */
[----:B------:R-:W-:-:S13]  /*12740*/  ISETP.NE.AND P0, PT, R5, R2, PT ;  /* 0x000000020500720c */ /* 0x000fda0003f05270 */
[----:B------:R-:W-:Y:S05]  /*12750*/  @P0 BRA `(.L_x_359) ;  /* 0x00000000005c0947 */ /* 0x000fea0003800000 */
[----:B------:R-:W1:Y:S02]  /*12760*/  LDS R3, [UR6+0x18] ;  /* 0x00001806ff037984 */ /* 0x000e640008000800 */
[----:B-1----:R-:W-:-:S04]  /*12770*/  LOP3.LUT R3, R3, R0, RZ, 0xc0, !PT ;  /* 0x0000000003037212 */ /* 0x002fc800078ec0ff */
[----:B------:R-:W-:-:S13]  /*12780*/  ISETP.NE.AND P0, PT, R3, R0, PT ;  /* 0x000000000300720c */ /* 0x000fda0003f05270 */
[----:B------:R-:W-:Y:S05]  /*12790*/  @P0 BRA `(.L_x_360) ;  /* 0x0000000000400947 */ /* 0x000fea0003800000 */
[----:B------:R-:W-:Y:S01]  /*127a0*/  R2UR UR8, R2 ;  /* 0x00000000020872ca */ /* 0x000fe200000e0000 */
[----:B------:R-:W1:Y:S01]  /*127b0*/  S2R R3, SR_LANEID ;  /* 0x0000000000037919 */ /* 0x000e620000000000 */
[----:B------:R-:W-:Y:S01]  /*127c0*/  LOP3.LUT R4, RZ, R0, RZ, 0x33, !PT ;  /* 0x00000000ff047212 */ /* 0x000fe200078e33ff */
[----:B------:R-:W-:Y:S02]  /*127d0*/  VOTEU.ANY UR7, UPT, PT ;  /* 0x0000000000077886 */ /* 0x000fe400038e0100 */
[----:B------:R-:W-:Y:S01]  /*127e0*/  UFLO.U32 UR7, UR7 ;  /* 0x00000007000772bd */ /* 0x000fe200080e0000 */
[----:B------:R-:W2:Y:S07]  /*127f0*/  REDUX UR4, R4 ;  /* 0x00000000040473c4 */ /* 0x000eae0000000000 */
[----:B------:R-:W-:-:S06]  /*12800*/  ULOP3.LUT UR8, URZ, UR8, URZ, 0x33, !UPT ;  /* 0x00000008ff087292 */ /* 0x000fcc000f8e33ff */
[----:B------:R-:W-:-:S04]  /*12810*/  IMAD.U32 R2, RZ, RZ, UR8 ;  /* 0x00000008ff027e24 */ /* 0x000fc8000f8e00ff */
[----:B------:R-:W3:Y:S02]  /*12820*/  REDUX UR5, R2 ;  /* 0x00000000020573c4 */ /* 0x000ee40000000000 */
[----:B------:R4:W-:Y:S01]  /*12830*/  UTCATOMSWS.AND URZ, UR8 ;  /* 0x0000000800ff79e3 */ /* 0x0009e20008000000 */
[----:B--2---:R-:W-:Y:S01]  /*12840*/  IMAD.U32 R0, RZ, RZ, UR4 ;  /* 0x00000004ff007e24 */ /* 0x004fe2000f8e00ff */
[----:B-1----:R-:W-:Y:S01]  /*12850*/  ISETP.EQ.U32.AND P0, PT, R3, UR7, PT ;  /* 0x0000000703007c0c */ /* 0x002fe2000bf02070 */
[----:B---3--:R-:W-:-:S12]  /*12860*/  IMAD.U32 R3, RZ, RZ, UR5 ;  /* 0x00000005ff037e24 */ /* 0x008fd8000f8e00ff */
[----:B------:R4:W-:Y:S04]  /*12870*/  @P0 ATOMS.AND RZ, [UR6+0x14], R3 ;  /* 0x00001403ffff098c */ /* 0x0009e8000a800006 */
[----:B------:R4:W-:Y:S01]  /*12880*/  @P0 ATOMS.AND RZ, [UR6+0x18], R0 ;  /* 0x00001800ffff098c */ /* 0x0009e2000a800006 */
[----:B------:R-:W-:Y:S05]  /*12890*/  BRA `(.L_x_361) ;  /* 0x0000000000147947 */ /* 0x000fea0003800000 */
.L_x_360:
[----:B------:R-:W-:Y:S02]  /*128a0*/  MOV R2, 0x128c0 ;  /* 0x000128c000027802 */ /* 0x000fe40000000f00 */
[----:B------:R-:W-:Y:S05]  /*128b0*/  CALL.REL.NOINC `($__internal_0_$__cuda_sm10x_tcgen05_guardrail_trap_col_being_dealloced_not_returned_by_alloc) ;  /* 0x0000001400247944 */ /* 0x000fea0003c00000 */
[----:B------:R-:W-:Y:S05]  /*128c0*/  BRA `(.L_x_361) ;  /* 0x0000000000087947 */ /* 0x000fea0003800000 */
.L_x_359:
[----:B------:R-:W-:Y:S02]  /*128d0*/  MOV R2, 0x128f0 ;  /* 0x000128f000027802 */ /* 0x000fe40000000f00 */
[----:B------:R-:W-:Y:S05]  /*128e0*/  CALL.REL.NOINC `($__internal_2_$__cuda_sm10x_tcgen05_guardrail_trap_unallocated_columns_being_dealloced) ;  /* 0x0000001400307944 */ /* 0x000fea0003c00000 */
.L_x_361:
[----:B------:R-:W-:Y:S01]  /*128f0*/  NOP ;  /* 0x0000000000007918 */ /* 0x000fe20000000000 */
[----:B----4-:R-:W-:Y:S05]  /*12900*/  EXIT ;  /* 0x000000000000794d */ /* 0x010fea0003800000 */
.L_x_37:
[----:B-1----:R-:W-:-:S07]  /*12910*/  MOV R0, UR20 ;  /* 0x0000001400007c02 */ /* 0x002fce0008000f00 */
.L_x_362:
[----:B-1----:R1:W2:Y:S02]  /*12920*/  SYNCS.PHASECHK.TRANS64.TRYWAIT P0, [R0+URZ+0xe000], R5 ;  /* 0x00e00005000075a7 */ /* 0x0022a400080011ff */
[----:B--2---:R-:W-:Y:S05]  /*12930*/  @!P0 NANOSLEEP.SYNCS 0x989680 ;  /* 0x009896800000895d */ /* 0x004fea0003900000 */
[----:B------:R-:W2:Y:S02]  /*12940*/  @!P0 SYNCS.PHASECHK.TRANS64 P0, [R0+URZ+0xe000], R5 ;  /* 0x00e00005000085a7 */ /* 0x000ea400080010ff */
[----:B--2---:R-:W-:Y:S05]  /*12950*/  @!P0 BRA `(.L_x_362) ;  /* 0xfffffffc00f08947 */ /* 0x004fea000383ffff */
[----:B------:R-:W-:Y:S05]  /*12960*/  BRA `(.L_x_363) ;  /* 0xfffffef000d07947 */ /* 0x000fea000383ffff */
.L_x_39:
[----:B------:R-:W-:-:S07]  /*12970*/  MOV R0, UR5 ;  /* 0x0000000500007c02 */ /* 0x000fce0008000f00 */
.L_x_364:
[----:B-1----:R1:W2:Y:S02]  /*12980*/  SYNCS.PHASECHK.TRANS64.TRYWAIT P0, [R0+URZ+0xe020], R3 ;  /* 0x00e02003000075a7 */ /* 0x0022a400080011ff */
[----:B--2---:R-:W-:Y:S05]  /*12990*/  @!P0 NANOSLEEP.SYNCS 0x989680 ;  /* 0x009896800000895d */ /* 0x004fea0003900000 */
[----:B------:R-:W2:Y:S02]  /*129a0*/  @!P0 SYNCS.PHASECHK.TRANS64 P0, [R0+URZ+0xe020], R3 ;  /* 0x00e02003000085a7 */ /* 0x000ea400080010ff */
[----:B--2---:R-:W-:Y:S05]  /*129b0*/  @!P0 BRA `(.L_x_364) ;  /* 0xfffffffc00f08947 */ /* 0x004fea000383ffff */
[----:B------:R-:W-:Y:S05]  /*129c0*/  BRA `(.L_x_365) ;  /* 0xfffffef000d87947 */ /* 0x000fea000383ffff */
.L_x_41:
[----:B------:R-:W-:-:S07]  /*129d0*/  MOV R3, UR20 ;  /* 0x0000001400037c02 */ /* 0x000fce0008000f00 */
.L_x_366:
[----:B-1----:R1:W2:Y:S02]  /*129e0*/  SYNCS.PHASECHK.TRANS64.TRYWAIT P0, [R3+URZ+0xe058], R4 ;  /* 0x00e05804030075a7 */ /* 0x0022a400080011ff */
[----:B--2---:R-:W-:Y:S05]  /*129f0*/  @!P0 NANOSLEEP.SYNCS 0x989680 ;  /* 0x009896800000895d */ /* 0x004fea0003900000 */
[----:B------:R-:W2:Y:S02]  /*12a00*/  @!P0 SYNCS.PHASECHK.TRANS64 P0, [R3+URZ+0xe058], R4 ;  /* 0x00e05804030085a7 */ /* 0x000ea400080010ff */
[----:B--2---:R-:W-:Y:S05]  /*12a10*/  @!P0 BRA `(.L_x_366) ;  /* 0xfffffffc00f08947 */ /* 0x004fea000383ffff */
[----:B------:R-:W-:Y:S05]  /*12a20*/  BRA `(.L_x_367) ;  /* 0xfffffef400007947 */ /* 0x000fea000383ffff */
.L_x_45:
[----:B------:R-:W-:-:S07]  /*12a30*/  MOV R0, UR20 ;  /* 0x0000001400007c02 */ /* 0x000fce0008000f00 */
.L_x_368:
[----:B--2---:R2:W3:Y:S02]  /*12a40*/  SYNCS.PHASECHK.TRANS64.TRYWAIT P0, [R0+URZ+0xe008], R5 ;  /* 0x00e00805000075a7 */ /* 0x0044e400080011ff */
[----:B---3--:R-:W-:Y:S05]  /*12a50*/  @!P0 NANOSLEEP.SYNCS 0x989680 ;  /* 0x009896800000895d */ /* 0x008fea0003900000 */
[----:B------:R-:W3:Y:S02]  /*12a60*/  @!P0 SYNCS.PHASECHK.TRANS64 P0, [R0+URZ+0xe008], R5 ;  /* 0x00e00805000085a7 */ /* 0x000ee400080010ff */
[----:B---3--:R-:W-:Y:S05]  /*12a70*/  @!P0 BRA `(.L_x_368) ;  /* 0xfffffffc00f08947 */ /* 0x008fea000383ffff */
[----:B------:R-:W-:Y:S05]  /*12a80*/  BRA `(.L_x_369) ;  /* 0xfffffef400547947 */ /* 0x000fea000383ffff */
.L_x_47:
[----:B------:R-:W-:-:S07]  /*12a90*/  MOV R3, UR20 ;  /* 0x0000001400037c02 */ /* 0x000fce0008000f00 */
.L_x_370:
[----:B-1----:R1:W2:Y:S02]  /*12aa0*/  SYNCS.PHASECHK.TRANS64.TRYWAIT P0, [R3+URZ+0xe068], R4 ;  /* 0x00e06804030075a7 */ /* 0x0022a400080011ff */
[----:B--2---:R-:W-:Y:S05]  /*12ab0*/  @!P0 NANOSLEEP.SYNCS 0x989680 ;  /* 0x009896800000895d */ /* 0x004fea0003900000 */
[----:B------:R-:W2:Y:S02]  /*12ac0*/  @!P0 SYNCS.PHASECHK.TRANS64 P0, [R3+URZ+0xe068], R4 ;  /* 0x00e06804030085a7 */ /* 0x000ea400080010ff */
[----:B--2---:R-:W-:Y:S05]  /*12ad0*/  @!P0 BRA `(.L_x_370) ;  /* 0xfffffffc00f08947 */ /* 0x004fea000383ffff */
[----:B------:R-:W-:Y:S05]  /*12ae0*/  BRA `(.L_x_371) ;  /* 0xfffffef4005c7947 */ /* 0x000fea000383ffff */
.L_x_51:
[----:B------:R-:W-:-:S07]  /*12af0*/  MOV R0, UR5 ;  /* 0x0000000500007c02 */ /* 0x000fce0008000f00 */
.L_x_372:
[----:B-1----:R1:W3:Y:S02]  /*12b00*/  SYNCS.PHASECHK.TRANS64.TRYWAIT P0, [R0+URZ+0xe020], R3 ;  /* 0x00e02003000075a7 */ /* 0x0022e400080011ff */
[----:B---3--:R-:W-:Y:S05]  /*12b10*/  @!P0 NANOSLEEP.SYNCS 0x989680 ;  /* 0x009896800000895d */ /* 0x008fea0003900000 */
[----:B------:R-:W3:Y:S02]  /*12b20*/  @!P0 SYNCS.PHASECHK.TRANS64 P0, [R0+URZ+0xe020], R3 ;  /* 0x00e02003000085a7 */ /* 0x000ee400080010ff */
[----:B---3--:R-:W-:Y:S05]  /*12b30*/  @!P0 BRA `(.L_x_372) ;  /* 0xfffffffc00f08947 */ /* 0x008fea000383ffff */
[----:B------:R-:W-:Y:S05]  /*12b40*/  BRA `(.L_x_373) ;  /* 0xfffffef400b87947 */ /* 0x000fea000383ffff */
.L_x_53:
[----:B------:R-:W-:-:S07]  /*12b50*/  MOV R0, UR20 ;  /* 0x0000001400007c02 */ /* 0x000fce0008000f00 */
.L_x_374:
[----:B-1----:R1:W3:Y:S02]  /*12b60*/  SYNCS.PHASECHK.TRANS64.TRYWAIT P0, [R0+URZ+0xe0a0], R3 ;  /* 0x00e0a003000075a7 */ /* 0x0022e400080011ff */
[----:B---3--:R-:W-:Y:S05]  /*12b70*/  @!P0 NANOSLEEP.SYNCS 0x989680 ;  /* 0x009896800000895d */ /* 0x008fea0003900000 */
[----:B------:R-:W3:Y:S02]  /*12b80*/  @!P0 SYNCS.PHASECHK.TRANS64 P0, [R0+URZ+0xe0a0], R3 ;  /* 0x00e0a003000085a7 */ /* 0x000ee400080010ff */
[----:B---3--:R-:W-:Y:S05]  /*12b90*/  @!P0 BRA `(.L_x_374) ;  /* 0xfffffffc00f08947 */ /* 0x008fea000383ffff */
[----:B------:R-:W-:Y:S05]  /*12ba0*/  BRA `(.L_x_375) ;  /* 0xfffffef400cc7947 */ /* 0x000fea000383ffff */
.L_x_55:
[----:B------:R-:W-:-:S07]  /*12bb0*/  MOV R0, UR20 ;  /* 0x0000001400007c02 */ /* 0x000fce0008000f00 */
.L_x_376:
[----:B-1----:R1:W3:Y:S02]  /*12bc0*/  SYNCS.PHASECHK.TRANS64.TRYWAIT P0, [R0+URZ+0xe058], R5 ;  /* 0x00e05805000075a7 */ /* 0x0022e400080011ff */
[----:B---3--:R-:W-:Y:S05]  /*12bd0*/  @!P0 NANOSLEEP.SYNCS 0x989680 ;  /* 0x009896800000895d */ /* 0x008fea0003900000 */
[----:B------:R-:W3:Y:S02]  /*12be0*/  @!P0 SYNCS.PHASECHK.TRANS64 P0, [R0+URZ+0xe058], R5 ;  /* 0x00e05805000085a7 */ /* 0x000ee400080010ff */
[----:B---3--:R-:W-:Y:S05]  /*12bf0*/  @!P0 BRA `(.L_x_376) ;  /* 0xfffffffc00f08947 */ /* 0x008fea000383ffff */
[----:B------:R-:W-:Y:S05]  /*12c00*/  BRA `(.L_x_377) ;  /* 0xfffffef400d47947 */ /* 0x000fea000383ffff */
.L_x_59:
[----:B------:R-:W-:Y:S07]  /*12c10*/  MOV R0, UR4 ;  /* 0x0000000400007c02 */ /* 0x000fee0008000f00 */
.L_x_378:
[----:B-1----:R1:W2:Y:S02]  /*12c20*/  SYNCS.PHASECHK.TRANS64.TRYWAIT P0, [R0+URZ+0xe020], R3 ;  /* 0x00e02003000075a7 */ /* 0x0022a400080011ff */
[----:B--2---:R-:W-:Y:S05]  /*12c30*/  @!P0 NANOSLEEP.SYNCS 0x989680 ;  /* 0x009896800000895d */ /* 0x004fea0003900000 */
[----:B------:R-:W2:Y:S02]  /*12c40*/  @!P0 SYNCS.PHASECHK.TRANS64 P0, [R0+URZ+0xe020], R3 ;  /* 0x00e02003000085a7 */ /* 0x000ea400080010ff */
[----:B--2---:R-:W-:Y:S05]  /*12c50*/  @!P0 BRA `(.L_x_378) ;  /* 0xfffffffc00f08947 */ /* 0x004fea000383ffff */
[----:B------:R-:W-:Y:S05]  /*12c60*/  BRA `(.L_x_379) ;  /* 0xfffffefc004c7947 */ /* 0x000fea000383ffff */
.L_x_62:
[----:B------:R-:W-:Y:S07]  /*12c70*/  MOV R0, UR20 ;  /* 0x0000001400007c02 */ /* 0x000fee0008000f00 */
.L_x_380:
[----:B--2---:R2:W3:Y:S02]  /*12c80*/  SYNCS.PHASECHK.TRANS64.TRYWAIT P0, [R0+URZ+0xe0a8], R3 ;  /* 0x00e0a803000075a7 */ /* 0x0044e400080011ff */
[----:B---3--:R-:W-:Y:S05]  /*12c90*/  @!P0 NANOSLEEP.SYNCS 0x989680 ;  /* 0x009896800000895d */ /* 0x008fea0003900000 */
[----:B------:R-:W3:Y:S02]  /*12ca0*/  @!P0 SYNCS.PHASECHK.TRANS64 P0, [R0+URZ+0xe0a8], R3 ;  /* 0x00e0a803000085a7 */ /* 0x000ee400080010ff */
[----:B---3--:R-:W-:Y:S05]  /*12cb0*/  @!P0 BRA `(.L_x_380) ;  /* 0xfffffffc00f08947 */ /* 0x008fea000383ffff */
[----:B------:R-:W-:Y:S05]  /*12cc0*/  BRA `(.L_x_381) ;  /* 0xfffffefc00d47947 */ /* 0x000fea000383ffff */
.L_x_64:
[----:B------:R-:W-:Y:S07]  /*12cd0*/  MOV R0, UR20 ;  /* 0x0000001400007c02 */ /* 0x000fee0008000f00 */
.L_x_382:
[----:B--2---:R2:W3:Y:S02]  /*12ce0*/  SYNCS.PHASECHK.TRANS64.TRYWAIT P0, [R0+URZ+0xe068], R5 ;  /* 0x00e06805000075a7 */ /* 0x0044e400080011ff */
[----:B---3--:R-:W-:Y:S05]  /*12cf0*/  @!P0 NANOSLEEP.SYNCS 0x989680 ;  /* 0x009896800000895d */ /* 0x008fea0003900000 */
[----:B------:R-:W3:Y:S02]  /*12d00*/  @!P0 SYNCS.PHASECHK.TRANS64 P0, [R0+URZ+0xe068], R5 ;  /* 0x00e06805000085a7 */ /* 0x000ee400080010ff */
[----:B---3--:R-:W-:Y:S05]  /*12d10*/  @!P0 BRA `(.L_x_382) ;  /* 0xfffffffc00f08947 */ /* 0x008fea000383ffff */
[----:B------:R-:W-:Y:S05]  /*12d20*/  BRA `(.L_x_383) ;  /* 0xfffffefc00dc7947 */ /* 0x000fea000383ffff */
.L_x_70:
[----:B------:R-:W-:Y:S07]  /*12d30*/  MOV R0, UR4 ;  /* 0x0000000400007c02 */ /* 0x000fee0008000f00 */
.L_x_384:
[----:B-1----:R1:W2:Y:S02]  /*12d40*/  SYNCS.PHASECHK.TRANS64.TRYWAIT P0, [R0+URZ+0xe020], R3 ;  /* 0x00e02003000075a7 */ /* 0x0022a400080011ff */
[----:B--2---:R-:W-:Y:S05]  /*12d50*/  @!P0 NANOSLEEP.SYNCS 0x989680 ;  /* 0x009896800000895d */ /* 0x004fea0003900000 */
[----:B------:R-:W2:Y:S02]  /*12d60*/  @!P0 SYNCS.PHASECHK.TRANS64 P0, [R0+URZ+0xe020], R3 ;  /* 0x00e02003000085a7 */ /* 0x000ea400080010ff */
[----:B--2---:R-:W-:Y:S05]  /*12d70*/  @!P0 BRA `(.L_x_384) ;  /* 0xfffffffc00f08947 */ /* 0x004fea000383ffff */
[----:B------:R-:W-:Y:S05]  /*12d80*/  BRA `(.L_x_385) ;  /* 0xffffff04009c7947 */ /* 0x000fea000383ffff */
.L_x_72:
[----:B------:R-:W-:Y:S07]  /*12d90*/  MOV R0, UR20 ;  /* 0x0000001400007c02 */ /* 0x000fee0008000f00 */
.L_x_386:
[----:B-1----:R1:W2:Y:S02]  /*12da0*/  SYNCS.PHASECHK.TRANS64.TRYWAIT P0, [R0+URZ+0xe0a0], R3 ;  /* 0x00e0a003000075a7 */ /* 0x0022a400080011ff */
[----:B--2---:R-:W-:Y:S05]  /*12db0*/  @!P0 NANOSLEEP.SYNCS 0x989680 ;  /* 0x009896800000895d */ /* 0x004fea0003900000 */
[----:B------:R-:W2:Y:S02]  /*12dc0*/  @!P0 SYNCS.PHASECHK.TRANS64 P0, [R0+URZ+0xe0a0], R3 ;  /* 0x00e0a003000085a7 */ /* 0x000ea400080010ff */
[----:B--2---:R-:W-:Y:S05]  /*12dd0*/  @!P0 BRA `(.L_x_386) ;  /* 0xfffffffc00f08947 */ /* 0x004fea000383ffff */
[----:B------:R-:W-:Y:S05]  /*12de0*/  BRA `(.L_x_387) ;  /* 0xffffff0400b07947 */ /* 0x000fea000383ffff */
.L_x_74:
[----:B------:R-:W-:Y:S01]  /*12df0*/  MOV R6, UR20 ;  /* 0x0000001400067c02 */ /* 0x000fe20008000f00 */
[----:B------:R-:W-:Y:S05]  /*12e00*/  IMAD.U32 R5, RZ, RZ, UR26 ;  /* 0x0000001aff057e24 */ /* 0x000fea000f8e00ff */
[----:B------:R-:W-:Y:S07]  /*12e10*/  SHF.L.U32 R5, R5, 0x1f, RZ ;  /* 0x0000001f05057819 */ /* 0x000fee00000006ff */
.L_x_388:
[----:B-1----:R1:W2:Y:S02]  /*12e20*/  SYNCS.PHASECHK.TRANS64.TRYWAIT P0, [R6+URZ+0xe058], R5 ;  /* 0x00e05805060075a7 */ /* 0x0022a400080011ff */
[----:B--2---:R-:W-:Y:S05]  /*12e30*/  @!P0 NANOSLEEP.SYNCS 0x989680 ;  /* 0x009896800000895d */ /* 0x004fea0003900000 */
[----:B------:R-:W2:Y:S02]  /*12e40*/  @!P0 SYNCS.PHASECHK.TRANS64 P0, [R6+URZ+0xe058], R5 ;  /* 0x00e05805060085a7 */ /* 0x000ea400080010ff */
[----:B--2---:R-:W-:Y:S05]  /*12e50*/  @!P0 BRA `(.L_x_388) ;  /* 0xfffffffc00f08947 */ /* 0x004fea000383ffff */
[----:B------:R-:W-:Y:S05]  /*12e60*/  BRA `(.L_x_389) ;  /* 0xffffff0400bc7947 */ /* 0x000fea000383ffff */
.L_x_82:
[----:B------:R-:W-:-:S07]  /*12e70*/  MOV R0, UR20 ;  /* 0x0000001400007c02 */ /* 0x000fce0008000f00 */
.L_x_390:
[----:B--2---:R2:W3:Y:S02]  /*12e80*/  SYNCS.PHASECHK.TRANS64.TRYWAIT P0, [R0+URZ+0xe0a8], R3 ;  /* 0x00e0a803000075a7 */ /* 0x0044e400080011ff */
[----:B---3--:R-:W-:Y:S05]  /*12e90*/  @!P0 NANOSLEEP.SYNCS 0x989680 ;  /* 0x009896800000895d */ /* 0x008fea0003900000 */
[----:B------:R-:W3:Y:S02]  /*12ea0*/  @!P0 SYNCS.PHASECHK.TRANS64 P0, [R0+URZ+0xe0a8], R3 ;  /* 0x00e0a803000085a7 */ /* 0x000ee400080010ff */
[----:B---3--:R-:W-:Y:S05]  /*12eb0*/  @!P0 BRA `(.L_x_390) ;  /* 0xfffffffc00f08947 */ /* 0x008fea000383ffff */
[----:B------:R-:W-:Y:S05]  /*12ec0*/  BRA `(.L_x_391) ;  /* 0xffffff0c000c7947 */ /* 0x000fea000383ffff */
.L_x_84:
[----:B------:R-:W-:-:S07]  /*12ed0*/  MOV R0, UR20 ;  /* 0x0000001400007c02 */ /* 0x000fce0008000f00 */
.L_x_392:
[----:B--2---:R2:W3:Y:S02]  /*12ee0*/  SYNCS.PHASECHK.TRANS64.TRYWAIT P0, [R0+URZ+0xe068], R5 ;  /* 0x00e06805000075a7 */ /* 0x0044e400080011ff */
[----:B---3--:R-:W-:Y:S05]  /*12ef0*/  @!P0 NANOSLEEP.SYNCS 0x989680 ;  /* 0x009896800000895d */ /* 0x008fea0003900000 */
[----:B------:R-:W3:Y:S02]  /*12f00*/  @!P0 SYNCS.PHASECHK.TRANS64 P0, [R0+URZ+0xe068], R5 ;  /* 0x00e06805000085a7 */ /* 0x000ee400080010ff */
[----:B---3--:R-:W-:Y:S05]  /*12f10*/  @!P0 BRA `(.L_x_392) ;  /* 0xfffffffc00f08947 */ /* 0x008fea000383ffff */
[----:B------:R-:W-:Y:S05]  /*12f20*/  BRA `(.L_x_393) ;  /* 0xffffff0c00147947 */ /* 0x000fea000383ffff */
.L_x_96:
[----:B-1----:R1:W2:Y:S02]  /*12f30*/  SYNCS.PHASECHK.TRANS64.TRYWAIT P0, [R16+URZ+0xe0c0], R3 ;  /* 0x00e0c003100075a7 */ /* 0x0022a400080011ff */
[----:B--2---:R-:W-:Y:S05]  /*12f40*/  @!P0 NANOSLEEP.SYNCS 0x989680 ;  /* 0x009896800000895d */ /* 0x004fea0003900000 */
[----:B------:R-:W2:Y:S02]  /*12f50*/  @!P0 SYNCS.PHASECHK.TRANS64 P0, [R16+URZ+0xe0c0], R3 ;  /* 0x00e0c003100085a7 */ /* 0x000ea400080010ff */
[----:B--2---:R-:W-:Y:S05]  /*12f60*/  @!P0 BRA `(.L_x_96) ;  /* 0xfffffffc00f08947 */ /* 0x004fea000383ffff */
[----:B------:R-:W-:Y:S05]  /*12f70*/  BRA `(.L_x_394) ;  /* 0xffffff14007c7947 */ /* 0x000fea000383ffff */
.L_x_163:
[----:B-1----:R1:W2:Y:S02]  /*12f80*/  SYNCS.PHASECHK.TRANS64.TRYWAIT P0, [R16+URZ+0xe0c8], R3 ;  /* 0x00e0c803100075a7 */ /* 0x0022a400080011ff */
[----:B--2---:R-:W-:Y:S05]  /*12f90*/  @!P0 NANOSLEEP.SYNCS 0x989680 ;  /* 0x009896800000895d */ /* 0x004fea0003900000 */
[----:B------:R-:W2:Y:S02]  /*12fa0*/  @!P0 SYNCS.PHASECHK.TRANS64 P0, [R16+URZ+0xe0c8], R3 ;  /* 0x00e0c803100085a7 */ /* 0x000ea400080010ff */
[----:B--2---:R-:W-:Y:S05]  /*12fb0*/  @!P0 BRA `(.L_x_163) ;  /* 0xfffffffc00f08947 */ /* 0x004fea000383ffff */
[----:B------:R-:W-:Y:S05]  /*12fc0*/  BRA `(.L_x_395) ;  /* 0xffffff4400f07947 */ /* 0x000fea000383ffff */
.L_x_169:
[----:B-1----:R1:W2:Y:S02]  /*12fd0*/  SYNCS.PHASECHK.TRANS64.TRYWAIT P0, [R47+URZ+0xe070], R0 ;  /* 0x00e070002f0075a7 */ /* 0x0022a400080011ff */
[----:B--2---:R-:W-:Y:S05]  /*12fe0*/  @!P0 NANOSLEEP.SYNCS 0x989680 ;  /* 0x009896800000895d */ /* 0x004fea0003900000 */
[----:B------:R-:W2:Y:S02]  /*12ff0*/  @!P0 SYNCS.PHASECHK.TRANS64 P0, [R47+URZ+0xe070], R0 ;  /* 0x00e070002f0085a7 */ /* 0x000ea400080010ff */
[----:B--2---:R-:W-:Y:S05]  /*13000*/  @!P0 BRA `(.L_x_169) ;  /* 0xfffffffc00f08947 */ /* 0x004fea000383ffff */
[----:B------:R-:W-:Y:S05]  /*13010*/  BRA `(.L_x_396) ;  /* 0xffffff4c00087947 */ /* 0x000fea000383ffff */
.L_x_172:
[----:B--2---:R2:W3:Y:S02]  /*13020*/  SYNCS.PHASECHK.TRANS64.TRYWAIT P1, [R47+URZ+0xe080], R6 ;  /* 0x00e080062f0075a7 */ /* 0x0044e400080211ff */
[----:B---3--:R-:W-:Y:S05]  /*13030*/  @!P1 NANOSLEEP.SYNCS 0x989680 ;  /* 0x009896800000995d */ /* 0x008fea0003900000 */
[----:B------:R-:W3:Y:S02]  /*13040*/  @!P1 SYNCS.PHASECHK.TRANS64 P1, [R47+URZ+0xe080], R6 ;  /* 0x00e080062f0095a7 */ /* 0x000ee400080210ff */
[----:B---3--:R-:W-:Y:S05]  /*13050*/  @!P1 BRA `(.L_x_172) ;  /* 0xfffffffc00f09947 */ /* 0x008fea000383ffff */
[----:B------:R-:W-:Y:S05]  /*13060*/  BRA `(.L_x_397) ;  /* 0xffffff4c00307947 */ /* 0x000fea000383ffff */
.L_x_175:
[----:B-1----:R1:W3:Y:S02]  /*13070*/  SYNCS.PHASECHK.TRANS64.TRYWAIT P0, [R47+URZ+0xe070], R0 ;  /* 0x00e070002f0075a7 */ /* 0x0022e400080011ff */
[----:B---3--:R-:W-:Y:S05]  /*13080*/  @!P0 NANOSLEEP.SYNCS 0x989680 ;  /* 0x009896800000895d */ /* 0x008fea0003900000 */
[----:B------:R-:W3:Y:S02]  /*13090*/  @!P0 SYNCS.PHASECHK.TRANS64 P0, [R47+URZ+0xe070], R0 ;  /* 0x00e070002f0085a7 */ /* 0x000ee400080010ff */
[----:B---3--:R-:W-:Y:S05]  /*130a0*/  @!P0 BRA `(.L_x_175) ;  /* 0xfffffffc00f08947 */ /* 0x008fea000383ffff */
[----:B------:R-:W-:Y:S05]  /*130b0*/  BRA `(.L_x_398) ;  /* 0xffffff4c00787947 */ /* 0x000fea000383ffff */
.L_x_177:
[----:B-1----:R1:W3:Y:S02]  /*130c0*/  SYNCS.PHASECHK.TRANS64.TRYWAIT P0, [R47+URZ+0xe090], R0 ;  /* 0x00e090002f0075a7 */ /* 0x0022e400080011ff */
[----:B---3--:R-:W-:Y:S05]  /*130d0*/  @!P0 NANOSLEEP.SYNCS 0x989680 ;  /* 0x009896800000895d */ /* 0x008fea0003900000 */
[----:B------:R-:W3:Y:S02]  /*130e0*/  @!P0 SYNCS.PHASECHK.TRANS64 P0, [R47+URZ+0xe090], R0 ;  /* 0x00e090002f0085a7 */ /* 0x000ee400080010ff */
[----:B---3--:R-:W-:Y:S05]  /*130f0*/  @!P0 BRA `(.L_x_177) ;  /* 0xfffffffc00f08947 */ /* 0x008fea000383ffff */
[----:B------:R-:W-:Y:S05]  /*13100*/  BRA `(.L_x_399) ;  /* 0xffffff4c00c07947 */ /* 0x000fea000383ffff */
.L_x_184:
[----:B-1----:R1:W4:Y:S02]  /*13110*/  SYNCS.PHASECHK.TRANS64.TRYWAIT P0, [R47+URZ+0xe080], R0 ;  /* 0x00e080002f0075a7 */ /* 0x00232400080011ff */
[----:B----4-:R-:W-:Y:S05]  /*13120*/  @!P0 NANOSLEEP.SYNCS 0x989680 ;  /* 0x009896800000895d */ /* 0x010fea0003900000 */
[----:B------:R-:W4:Y:S02]  /*13130*/  @!P0 SYNCS.PHASECHK.TRANS64 P0, [R47+URZ+0xe080], R0 ;  /* 0x00e080002f0085a7 */ /* 0x000f2400080010ff */
[----:B----4-:R-:W-:Y:S05]  /*13140*/  @!P0 BRA `(.L_x_184) ;  /* 0xfffffffc00f08947 */ /* 0x010fea000383ffff */
[----:B------:R-:W-:Y:S05]  /*13150*/  BRA `(.L_x_400) ;  /* 0xffffff5000dc7947 */ /* 0x000fea000383ffff */
.L_x_186:
[----:B-1----:R1:W3:Y:S02]  /*13160*/  SYNCS.PHASECHK.TRANS64.TRYWAIT P0, [R47+URZ+0xe098], R0 ;  /* 0x00e098002f0075a7 */ /* 0x0022e400080011ff */
[----:B---3--:R-:W-:Y:S05]  /*13170*/  @!P0 NANOSLEEP.SYNCS 0x989680 ;  /* 0x009896800000895d */ /* 0x008fea0003900000 */
[----:B------:R-:W3:Y:S02]  /*13180*/  @!P0 SYNCS.PHASECHK.TRANS64 P0, [R47+URZ+0xe098], R0 ;  /* 0x00e098002f0085a7 */ /* 0x000ee400080010ff */
[----:B---3--:R-:W-:Y:S05]  /*13190*/  @!P0 BRA `(.L_x_186) ;  /* 0xfffffffc00f08947 */ /* 0x008fea000383ffff */
[----:B------:R-:W-:Y:S05]  /*131a0*/  BRA `(.L_x_401) ;  /* 0xffffff5400207947 */ /* 0x000fea000383ffff */
.L_x_195:
[----:B---3--:R3:W4:Y:S02]  /*131b0*/  SYNCS.PHASECHK.TRANS64.TRYWAIT P0, [R47+URZ+0xe070], R4 ;  /* 0x00e070042f0075a7 */ /* 0x00872400080011ff */
[----:B----4-:R-:W-:Y:S05]  /*131c0*/  @!P0 NANOSLEEP.SYNCS 0x989680 ;  /* 0x009896800000895d */ /* 0x010fea0003900000 */
[----:B------:R-:W4:Y:S02]  /*131d0*/  @!P0 SYNCS.PHASECHK.TRANS64 P0, [R47+URZ+0xe070], R4 ;  /* 0x00e070042f0085a7 */ /* 0x000f2400080010ff */
[----:B----4-:R-:W-:Y:S05]  /*131e0*/  @!P0 BRA `(.L_x_195) ;  /* 0xfffffffc00f08947 */ /* 0x010fea000383ffff */
[----:B------:R-:W-:Y:S05]  /*131f0*/  BRA `(.L_x_402) ;  /* 0xffffff58005c7947 */ /* 0x000fea000383ffff */
.L_x_198:
[----:B-1----:R1:W4:Y:S02]  /*13200*/  SYNCS.PHASECHK.TRANS64.TRYWAIT P0, [R47+URZ+0xe090], R0 ;  /* 0x00e090002f0075a7 */ /* 0x00232400080011ff */
[----:B----4-:R-:W-:Y:S05]  /*13210*/  @!P0 NANOSLEEP.SYNCS 0x989680 ;  /* 0x009896800000895d */ /* 0x010fea0003900000 */
[----:B------:R-:W4:Y:S02]  /*13220*/  @!P0 SYNCS.PHASECHK.TRANS64 P0, [R47+URZ+0xe090], R0 ;  /* 0x00e090002f0085a7 */ /* 0x000f2400080010ff */
[----:B----4-:R-:W-:Y:S05]  /*13230*/  @!P0 BRA `(.L_x_198) ;  /* 0xfffffffc00f08947 */ /* 0x010fea000383ffff */
[----:B------:R-:W-:Y:S05]  /*13240*/  BRA `(.L_x_403) ;  /* 0xffffff5800807947 */ /* 0x000fea000383ffff */
.L_x_201:
[----:B-1----:R1:W4:Y:S02]  /*13250*/  SYNCS.PHASECHK.TRANS64.TRYWAIT P0, [R47+URZ+0xe0c0], R0 ;  /* 0x00e0c0002f0075a7 */ /* 0x00232400080011ff */
[----:B----4-:R-:W-:Y:S05]  /*13260*/  @!P0 NANOSLEEP.SYNCS 0x989680 ;  /* 0x009896800000895d */ /* 0x010fea0003900000 */
[----:B------:R-:W4:Y:S02]  /*13270*/  @!P0 SYNCS.PHASECHK.TRANS64 P0, [R47+URZ+0xe0c0], R0 ;  /* 0x00e0c0002f0085a7 */ /* 0x000f2400080010ff */
[----:B----4-:R-:W-:Y:S05]  /*13280*/  @!P0 BRA `(.L_x_201) ;  /* 0xfffffffc00f08947 */ /* 0x010fea000383ffff */
[----:B------:R-:W-:Y:S05]  /*13290*/  BRA `(.L_x_404) ;  /* 0xffffff58008c7947 */ /* 0x000fea000383ffff */
.L_x_209:
[----:B-1----:R1:W2:Y:S02]  /*132a0*/  SYNCS.PHASECHK.TRANS64.TRYWAIT P0, [R47+URZ+0xe080], R4 ;  /* 0x00e080042f0075a7 */ /* 0x0022a400080011ff */
[----:B--2---:R-:W-:Y:S05]  /*132b0*/  @!P0 NANOSLEEP.SYNCS 0x989680 ;  /* 0x009896800000895d */ /* 0x004fea0003900000 */
[----:B------:R-:W2:Y:S02]  /*132c0*/  @!P0 SYNCS.PHASECHK.TRANS64 P0, [R47+URZ+0xe080], R4 ;  /* 0x00e080042f0085a7 */ /* 0x000ea400080010ff */
[----:B--2---:R-:W-:Y:S05]  /*132d0*/  @!P0 BRA `(.L_x_209) ;  /* 0xfffffffc00f08947 */ /* 0x004fea000383ffff */
[----:B------:R-:W-:Y:S05]  /*132e0*/  BRA `(.L_x_405) ;  /* 0xffffff6400c87947 */ /* 0x000fea000383ffff */
.L_x_212:
[----:B----4-:R4:W1:Y:S02]  /*132f0*/  SYNCS.PHASECHK.TRANS64.TRYWAIT P0, [R47+URZ+0xe098], R0 ;  /* 0x00e098002f0075a7 */ /* 0x01086400080011ff */
[----:B-1----:R-:W-:Y:S05]  /*13300*/  @!P0 NANOSLEEP.SYNCS 0x989680 ;  /* 0x009896800000895d */ /* 0x002fea0003900000 */
[----:B------:R-:W1:Y:S02]  /*13310*/  @!P0 SYNCS.PHASECHK.TRANS64 P0, [R47+URZ+0xe098], R0 ;  /* 0x00e098002f0085a7 */ /* 0x000e6400080010ff */
[----:B-1----:R-:W-:Y:S05]  /*13320*/  @!P0 BRA `(.L_x_212) ;  /* 0xfffffffc00f08947 */ /* 0x002fea000383ffff */
[----:B------:R-:W-:Y:S05]  /*13330*/  BRA `(.L_x_406) ;  /* 0xffffff6400ec7947 */ /* 0x000fea000383ffff */
.L_x_215:
[----:B-1----:R1:W4:Y:S02]  /*13340*/  SYNCS.PHASECHK.TRANS64.TRYWAIT P0, [R47+URZ+0xe0c8], R0 ;  /* 0x00e0c8002f0075a7 */ /* 0x00232400080011ff */
[----:B----4-:R-:W-:Y:S05]  /*13350*/  @!P0 NANOSLEEP.SYNCS 0x989680 ;  /* 0x009896800000895d */ /* 0x010fea0003900000 */
[----:B------:R-:W4:Y:S02]  /*13360*/  @!P0 SYNCS.PHASECHK.TRANS64 P0, [R47+URZ+0xe0c8], R0 ;  /* 0x00e0c8002f0085a7 */ /* 0x000f2400080010ff */
[----:B----4-:R-:W-:Y:S05]  /*13370*/  @!P0 BRA `(.L_x_215) ;  /* 0xfffffffc00f08947 */ /* 0x010fea000383ffff */
[----:B------:R-:W-:Y:S05]  /*13380*/  BRA `(.L_x_407) ;  /* 0xffffff6400f87947 */ /* 0x000fea000383ffff */
.L_x_225:
[----:B------:R-:W-:-:S07]  /*13390*/  MOV R0, UR7 ;  /* 0x0000000700007c02 */ /* 0x000fce0008000f00 */
.L_x_408:
[----:B-1----:R1:W2:Y:S02]  /*133a0*/  SYNCS.PHASECHK.TRANS64.TRYWAIT P0, [R0+URZ], R3 ;  /* 0x00000003000075a7 */ /* 0x0022a400080011ff */
[----:B--2---:R-:W-:Y:S05]  /*133b0*/  @!P0 NANOSLEEP.SYNCS 0x989680 ;  /* 0x009896800000895d */ /* 0x004fea0003900000 */
[----:B------:R-:W2:Y:S02]  /*133c0*/  @!P0 SYNCS.PHASECHK.TRANS64 P0, [R0+URZ], R3 ;  /* 0x00000003000085a7 */ /* 0x000ea400080010ff */
[----:B--2---:R-:W-:Y:S05]  /*133d0*/  @!P0 BRA `(.L_x_408) ;  /* 0xfffffffc00f08947 */ /* 0x004fea000383ffff */
[----:B------:R-:W-:Y:S05]  /*133e0*/  BRA `(.L_x_409) ;  /* 0xffffff7400e87947 */ /* 0x000fea000383ffff */
.L_x_228:
[----:B------:R-:W-:-:S07]  /*133f0*/  MOV R0, UR5 ;  /* 0x0000000500007c02 */ /* 0x000fce0008000f00 */
.L_x_410:
[----:B-1----:R1:W3:Y:S02]  /*13400*/  SYNCS.PHASECHK.TRANS64.TRYWAIT P1, [R0+URZ], R3 ;  /* 0x00000003000075a7 */ /* 0x0022e400080211ff */
[----:B---3--:R-:W-:Y:S05]  /*13410*/  @!P1 NANOSLEEP.SYNCS 0x989680 ;  /* 0x009896800000995d */ /* 0x008fea0003900000 */
[----:B------:R-:W3:Y:S02]  /*13420*/  @!P1 SYNCS.PHASECHK.TRANS64 P1, [R0+URZ], R3 ;  /* 0x00000003000095a7 */ /* 0x000ee400080210ff */
[----:B---3--:R-:W-:Y:S05]  /*13430*/  @!P1 BRA `(.L_x_410) ;  /* 0xfffffffc00f09947 */ /* 0x008fea000383ffff */
[----:B------:R-:W-:Y:S05]  /*13440*/  BRA `(.L_x_411) ;  /* 0xffffff7800687947 */ /* 0x000fea000383ffff */
.L_x_235:
[----:B-1----:R-:W-:-:S04]  /*13450*/  MOV R4, UR42 ;  /* 0x0000002a00047c02 */ /* 0x002fc80008000f00 */
[----:B------:R1:W2:Y:S03]  /*13460*/  SYNCS.PHASECHK.TRANS64.TRYWAIT P5, [R4+URZ], R3 ;  /* 0x00000003040075a7 */ /* 0x0002a600080a11ff */
[----:B--2---:R-:W-:Y:S05]  /*13470*/  @!P5 NANOSLEEP.SYNCS 0x989680 ;  /* 0x009896800000d95d */ /* 0x004fea0003900000 */
[----:B------:R-:W2:Y:S02]  /*13480*/  @!P5 SYNCS.PHASECHK.TRANS64 P5, [R4+URZ], R3 ;  /* 0x000000030400d5a7 */ /* 0x000ea400080a10ff */
[----:B--2---:R-:W-:Y:S05]  /*13490*/  @!P5 BRA `(.L_x_235) ;  /* 0xfffffffc00ecd947 */ /* 0x004fea000383ffff */
[----:B------:R-:W-:Y:S05]  /*134a0*/  BRA `(.L_x_412) ;  /* 0xffffff8400a07947 */ /* 0x000fea000383ffff */
.L_x_240:
[----:B------:R-:W-:-:S07]  /*134b0*/  MOV R5, UR6 ;  /* 0x0000000600057c02 */ /* 0x000fce0008000f00 */
.L_x_413:
[----:B---3--:R3:W4:Y:S02]  /*134c0*/  SYNCS.PHASECHK.TRANS64.TRYWAIT P2, [R5+URZ], R0 ;  /* 0x00000000050075a7 */ /* 0x00872400080411ff */
[----:B----4-:R-:W-:Y:S05]  /*134d0*/  @!P2 NANOSLEEP.SYNCS 0x989680 ;  /* 0x009896800000a95d */ /* 0x010fea0003900000 */
[----:B------:R-:W4:Y:S02]  /*134e0*/  @!P2 SYNCS.PHASECHK.TRANS64 P2, [R5+URZ], R0 ;  /* 0x000000000500a5a7 */ /* 0x000f2400080410ff */
[----:B----4-:R-:W-:Y:S05]  /*134f0*/  @!P2 BRA `(.L_x_413) ;  /* 0xfffffffc00f0a947 */ /* 0x010fea000383ffff */
[----:B------:R-:W-:Y:S05]  /*13500*/  BRA `(.L_x_414) ;  /* 0xffffffb400387947 */ /* 0x000fea000383ffff */
.L_x_245:
[----:B------:R-:W-:-:S07]  /*13510*/  MOV R3, UR6 ;  /* 0x0000000600037c02 */ /* 0x000fce0008000f00 */
.L_x_415:
[----:B-1----:R1:W2:Y:S02]  /*13520*/  SYNCS.PHASECHK.TRANS64.TRYWAIT P1, [R3+URZ], R0 ;  /* 0x00000000030075a7 */ /* 0x0022a400080211ff */
[----:B--2---:R-:W-:Y:S05]  /*13530*/  @!P1 NANOSLEEP.SYNCS 0x989680 ;  /* 0x009896800000995d */ /* 0x004fea0003900000 */
[----:B------:R-:W2:Y:S02]  /*13540*/  @!P1 SYNCS.PHASECHK.TRANS64 P1, [R3+URZ], R0 ;  /* 0x00000000030095a7 */ /* 0x000ea400080210ff */
[----:B--2---:R-:W-:Y:S05]  /*13550*/  @!P1 BRA `(.L_x_415) ;  /* 0xfffffffc00f09947 */ /* 0x004fea000383ffff */
[----:B------:R-:W-:Y:S05]  /*13560*/  BRA `(.L_x_416) ;  /* 0xffffffb800987947 */ /* 0x000fea000383ffff */
.L_x_250:
[----:B------:R-:W-:-:S07]  /*13570*/  MOV R0, UR4 ;  /* 0x0000000400007c02 */ /* 0x000fce0008000f00 */
.L_x_417:
[----:B-1----:R1:W3:Y:S02]  /*13580*/  SYNCS.PHASECHK.TRANS64.TRYWAIT P0, [R0+URZ], R3 ;  /* 0x00000003000075a7 */ /* 0x0022e400080011ff */
[----:B---3--:R-:W-:Y:S05]  /*13590*/  @!P0 NANOSLEEP.SYNCS 0x989680 ;  /* 0x009896800000895d */ /* 0x008fea0003900000 */
[----:B------:R-:W3:Y:S02]  /*135a0*/  @!P0 SYNCS.PHASECHK.TRANS64 P0, [R0+URZ], R3 ;  /* 0x00000003000085a7 */ /* 0x000ee400080010ff */
[----:B---3--:R-:W-:Y:S05]  /*135b0*/  @!P0 BRA `(.L_x_417) ;  /* 0xfffffffc00f08947 */ /* 0x008fea000383ffff */
[----:B------:R-:W-:Y:S05]  /*135c0*/  BRA `(.L_x_418) ;  /* 0xffffffbc003c7947 */ /* 0x000fea000383ffff */
.L_x_256:
[----:B------:R-:W-:-:S07]  /*135d0*/  MOV R3, UR8 ;  /* 0x0000000800037c02 */ /* 0x000fce0008000f00 */
.L_x_419:
[----:B-1----:R1:W2:Y:S02]  /*135e0*/  SYNCS.PHASECHK.TRANS64.TRYWAIT P1, [R3+URZ+0xe010], R6 ;  /* 0x00e01006030075a7 */ /* 0x0022a400080211ff */
[----:B--2---:R-:W-:Y:S05]  /*135f0*/  @!P1 NANOSLEEP.SYNCS 0x989680 ;  /* 0x009896800000995d */ /* 0x004fea0003900000 */
[----:B------:R-:W2:Y:S02]  /*13600*/  @!P1 SYNCS.PHASECHK.TRANS64 P1, [R3+URZ+0xe010], R6 ;  /* 0x00e01006030095a7 */ /* 0x000ea400080210ff */
[----:B--2---:R-:W-:Y:S05]  /*13610*/  @!P1 BRA `(.L_x_419) ;  /* 0xfffffffc00f09947 */ /* 0x004fea000383ffff */
[----:B------:R-:W-:Y:S05]  /*13620*/  BRA `(.L_x_420) ;  /* 0xffffffc000e07947 */ /* 0x000fea000383ffff */
.L_x_262:
[----:B--2---:R-:W-:-:S07]  /*13630*/  MOV R0, UR17 ;  /* 0x0000001100007c02 */ /* 0x004fce0008000f00 */
.L_x_421:
[----:B-1----:R1:W2:Y:S02]  /*13640*/  SYNCS.PHASECHK.TRANS64.TRYWAIT P1, [R0+URZ+0xe038], R5 ;  /* 0x00e03805000075a7 */ /* 0x0022a400080211ff */
[----:B--2---:R-:W-:Y:S05]  /*13650*/  @!P1 NANOSLEEP.SYNCS 0x989680 ;  /* 0x009896800000995d */ /* 0x004fea0003900000 */
[----:B------:R-:W2:Y:S02]  /*13660*/  @!P1 SYNCS.PHASECHK.TRANS64 P1, [R0+URZ+0xe038], R5 ;  /* 0x00e03805000095a7 */ /* 0x000ea400080210ff */
[----:B--2---:R-:W-:Y:S05]  /*13670*/  @!P1 BRA `(.L_x_421) ;  /* 0xfffffffc00f09947 */ /* 0x004fea000383ffff */
[----:B------:R-:W-:Y:S05]  /*13680*/  BRA `(.L_x_422) ;  /* 0xffffffc400347947 */ /* 0x000fea000383ffff */
.L_x_268:
[----:B------:R-:W-:-:S07]  /*13690*/  MOV R3, UR8 ;  /* 0x0000000800037c02 */ /* 0x000fce0008000f00 */
.L_x_423:
[----:B-1----:R1:W2:Y:S02]  /*136a0*/  SYNCS.PHASECHK.TRANS64.TRYWAIT P1, [R3+URZ+0xe018], R6 ;  /* 0x00e01806030075a7 */ /* 0x0022a400080211ff */
[----:B--2---:R-:W-:Y:S05]  /*136b0*/  @!P1 NANOSLEEP.SYNCS 0x989680 ;  /* 0x009896800000995d */ /* 0x004fea0003900000 */
[----:B------:R-:W2:Y:S02]  /*136c0*/  @!P1 SYNCS.PHASECHK.TRANS64 P1, [R3+URZ+0xe018], R6 ;  /* 0x00e01806030095a7 */ /* 0x000ea400080210ff */
[----:B--2---:R-:W-:Y:S05]  /*136d0*/  @!P1 BRA `(.L_x_423) ;  /* 0xfffffffc00f09947 */ /* 0x004fea000383ffff */
[----:B------:R-:W-:Y:S05]  /*136e0*/  BRA `(.L_x_424) ;  /* 0xffffffc400a07947 */ /* 0x000fea000383ffff */
.L_x_274:
[----:B--2---:R-:W-:-:S07]  /*136f0*/  MOV R0, UR17 ;  /* 0x0000001100007c02 */ /* 0x004fce0008000f00 */
.L_x_425:
[----:B-1----:R1:W2:Y:S02]  /*13700*/  SYNCS.PHASECHK.TRANS64.TRYWAIT P1, [R0+URZ+0xe038], R3 ;  /* 0x00e03803000075a7 */ /* 0x0022a400080211ff */
[----:B--2---:R-:W-:Y:S05]  /*13710*/  @!P1 NANOSLEEP.SYNCS 0x989680 ;  /* 0x009896800000995d */ /* 0x004fea0003900000 */
[----:B------:R-:W2:Y:S02]  /*13720*/  @!P1 SYNCS.PHASECHK.TRANS64 P1, [R0+URZ+0xe038], R3 ;  /* 0x00e03803000095a7 */ /* 0x000ea400080210ff */
[----:B--2---:R-:W-:Y:S05]  /*13730*/  @!P1 BRA `(.L_x_425) ;  /* 0xfffffffc00f09947 */ /* 0x004fea000383ffff */
[----:B------:R-:W-:Y:S05]  /*13740*/  BRA `(.L_x_426) ;  /* 0xffffffc800007947 */ /* 0x000fea000383ffff */
.L_x_280:
[----:B--2---:R-:W-:-:S07]  /*13750*/  MOV R0, UR17 ;  /* 0x0000001100007c02 */ /* 0x004fce0008000f00 */
.L_x_427:
[----:B-1----:R1:W2:Y:S02]  /*13760*/  SYNCS.PHASECHK.TRANS64.TRYWAIT P1, [R0+URZ+0xe038], R3 ;  /* 0x00e03803000075a7 */ /* 0x0022a400080211ff */
[----:B--2---:R-:W-:Y:S05]  /*13770*/  @!P1 NANOSLEEP.SYNCS 0x989680 ;  /* 0x009896800000995d */ /* 0x004fea0003900000 */
[----:B------:R-:W2:Y:S02]  /*13780*/  @!P1 SYNCS.PHASECHK.TRANS64 P1, [R0+URZ+0xe038], R3 ;  /* 0x00e03803000095a7 */ /* 0x000ea400080210ff */
[----:B--2---:R-:W-:Y:S05]  /*13790*/  @!P1 BRA `(.L_x_427) ;  /* 0xfffffffc00f09947 */ /* 0x004fea000383ffff */
[----:B------:R-:W-:Y:S05]  /*137a0*/  BRA `(.L_x_428) ;  /* 0xffffffc800b87947 */ /* 0x000fea000383ffff */
.L_x_285:
[----:B------:R-:W-:-:S07]  /*137b0*/  MOV R0, UR17 ;  /* 0x0000001100007c02 */ /* 0x000fce0008000f00 */
.L_x_429:
[----:B-1----:R1:W2:Y:S02]  /*137c0*/  SYNCS.PHASECHK.TRANS64.TRYWAIT P1, [R0+URZ+0xe038], R3 ;  /* 0x00e03803000075a7 */ /* 0x0022a400080211ff */
[----:B--2---:R-:W-:Y:S05]  /*137d0*/  @!P1 NANOSLEEP.SYNCS 0x989680 ;  /* 0x009896800000995d */ /* 0x004fea0003900000 */
[----:B------:R-:W2:Y:S02]  /*137e0*/  @!P1 SYNCS.PHASECHK.TRANS64 P1, [R0+URZ+0xe038], R3 ;  /* 0x00e03803000095a7 */ /* 0x000ea400080210ff */
[----:B--2---:R-:W-:Y:S05]  /*137f0*/  @!P1 BRA `(.L_x_429) ;  /* 0xfffffffc00f09947 */ /* 0x004fea000383ffff */
[----:B------:R-:W-:Y:S05]  /*13800*/  BRA `(.L_x_430) ;  /* 0xffffffcc002c7947 */ /* 0x000fea000383ffff */
.L_x_290:
[----:B------:R-:W-:-:S07]  /*13810*/  MOV R0, UR17 ;  /* 0x0000001100007c02 */ /* 0x000fce0008000f00 */
.L_x_431:
[----:B-1----:R1:W2:Y:S02]  /*13820*/  SYNCS.PHASECHK.TRANS64.TRYWAIT P1, [R0+URZ+0xe038], R3 ;  /* 0x00e03803000075a7 */ /* 0x0022a400080211ff */
[----:B--2---:R-:W-:Y:S05]  /*13830*/  @!P1 NANOSLEEP.SYNCS 0x989680 ;  /* 0x009896800000995d */ /* 0x004fea0003900000 */
[----:B------:R-:W2:Y:S02]  /*13840*/  @!P1 SYNCS.PHASECHK.TRANS64 P1, [R0+URZ+0xe038], R3 ;  /* 0x00e03803000095a7 */ /* 0x000ea400080210ff */
[----:B--2---:R-:W-:Y:S05]  /*13850*/  @!P1 BRA `(.L_x_431) ;  /* 0xfffffffc00f09947 */ /* 0x004fea000383ffff */
[----:B------:R-:W-:Y:S05]  /*13860*/  BRA `(.L_x_432) ;  /* 0xffffffcc00947947 */ /* 0x000fea000383ffff */
.L_x_295:
[----:B------:R-:W-:-:S07]  /*13870*/  MOV R0, UR17 ;  /* 0x0000001100007c02 */ /* 0x000fce0008000f00 */
.L_x_433:
[----:B-1----:R1:W2:Y:S02]  /*13880*/  SYNCS.PHASECHK.TRANS64.TRYWAIT P1, [R0+URZ+0xe038], R3 ;  /* 0x00e03803000075a7 */ /* 0x0022a400080211ff */
[----:B--2---:R-:W-:Y:S05]  /*13890*/  @!P1 NANOSLEEP.SYNCS 0x989680 ;  /* 0x009896800000995d */ /* 0x004fea0003900000 */
[----:B------:R-:W2:Y:S02]  /*138a0*/  @!P1 SYNCS.PHASECHK.TRANS64 P1, [R0+URZ+0xe038], R3 ;  /* 0x00e03803000095a7 */ /* 0x000ea400080210ff */
[----:B--2---:R-:W-:Y:S05]  /*138b0*/  @!P1 BRA `(.L_x_433) ;  /* 0xfffffffc00f09947 */ /* 0x004fea000383ffff */
[----:B------:R-:W-:Y:S05]  /*138c0*/  BRA `(.L_x_434) ;  /* 0xffffffcc00fc7947 */ /* 0x000fea000383ffff */
.L_x_300:
[----:B------:R-:W-:-:S07]  /*138d0*/  MOV R0, UR17 ;  /* 0x0000001100007c02 */ /* 0x000fce0008000f00 */
.L_x_435:
[----:B-1----:R1:W2:Y:S02]  /*138e0*/  SYNCS.PHASECHK.TRANS64.TRYWAIT P1, [R0+URZ+0xe038], R3 ;  /* 0x00e03803000075a7 */ /* 0x0022a400080211ff */
[----:B--2---:R-:W-:Y:S05]  /*138f0*/  @!P1 NANOSLEEP.SYNCS 0x989680 ;  /* 0x009896800000995d */ /* 0x004fea0003900000 */
[----:B------:R-:W2:Y:S02]  /*13900*/  @!P1 SYNCS.PHASECHK.TRANS64 P1, [R0+URZ+0xe038], R3 ;  /* 0x00e03803000095a7 */ /* 0x000ea400080210ff */
[----:B--2---:R-:W-:Y:S05]  /*13910*/  @!P1 BRA `(.L_x_435) ;  /* 0xfffffffc00f09947 */ /* 0x004fea000383ffff */
[----:B------:R-:W-:Y:S05]  /*13920*/  BRA `(.L_x_436) ;  /* 0xffffffd000647947 */ /* 0x000fea000383ffff */
.L_x_305:
[----:B------:R-:W-:-:S07]  /*13930*/  MOV R0, UR17 ;  /* 0x0000001100007c02 */ /* 0x000fce0008000f00 */
.L_x_437:
[----:B-1----:R1:W2:Y:S02]  /*13940*/  SYNCS.PHASECHK.TRANS64.TRYWAIT P1, [R0+URZ+0xe038], R3 ;  /* 0x00e03803000075a7 */ /* 0x0022a400080211ff */
[----:B--2---:R-:W-:Y:S05]  /*13950*/  @!P1 NANOSLEEP.SYNCS 0x989680 ;  /* 0x009896800000995d */ /* 0x004fea0003900000 */
[----:B------:R-:W2:Y:S02]  /*13960*/  @!P1 SYNCS.PHASECHK.TRANS64 P1, [R0+URZ+0xe038], R3 ;  /* 0x00e03803000095a7 */ /* 0x000ea400080210ff */
[----:B--2---:R-:W-:Y:S05]  /*13970*/  @!P1 BRA `(.L_x_437) ;  /* 0xfffffffc00f09947 */ /* 0x004fea000383ffff */
[----:B------:R-:W-:Y:S05]  /*13980*/  BRA `(.L_x_438) ;  /* 0xffffffd000cc7947 */ /* 0x000fea000383ffff */
.L_x_310:
[----:B------:R-:W-:-:S07]  /*13990*/  MOV R0, UR17 ;  /* 0x0000001100007c02 */ /* 0x000fce0008000f00 */
.L_x_439:
[----:B-1----:R1:W2:Y:S02]  /*139a0*/  SYNCS.PHASECHK.TRANS64.TRYWAIT P1, [R0+URZ+0xe038], R3 ;  /* 0x00e03803000075a7 */ /* 0x0022a400080211ff */
[----:B--2---:R-:W-:Y:S05]  /*139b0*/  @!P1 NANOSLEEP.SYNCS 0x989680 ;  /* 0x009896800000995d */ /* 0x004fea0003900000 */
[----:B------:R-:W2:Y:S02]  /*139c0*/  @!P1 SYNCS.PHASECHK.TRANS64 P1, [R0+URZ+0xe038], R3 ;  /* 0x00e03803000095a7 */ /* 0x000ea400080210ff */
[----:B--2---:R-:W-:Y:S05]  /*139d0*/  @!P1 BRA `(.L_x_439) ;  /* 0xfffffffc00f09947 */ /* 0x004fea000383ffff */
[----:B------:R-:W-:Y:S05]  /*139e0*/  BRA `(.L_x_440) ;  /* 0xffffffd400387947 */ /* 0x000fea000383ffff */
.L_x_315:
[----:B------:R-:W-:-:S07]  /*139f0*/  MOV R0, UR17 ;  /* 0x0000001100007c02 */ /* 0x000fce0008000f00 */
.L_x_441:
[----:B-1----:R1:W2:Y:S02]  /*13a00*/  SYNCS.PHASECHK.TRANS64.TRYWAIT P1, [R0+URZ+0xe038], R3 ;  /* 0x00e03803000075a7 */ /* 0x0022a400080211ff */
[----:B--2---:R-:W-:Y:S05]  /*13a10*/  @!P1 NANOSLEEP.SYNCS 0x989680 ;  /* 0x009896800000995d */ /* 0x004fea0003900000 */
[----:B------:R-:W2:Y:S02]  /*13a20*/  @!P1 SYNCS.PHASECHK.TRANS64 P1, [R0+URZ+0xe038], R3 ;  /* 0x00e03803000095a7 */ /* 0x000ea400080210ff */
[----:B--2---:R-:W-:Y:S05]  /*13a30*/  @!P1 BRA `(.L_x_441) ;  /* 0xfffffffc00f09947 */ /* 0x004fea000383ffff */
[----:B------:R-:W-:Y:S05]  /*13a40*/  BRA `(.L_x_442) ;  /* 0xffffffd400a07947 */ /* 0x000fea000383ffff */
.L_x_321:
[----:B------:R-:W-:-:S07]  /*13a50*/  MOV R0, UR17 ;  /* 0x0000001100007c02 */ /* 0x000fce0008000f00 */
.L_x_443:
[----:B-1----:R1:W2:Y:S02]  /*13a60*/  SYNCS.PHASECHK.TRANS64.TRYWAIT P1, [R0+URZ+0xe038], R3 ;  /* 0x00e03803000075a7 */ /* 0x0022a400080211ff */
[----:B--2---:R-:W-:Y:S05]  /*13a70*/  @!P1 NANOSLEEP.SYNCS 0x989680 ;  /* 0x009896800000995d */ /* 0x004fea0003900000 */
[----:B------:R-:W2:Y:S02]  /*13a80*/  @!P1 SYNCS.PHASECHK.TRANS64 P1, [R0+URZ+0xe038], R3 ;  /* 0x00e03803000095a7 */ /* 0x000ea400080210ff */
[----:B--2---:R-:W-:Y:S05]  /*13a90*/  @!P1 BRA `(.L_x_443) ;  /* 0xfffffffc00f09947 */ /* 0x004fea000383ffff */
[----:B------:R-:W-:Y:S05]  /*13aa0*/  BRA `(.L_x_444) ;  /* 0xffffffd8001c7947 */ /* 0x000fea000383ffff */
.L_x_326:
[----:B------:R-:W-:-:S07]  /*13ab0*/  MOV R0, UR17 ;  /* 0x0000001100007c02 */ /* 0x000fce0008000f00 */
.L_x_445:
[----:B-1----:R1:W2:Y:S02]  /*13ac0*/  SYNCS.PHASECHK.TRANS64.TRYWAIT P1, [R0+URZ+0xe038], R3 ;  /* 0x00e03803000075a7 */ /* 0x0022a400080211ff */
[----:B--2---:R-:W-:Y:S05]  /*13ad0*/  @!P1 NANOSLEEP.SYNCS 0x989680 ;  /* 0x009896800000995d */ /* 0x004fea0003900000 */
[----:B------:R-:W2:Y:S02]  /*13ae0*/  @!P1 SYNCS.PHASECHK.TRANS64 P1, [R0+URZ+0xe038], R3 ;  /* 0x00e03803000095a7 */ /* 0x000ea400080210ff */
[----:B--2---:R-:W-:Y:S05]  /*13af0*/  @!P1 BRA `(.L_x_445) ;  /* 0xfffffffc00f09947 */ /* 0x004fea000383ffff */
[----:B------:R-:W-:Y:S05]  /*13b00*/  BRA `(.L_x_446) ;  /* 0xffffffd800847947 */ /* 0x000fea000383ffff */
.L_x_331:
[----:B------:R-:W-:-:S07]  /*13b10*/  MOV R0, UR17 ;  /* 0x0000001100007c02 */ /* 0x000fce0008000f00 */
.L_x_447:
[----:B-1----:R1:W2:Y:S02]  /*13b20*/  SYNCS.PHASECHK.TRANS64.TRYWAIT P1, [R0+URZ+0xe038], R3 ;  /* 0x00e03803000075a7 */ /* 0x0022a400080211ff */
[----:B--2---:R-:W-:Y:S05]  /*13b30*/  @!P1 NANOSLEEP.SYNCS 0x989680 ;  /* 0x009896800000995d */ /* 0x004fea0003900000 */
[----:B------:R-:W2:Y:S02]  /*13b40*/  @!P1 SYNCS.PHASECHK.TRANS64 P1, [R0+URZ+0xe038], R3 ;  /* 0x00e03803000095a7 */ /* 0x000ea400080210ff */
[----:B--2---:R-:W-:Y:S05]  /*13b50*/  @!P1 BRA `(.L_x_447) ;  /* 0xfffffffc00f09947 */ /* 0x004fea000383ffff */
[----:B------:R-:W-:Y:S05]  /*13b60*/  BRA `(.L_x_448) ;  /* 0xffffffd800f47947 */ /* 0x000fea000383ffff */
.L_x_336:
[----:B------:R-:W-:-:S07]  /*13b70*/  MOV R0, UR17 ;  /* 0x0000001100007c02 */ /* 0x000fce0008000f00 */
.L_x_449:
[----:B-1----:R1:W2:Y:S02]  /*13b80*/  SYNCS.PHASECHK.TRANS64.TRYWAIT P1, [R0+URZ+0xe038], R3 ;  /* 0x00e03803000075a7 */ /* 0x0022a400080211ff */
[----:B--2---:R-:W-:Y:S05]  /*13b90*/  @!P1 NANOSLEEP.SYNCS 0x989680 ;  /* 0x009896800000995d */ /* 0x004fea0003900000 */
[----:B------:R-:W2:Y:S02]  /*13ba0*/  @!P1 SYNCS.PHASECHK.TRANS64 P1, [R0+URZ+0xe038], R3 ;  /* 0x00e03803000095a7 */ /* 0x000ea400080210ff */
[----:B--2---:R-:W-:Y:S05]  /*13bb0*/  @!P1 BRA `(.L_x_449) ;  /* 0xfffffffc00f09947 */ /* 0x004fea000383ffff */
[----:B------:R-:W-:Y:S05]  /*13bc0*/  BRA `(.L_x_450) ;  /* 0xffffffdc005c7947 */ /* 0x000fea000383ffff */
.L_x_341:
[----:B------:R-:W-:-:S07]  /*13bd0*/  MOV R0, UR17 ;  /* 0x0000001100007c02 */ /* 0x000fce0008000f00 */
.L_x_451:
[----:B-1----:R1:W2:Y:S02]  /*13be0*/  SYNCS.PHASECHK.TRANS64.TRYWAIT P1, [R0+URZ+0xe038], R3 ;  /* 0x00e03803000075a7 */ /* 0x0022a400080211ff */
[----:B--2---:R-:W-:Y:S05]  /*13bf0*/  @!P1 NANOSLEEP.SYNCS 0x989680 ;  /* 0x009896800000995d */ /* 0x004fea0003900000 */
[----:B------:R-:W2:Y:S02]  /*13c00*/  @!P1 SYNCS.PHASECHK.TRANS64 P1, [R0+URZ+0xe038], R3 ;  /* 0x00e03803000095a7 */ /* 0x000ea400080210ff */
[----:B--2---:R-:W-:Y:S05]  /*13c10*/  @!P1 BRA `(.L_x_451) ;  /* 0xfffffffc00f09947 */ /* 0x004fea000383ffff */
[----:B------:R-:W-:Y:S05]  /*13c20*/  BRA `(.L_x_452) ;  /* 0xffffffdc00d07947 */ /* 0x000fea000383ffff */
.L_x_346:
[----:B------:R-:W-:-:S07]  /*13c30*/  MOV R0, UR9 ;  /* 0x0000000900007c02 */ /* 0x000fce0008000f00 */
.L_x_453:
[----:B-1----:R1:W2:Y:S02]  /*13c40*/  SYNCS.PHASECHK.TRANS64.TRYWAIT P1, [R0+URZ+0xe038], R3 ;  /* 0x00e03803000075a7 */ /* 0x0022a400080211ff */
[----:B--2---:R-:W-:Y:S05]  /*13c50*/  @!P1 NANOSLEEP.SYNCS 0x989680 ;  /* 0x009896800000995d */ /* 0x004fea0003900000 */
[----:B------:R-:W2:Y:S02]  /*13c60*/  @!P1 SYNCS.PHASECHK.TRANS64 P1, [R0+URZ+0xe038], R3 ;  /* 0x00e03803000095a7 */ /* 0x000ea400080210ff */
[----:B--2---:R-:W-:Y:S05]  /*13c70*/  @!P1 BRA `(.L_x_453) ;  /* 0xfffffffc00f09947 */ /* 0x004fea000383ffff */
[----:B------:R-:W-:Y:S05]  /*13c80*/  BRA `(.L_x_454) ;  /* 0xffffffe000387947 */ /* 0x000fea000383ffff */
.L_x_353:
[----:B------:R-:W-:-:S07]  /*13c90*/  MOV R0, UR17 ;  /* 0x0000001100007c02 */ /* 0x000fce0008000f00 */
.L_x_455:
[----:B-1----:R1:W4:Y:S02]  /*13ca0*/  SYNCS.PHASECHK.TRANS64.TRYWAIT P0, [R0+URZ+0xe0b0], R3 ;  /* 0x00e0b003000075a7 */ /* 0x00232400080011ff */
[----:B----4-:R-:W-:Y:S05]  /*13cb0*/  @!P0 NANOSLEEP.SYNCS 0x989680 ;  /* 0x009896800000895d */ /* 0x010fea0003900000 */
[----:B------:R-:W4:Y:S02]  /*13cc0*/  @!P0 SYNCS.PHASECHK.TRANS64 P0, [R0+URZ+0xe0b0], R3 ;  /* 0x00e0b003000085a7 */ /* 0x000f2400080010ff */
[----:B----4-:R-:W-:Y:S05]  /*13cd0*/  @!P0 BRA `(.L_x_455) ;  /* 0xfffffffc00f08947 */ /* 0x010fea000383ffff */
[----:B------:R-:W-:Y:S05]  /*13ce0*/  BRA `(.L_x_456) ;  /* 0xffffffe400c87947 */ /* 0x000fea000383ffff */
.L_x_355:
[----:B-1----:R-:W-:-:S07]  /*13cf0*/  MOV R0, UR17 ;  /* 0x0000001100007c02 */ /* 0x002fce0008000f00 */
.L_x_457:
[----:B-1----:R1:W4:Y:S02]  /*13d00*/  SYNCS.PHASECHK.TRANS64.TRYWAIT P0, [R0+URZ+0xe0b8], R3 ;  /* 0x00e0b803000075a7 */ /* 0x00232400080011ff */
[----:B----4-:R-:W-:Y:S05]  /*13d10*/  @!P0 NANOSLEEP.SYNCS 0x989680 ;  /* 0x009896800000895d */ /* 0x010fea0003900000 */
[----:B------:R-:W4:Y:S02]  /*13d20*/  @!P0 SYNCS.PHASECHK.TRANS64 P0, [R0+URZ+0xe0b8], R3 ;  /* 0x00e0b803000085a7 */ /* 0x000f2400080010ff */
[----:B----4-:R-:W-:Y:S05]  /*13d30*/  @!P0 BRA `(.L_x_457) ;  /* 0xfffffffc00f08947 */ /* 0x010fea000383ffff */
[----:B------:R-:W-:Y:S05]  /*13d40*/  BRA `(.L_x_458) ;  /* 0xffffffe400d87947 */ /* 0x000fea000383ffff */
        .weak           $__internal_0_$__cuda_sm10x_tcgen05_guardrail_trap_col_being_dealloced_not_returned_by_alloc
        .type           $__internal_0_$__cuda_sm10x_tcgen05_guardrail_trap_col_being_dealloced_not_returned_by_alloc,@function
        .size           $__internal_0_$__cuda_sm10x_tcgen05_guardrail_trap_col_being_dealloced_not_returned_by_alloc,($__internal_1_$__cuda_sm10x_tcgen05_guardrail_trap_phase_invalid_during_alloc - $__internal_0_$__cuda_sm10x_tcgen05_guardrail_trap_col_being_dealloced_not_returned_by_alloc)
$__internal_0_$__cuda_sm10x_tcgen05_guardrail_trap_col_being_dealloced_not_returned_by_alloc:
[----:B------:R-:W-:Y:S05]  /*13d50*/  BPT.TRAP 0x1 ;  /* 0x000000040000795c */ /* 0x000fea0000300000 */
[----:B------:R-:W-:-:S04]  /*13d60*/  MOV R3, 0x0 ;  /* 0x0000000000037802 */ /* 0x000fc80000000f00 */
[----:B------:R-:W-:Y:S05]  /*13d70*/  RET.REL.NODEC R2 `(_ZN7cutlass13device_kernelINS_4fmha6kernel36Sm100FmhaFwdKernelTmaWarpspecializedIN4cute5tupleIJiiiNS5_IJNS5_IJiiEEEiEEEEEENS1_10collective38Sm100FmhaFwdMainloopTmaWarpspecializedINS_10bfloat16_tEffNS5_IJNS4_1CILi256EEENSC_ILi128EEENSC_ILi32EEEEEENS5_IJiNSC_ILi1EEES7_EEENS5_IJiSH_NS5_IJNS5_IJNSC_ILi0EEEiEEEiEEEEEESM_NS9_6NoMaskENS5_IJNSC_ILi2EEESH_SH_EEENSC_ILb0EEEEENS9_38Sm100FmhaFwdEpilogueTmaWarpspecializedINS_6half_tEfNS5_IJSE_SF_SE_EEESI_NS5_IJSH_S7_EEESQ_EENS2_23PersistentTileSchedulerENS2_41Sm100FmhaCtxKernelWarpspecializedScheduleEEEEEvNT_6ParamsE) ;  /* 0xfffffec002a07950 */ /* 0x000fea0003c3ffff */
        .weak           $__internal_1_$__cuda_sm10x_tcgen05_guardrail_trap_phase_invalid_during_alloc
        .type           $__internal_1_$__cuda_sm10x_tcgen05_guardrail_trap_phase_invalid_during_alloc,@function
        .size           $__internal_1_$__cuda_sm10x_tcgen05_guardrail_trap_phase_invalid_during_alloc,($__internal_2_$__cuda_sm10x_tcgen05_guardrail_trap_unallocated_columns_being_dealloced - $__internal_1_$__cuda_sm10x_tcgen05_guardrail_trap_phase_invalid_during_alloc)
$__internal_1_$__cuda_sm10x_tcgen05_guardrail_trap_phase_invalid_during_alloc:
[----:B------:R-:W-:Y:S05]  /*13d80*/  BPT.TRAP 0x1 ;  /* 0x000000040000795c */ /* 0x000fea0000300000 */
[----:B------:R-:W-:-:S04]  /*13d90*/  HFMA2 R3, -RZ, RZ, 0, 0 ;  /* 0x00000000ff037431 */ /* 0x000fc800000001ff */
[----:B------:R-:W-:Y:S05]  /*13da0*/  RET.REL.NODEC R2 `(_ZN7cutlass13device_kernelINS_4fmha6kernel36Sm100FmhaFwdKernelTmaWarpspecializedIN4cute5tupleIJiiiNS5_IJNS5_IJiiEEEiEEEEEENS1_10collective38Sm100FmhaFwdMainloopTmaWarpspecializedINS_10bfloat16_tEffNS5_IJNS4_1CILi256EEENSC_ILi128EEENSC_ILi32EEEEEENS5_IJiNSC_ILi1EEES7_EEENS5_IJiSH_NS5_IJNS5_IJNSC_ILi0EEEiEEEiEEEEEESM_NS9_6NoMaskENS5_IJNSC_ILi2EEESH_SH_EEENSC_ILb0EEEEENS9_38Sm100FmhaFwdEpilogueTmaWarpspecializedINS_6half_tEfNS5_IJSE_SF_SE_EEESI_NS5_IJSH_S7_EEESQ_EENS2_23PersistentTileSchedulerENS2_41Sm100FmhaCtxKernelWarpspecializedScheduleEEEEEvNT_6ParamsE) ;  /* 0xfffffec002947950 */ /* 0x000fea0003c3ffff */
        .weak           $__internal_2_$__cuda_sm10x_tcgen05_guardrail_trap_unallocated_columns_being_dealloced
        .type           $__internal_2_$__cuda_sm10x_tcgen05_guardrail_trap_unallocated_columns_being_dealloced,@function
        .size           $__internal_2_$__cuda_sm10x_tcgen05_guardrail_trap_unallocated_columns_being_dealloced,($__internal_3_$__cuda_sm3x_div_rn_noftz_f32_slowpath - $__internal_2_$__cuda_sm10x_tcgen05_guardrail_trap_unallocated_columns_being_dealloced)
$__internal_2_$__cuda_sm10x_tcgen05_guardrail_trap_unallocated_columns_being_dealloced:
[----:B------:R-:W-:Y:S05]  /*13db0*/  BPT.TRAP 0x1 ;  /* 0x000000040000795c */ /* 0x000fea0000300000 */
[----:B------:R-:W-:-:S04]  /*13dc0*/  MOV R3, 0x0 ;  /* 0x0000000000037802 */ /* 0x000fc80000000f00 */
[----:B------:R-:W-:Y:S05]  /*13dd0*/  RET.REL.NODEC R2 `(_ZN7cutlass13device_kernelINS_4fmha6kernel36Sm100FmhaFwdKernelTmaWarpspecializedIN4cute5tupleIJiiiNS5_IJNS5_IJiiEEEiEEEEEENS1_10collective38Sm100FmhaFwdMainloopTmaWarpspecializedINS_10bfloat16_tEffNS5_IJNS4_1CILi256EEENSC_ILi128EEENSC_ILi32EEEEEENS5_IJiNSC_ILi1EEES7_EEENS5_IJiSH_NS5_IJNS5_IJNSC_ILi0EEEiEEEiEEEEEESM_NS9_6NoMaskENS5_IJNSC_ILi2EEESH_SH_EEENSC_ILb0EEEEENS9_38Sm100FmhaFwdEpilogueTmaWarpspecializedINS_6half_tEfNS5_IJSE_SF_SE_EEESI_NS5_IJSH_S7_EEESQ_EENS2_23PersistentTileSchedulerENS2_41Sm100FmhaCtxKernelWarpspecializedScheduleEEEEEvNT_6ParamsE) ;  /* 0xfffffec002887950 */ /* 0x000fea0003c3ffff */
        .weak           $__internal_3_$__cuda_sm3x_div_rn_noftz_f32_slowpath
        .type           $__internal_3_$__cuda_sm3x_div_rn_noftz_f32_slowpath,@function
        .size           $__internal_3_$__cuda_sm3x_div_rn_noftz_f32_slowpath,(.L_x_475 - $__internal_3_$__cuda_sm3x_div_rn_noftz_f32_slowpath)
$__internal_3_$__cuda_sm3x_div_rn_noftz_f32_slowpath:
[----:B------:R-:W-:Y:S01]  /*13de0*/  SHF.R.U32.HI R3, RZ, 0x17, R22 ;  /* 0x00000017ff037819 */ /* 0x000fe20000011616 */
[----:B------:R-:W-:Y:S01]  /*13df0*/  BSSY B1, `(.L_x_459) ;  /* 0x0000065000017945 */ /* 0x000fe20003800000 */
[--C-:B------:R-:W-:Y:S01]  /*13e00*/  SHF.R.U32.HI R8, RZ, 0x17, R30.reuse ;  /* 0x00000017ff087819 */ /* 0x100fe2000001161e */
[----:B------:R-:W-:Y:S01]  /*13e10*/  IMAD.MOV.U32 R7, RZ, RZ, R30 ;  /* 0x000000ffff077224 */ /* 0x000fe200078e001e */
[----:B------:R-:W-:Y:S01]  /*13e20*/  LOP3.LUT R3, R3, 0xff, RZ, 0xc0, !PT ;  /* 0x000000ff03037812 */ /* 0x000fe200078ec0ff */
[----:B------:R-:W-:Y:S01]  /*13e30*/  IMAD.MOV.U32 R6, RZ, RZ, R22 ;  /* 0x000000ffff067224 */ /* 0x000fe200078e0016 */
[----:B------:R-:W-:-:S03]  /*13e40*/  LOP3.LUT R8, R8, 0xff, RZ, 0xc0, !PT ;  /* 0x000000ff08087812 */ /* 0x000fc600078ec0ff */
[----:B------:R-:W-:Y:S02]  /*13e50*/  VIADD R0, R3, 0xffffffff ;  /* 0xffffffff03007836 */ /* 0x000fe40000000000 */
[----:B------:R-:W-:-:S03]  /*13e60*/  VIADD R5, R8, 0xffffffff ;  /* 0xffffffff08057836 */ /* 0x000fc60000000000 */
[----:B------:R-:W-:-:S04]  /*13e70*/  ISETP.GT.U32.AND P0, PT, R0, 0xfd, PT ;  /* 0x000000fd0000780c */ /* 0x000fc80003f04070 */
[----:B------:R-:W-:-:S13]  /*13e80*/  ISETP.GT.U32.OR P0, PT, R5, 0xfd, P0 ;  /* 0x000000fd0500780c */ /* 0x000fda0000704470 */
[----:B------:R-:W-:Y:S01]  /*13e90*/  @!P0 IMAD.MOV.U32 R10, RZ, RZ, RZ ;  /* 0x000000ffff0a8224 */ /* 0x000fe200078e00ff */
[----:B------:R-:W-:Y:S06]  /*13ea0*/  @!P0 BRA `(.L_x_460) ;  /* 0x00000000005c8947 */ /* 0x000fec0003800000 */
[----:B------:R-:W-:Y:S02]  /*13eb0*/  FSETP.GTU.FTZ.AND P1, PT, |R30|, +INF , PT ;  /* 0x7f8000001e00780b */ /* 0x000fe40003f3c200 */
[----:B------:R-:W-:-:S04]  /*13ec0*/  FSETP.GTU.FTZ.AND P0, PT, |R22|, +INF , PT ;  /* 0x7f8000001600780b */ /* 0x000fc80003f1c200 */
[----:B------:R-:W-:-:S13]  /*13ed0*/  PLOP3.LUT P0, PT, P1, P0, PT, 0xf8, 0x8f ;  /* 0x00000000008f781c */ /* 0x000fda0000f01f70 */
[----:B------:R-:W-:Y:S05]  /*13ee0*/  @P0 BRA `(.L_x_461) ;  /* 0x0000000400500947 */ /* 0x000fea0003800000 */
[----:B------:R-:W-:-:S13]  /*13ef0*/  LOP3.LUT P0, RZ, R6, 0x7fffffff, R7, 0xc8, !PT ;  /* 0x7fffffff06ff7812 */ /* 0x000fda000780c807 */
[----:B------:R-:W-:Y:S05]  /*13f00*/  @!P0 BRA `(.L_x_462) ;  /* 0x0000000400408947 */ /* 0x000fea0003800000 */
[----:B------:R-:W-:Y:S02]  /*13f10*/  FSETP.NEU.FTZ.AND P0, PT, |R30|, +INF , PT ;  /* 0x7f8000001e00780b */ /* 0x000fe40003f1d200 */
[----:B------:R-:W-:Y:S02]  /*13f20*/  FSETP.NEU.FTZ.AND P1, PT, |R22|, +INF , PT ;  /* 0x7f8000001600780b */ /* 0x000fe40003f3d200 */
[----:B------:R-:W-:-:S11]  /*13f30*/  FSETP.NEU.FTZ.AND P2, PT, |R30|, +INF , PT ;  /* 0x7f8000001e00780b */ /* 0x000fd60003f5d200 */
[----:B------:R-:W-:Y:S05]  /*13f40*/  @!P1 BRA !P0, `(.L_x_462) ;  /* 0x0000000400309947 */ /* 0x000fea0004000000 */
[----:B------:R-:W-:-:S04]  /*13f50*/  LOP3.LUT P0, RZ, R7, 0x7fffffff, RZ, 0xc0, !PT ;  /* 0x7fffffff07ff7812 */ /* 0x000fc8000780c0ff */
[----:B------:R-:W-:-:S13]  /*13f60*/  PLOP3.LUT P0, PT, P1, P0, PT, 0x2f, 0xf2 ;  /* 0x0000000000f2781c */ /* 0x000fda0000f00577 */
[----:B------:R-:W-:Y:S05]  /*13f70*/  @P0 BRA `(.L_x_463) ;  /* 0x00000004001c0947 */ /* 0x000fea0003800000 */
[----:B------:R-:W-:-:S04]  /*13f80*/  LOP3.LUT P0, RZ, R6, 0x7fffffff, RZ, 0xc0, !PT ;  /* 0x7fffffff06ff7812 */ /* 0x000fc8000780c0ff */
[----:B------:R-:W-:-:S13]  /*13f90*/  PLOP3.LUT P0, PT, P2, P0, PT, 0x2f, 0xf2 ;  /* 0x0000000000f2781c */ /* 0x000fda0001700577 */
[----:B------:R-:W-:Y:S05]  /*13fa0*/  @P0 BRA `(.L_x_464) ;  /* 0x0000000400040947 */ /* 0x000fea0003800000 */
[----:B------:R-:W-:Y:S02]  /*13fb0*/  ISETP.GE.AND P1, PT, R5, RZ, PT ;  /* 0x000000ff0500720c */ /* 0x000fe40003f26270 */
[----:B------:R-:W-:-:S11]  /*13fc0*/  ISETP.GE.AND P0, PT, R0, RZ, PT ;  /* 0x000000ff0000720c */ /* 0x000fd60003f06270 */
[----:B------:R-:W-:Y:S01]  /*13fd0*/  @P1 MOV R10, RZ ;  /* 0x000000ff000a1202 */ /* 0x000fe20000000f00 */
[----:B------:R-:W-:Y:S01]  /*13fe0*/  @!P1 FFMA R7, R30, 1.84467440737095516160e+19, RZ ;  /* 0x5f8000001e079823 */ /* 0x000fe200000000ff */
[----:B------:R-:W-:Y:S01]  /*13ff0*/  @!P1 MOV R10, 0xffffffc0 ;  /* 0xffffffc0000a9802 */ /* 0x000fe20000000f00 */
[----:B------:R-:W-:-:S03]  /*14000*/  @!P0 FFMA R6, R22, 1.84467440737095516160e+19, RZ ;  /* 0x5f80000016068823 */ /* 0x000fc600000000ff */
[----:B------:R-:W-:-:S07]  /*14010*/  @!P0 IADD3 R10, PT, PT, R10, 0x40, RZ ;  /* 0x000000400a0a8810 */ /* 0x000fce0007ffe0ff */
.L_x_460:
[----:B------:R-:W-:Y:S01]  /*14020*/  LEA R11, R3, 0xc0800000, 0x17 ;  /* 0xc0800000030b7811 */ /* 0x000fe200078eb8ff */
[----:B------:R-:W-:Y:S01]  /*14030*/  BSSY B0, `(.L_x_465) ;  /* 0x0000036000007945 */ /* 0x000fe20003800000 */
[----:B------:R-:W-:Y:S02]  /*14040*/  IADD3 R8, PT, PT, R8, -0x7f, RZ ;  /* 0xffffff8108087810 */ /* 0x000fe40007ffe0ff */
[----:B------:R-:W-:-:S03]  /*14050*/  IADD3 R11, PT, PT, -R11, R6, RZ ;  /* 0x000000060b0b7210 */ /* 0x000fc60007ffe1ff */
[----:B------:R-:W-:Y:S01]  /*14060*/  IMAD R9, R8, -0x800000, R7 ;  /* 0xff80000008097824 */ /* 0x000fe200078e0207 */
[----:B------:R-:W1:Y:S01]  /*14070*/  MUFU.RCP R5, R11 ;  /* 0x0000000b00057308 */ /* 0x000e620000001000 */
[----:B------:R-:W-:-:S04]  /*14080*/  FADD.FTZ R6, -R11, -RZ ;  /* 0x800000ff0b067221 */ /* 0x000fc80000010100 */
[----:B-1----:R-:W-:-:S04]  /*14090*/  FFMA R0, R5, R6, 1 ;  /* 0x3f80000005007423 */ /* 0x002fc80000000006 */
[----:B------:R-:W-:-:S04]  /*140a0*/  FFMA R0, R5, R0, R5 ;  /* 0x0000000005007223 */ /* 0x000fc80000000005 */
[----:B------:R-:W-:-:S04]  /*140b0*/  FFMA R7, R9, R0, RZ ;  /* 0x0000000009077223 */ /* 0x000fc800000000ff */
[----:B------:R-:W-:-:S04]  /*140c0*/  FFMA R5, R6, R7, R9 ;  /* 0x0000000706057223 */ /* 0x000fc80000000009 */
[----:B------:R-:W-:-:S04]  /*140d0*/  FFMA R5, R0, R5, R7 ;  /* 0x0000000500057223 */ /* 0x000fc80000000007 */
[----:B------:R-:W-:Y:S01]  /*140e0*/  FFMA R6, R6, R5, R9 ;  /* 0x0000000506067223 */ /* 0x000fe20000000009 */
[----:B------:R-:W-:-:S03]  /*140f0*/  IADD3 R9, PT, PT, R8, 0x7f, -R3 ;  /* 0x0000007f08097810 */ /* 0x000fc60007ffe803 */
[----:B------:R-:W-:Y:S01]  /*14100*/  FFMA R7, R0, R6, R5 ;  /* 0x0000000600077223 */ /* 0x000fe20000000005 */
[----:B------:R-:W-:-:S04]  /*14110*/  IADD3 R10, PT, PT, R9, R10, RZ ;  /* 0x0000000a090a7210 */ /* 0x000fc80007ffe0ff */
[----:B------:R-:W-:-:S04]  /*14120*/  SHF.R.U32.HI R3, RZ, 0x17, R7 ;  /* 0x00000017ff037819 */ /* 0x000fc80000011607 */
[----:B------:R-:W-:-:S04]  /*14130*/  LOP3.LUT R3, R3, 0xff, RZ, 0xc0, !PT ;  /* 0x000000ff03037812 */ /* 0x000fc800078ec0ff */
[----:B------:R-:W-:-:S04]  /*14140*/  IADD3 R3, PT, PT, R3, R10, RZ ;  /* 0x0000000a03037210 */ /* 0x000fc80007ffe0ff */
[----:B------:R-:W-:-:S04]  /*14150*/  IADD3 R8, PT, PT, R3, -0x1, RZ ;  /* 0xffffffff03087810 */ /* 0x000fc80007ffe0ff */
[----:B------:R-:W-:-:S13]  /*14160*/  ISETP.GE.U32.AND P0, PT, R8, 0xfe, PT ;  /* 0x000000fe0800780c */ /* 0x000fda0003f06070 */
[----:B------:R-:W-:Y:S05]  /*14170*/  @!P0 BRA `(.L_x_466) ;  /* 0x0000000000808947 */ /* 0x000fea0003800000 */
[----:B------:R-:W-:-:S13]  /*14180*/  ISETP.GT.AND P0, PT, R3, 0xfe, PT ;  /* 0x000000fe0300780c */ /* 0x000fda0003f04270 */
[----:B------:R-:W-:Y:S05]  /*14190*/  @P0 BRA `(.L_x_467) ;  /* 0x00000000006c0947 */ /* 0x000fea0003800000 */
[----:B------:R-:W-:-:S13]  /*141a0*/  ISETP.GE.AND P0, PT, R3, 0x1, PT ;  /* 0x000000010300780c */ /* 0x000fda0003f06270 */
[----:B------:R-:W-:Y:S05]  /*141b0*/  @P0 BRA `(.L_x_468) ;  /* 0x0000000000740947 */ /* 0x000fea0003800000 */
[----:B------:R-:W-:Y:S02]  /*141c0*/  ISETP.GE.AND P0, PT, R3, -0x18, PT ;  /* 0xffffffe80300780c */ /* 0x000fe40003f06270 */
[----:B------:R-:W-:-:S11]  /*141d0*/  LOP3.LUT R7, R7, 0x80000000, RZ, 0xc0, !PT ;  /* 0x8000000007077812 */ /* 0x000fd600078ec0ff */
[----:B------:R-:W-:Y:S05]  /*141e0*/  @!P0 BRA `(.L_x_468) ;  /* 0x0000000000688947 */ /* 0x000fea0003800000 */
[CCC-:B------:R-:W-:Y:S01]  /*141f0*/  FFMA.RZ R8, R0.reuse, R6.reuse, R5.reuse ;  /* 0x0000000600087223 */ /* 0x1c0fe2000000c005 */
[CCC-:B------:R-:W-:Y:S01]  /*14200*/  FFMA.RP R9, R0.reuse, R6.reuse, R5.reuse ;  /* 0x0000000600097223 */ /* 0x1c0fe20000008005 */
[----:B------:R-:W-:Y:S01]  /*14210*/  FFMA.RM R6, R0, R6, R5 ;  /* 0x0000000600067223 */ /* 0x000fe20000004005 */
[C---:B------:R-:W-:Y:S01]  /*14220*/  VIADD R0, R3.reuse, 0x20 ;  /* 0x0000002003007836 */ /* 0x040fe20000000000 */
[C---:B------:R-:W-:Y:S02]  /*14230*/  ISETP.NE.AND P0, PT, R3.reuse, RZ, PT ;  /* 0x000000ff0300720c */ /* 0x040fe40003f05270 */
[----:B------:R-:W-:Y:S02]  /*14240*/  LOP3.LUT R8, R8, 0x7fffff, RZ, 0xc0, !PT ;  /* 0x007fffff08087812 */ /* 0x000fe400078ec0ff */
[----:B------:R-:W-:Y:S01]  /*14250*/  ISETP.NE.AND P1, PT, R3, RZ, PT ;  /* 0x000000ff0300720c */ /* 0x000fe20003f25270 */
[----:B------:R-:W-:Y:S01]  /*14260*/  IMAD.MOV R3, RZ, RZ, -R3 ;  /* 0x000000ffff037224 */ /* 0x000fe200078e0a03 */
[----:B------:R-:W-:-:S02]  /*14270*/  LOP3.LUT R5, R8, 0x800000, RZ, 0xfc, !PT ;  /* 0x0080000008057812 */ /* 0x000fc400078efcff */
[----:B------:R-:W-:Y:S02]  /*14280*/  FSETP.NEU.FTZ.AND P2, PT, R9, R6, PT ;  /* 0x000000060900720b */ /* 0x000fe40003f5d000 */
[----:B------:R-:W-:Y:S02]  /*14290*/  SHF.L.U32 R0, R5, R0, RZ ;  /* 0x0000000005007219 */ /* 0x000fe400000006ff */
[----:B------:R-:W-:Y:S02]  /*142a0*/  SEL R6, R3, RZ, P0 ;  /* 0x000000ff03067207 */ /* 0x000fe40000000000 */
[----:B------:R-:W-:Y:S02]  /*142b0*/  ISETP.NE.AND P1, PT, R0, RZ, P1 ;  /* 0x000000ff0000720c */ /* 0x000fe40000f25270 */
[----:B------:R-:W-:Y:S02]  /*142c0*/  SHF.R.U32.HI R5, RZ, R6, R5 ;  /* 0x00000006ff057219 */ /* 0x000fe40000011605 */
[----:B------:R-:W-:-:S02]  /*142d0*/  PLOP3.LUT P1, PT, P2, P1, PT, 0xf8, 0x8f ;  /* 0x00000000008f781c */ /* 0x000fc40001723f70 */
[----:B------:R-:W-:Y:S02]  /*142e0*/  SHF.R.U32.HI R3, RZ, 0x1, R5 ;  /* 0x00000001ff037819 */ /* 0x000fe40000011605 */
[----:B------:R-:W-:-:S04]  /*142f0*/  SEL R0, RZ, 0x1, !P1 ;  /* 0x00000001ff007807 */ /* 0x000fc80004800000 */
[----:B------:R-:W-:-:S04]  /*14300*/  LOP3.LUT R0, R0, 0x1, R3, 0xf8, !PT ;  /* 0x0000000100007812 */ /* 0x000fc800078ef803 */
[----:B------:R-:W-:-:S05]  /*14310*/  LOP3.LUT R0, R0, R5, RZ, 0xc0, !PT ;  /* 0x0000000500007212 */ /* 0x000fca00078ec0ff */
[----:B------:R-:W-:-:S05]  /*14320*/  IMAD.IADD R0, R3, 0x1, R0 ;  /* 0x0000000103007824 */ /* 0x000fca00078e0200 */
[----:B------:R-:W-:Y:S01]  /*14330*/  LOP3.LUT R7, R0, R7, RZ, 0xfc, !PT ;  /* 0x0000000700077212 */ /* 0x000fe200078efcff */
[----:B------:R-:W-:Y:S05]  /*14340*/  BRA `(.L_x_468) ;  /* 0x0000000000107947 */ /* 0x000fea0003800000 */
.L_x_467:
[----:B------:R-:W-:-:S04]  /*14350*/  LOP3.LUT R7, R7, 0x80000000, RZ, 0xc0, !PT ;  /* 0x8000000007077812 */ /* 0x000fc800078ec0ff */
[----:B------:R-:W-:Y:S01]  /*14360*/  LOP3.LUT R7, R7, 0x7f800000, RZ, 0xfc, !PT ;  /* 0x7f80000007077812 */ /* 0x000fe200078efcff */
[----:B------:R-:W-:Y:S05]  /*14370*/  BRA `(.L_x_468) ;  /* 0x0000000000047947 */ /* 0x000fea0003800000 */
.L_x_466:
[----:B------:R-:W-:Y:S02]  /*14380*/  LEA R7, R10, R7, 0x17 ;  /* 0x000000070a077211 */ /* 0x000fe400078eb8ff */
.L_x_468:
[----:B------:R-:W-:Y:S05]  /*14390*/  BSYNC B0 ;  /* 0x0000000000007941 */ /* 0x000fea0003800000 */
.L_x_465:
[----:B------:R-:W-:Y:S01]  /*143a0*/  MOV R32, R7 ;  /* 0x0000000700207202 */ /* 0x000fe20000000f00 */
[----:B------:R-:W-:Y:S05]  /*143b0*/  BRA `(.L_x_469) ;  /* 0x0000000000207947 */ /* 0x000fea0003800000 */
.L_x_464:
[----:B------:R-:W-:-:S04]  /*143c0*/  LOP3.LUT R6, R6, 0x80000000, R7, 0x48, !PT ;  /* 0x8000000006067812 */ /* 0x000fc800078e4807 */
[----:B------:R-:W-:Y:S01]  /*143d0*/  LOP3.LUT R32, R6, 0x7f800000, RZ, 0xfc, !PT ;  /* 0x7f80000006207812 */ /* 0x000fe200078efcff */
[----:B------:R-:W-:Y:S05]  /*143e0*/  BRA `(.L_x_469) ;  /* 0x0000000000147947 */ /* 0x000fea0003800000 */
.L_x_463:
[----:B------:R-:W-:Y:S01]  /*143f0*/  LOP3.LUT R32, R6, 0x80000000, R7, 0x48, !PT ;  /* 0x8000000006207812 */ /* 0x000fe200078e4807 */
[----:B------:R-:W-:Y:S05]  /*14400*/  BRA `(.L_x_469) ;  /* 0x00000000000c7947 */ /* 0x000fea0003800000 */
.L_x_462:
[----:B------:R-:W1:Y:S01]  /*14410*/  MUFU.RSQ R32, -QNAN ;  /* 0xffc0000000207908 */ /* 0x000e620000001400 */
[----:B------:R-:W-:Y:S05]  /*14420*/  BRA `(.L_x_469) ;  /* 0x0000000000047947 */ /* 0x000fea0003800000 */
.L_x_461:
[----:B------:R-:W-:-:S07]  /*14430*/  FADD.FTZ R32, R30, R22 ;  /* 0x000000161e207221 */ /* 0x000fce0000010000 */
.L_x_469:
[----:B------:R-:W-:Y:S05]  /*14440*/  BSYNC B1 ;  /* 0x0000000000017941 */ /* 0x000fea0003800000 */
.L_x_459:
[----:B------:R-:W-:-:S04]  /*14450*/  HFMA2 R5, -RZ, RZ, 0, 0 ;  /* 0x00000000ff057431 */ /* 0x000fc800000001ff */
[----:B-1----:R-:W-:Y:S05]  /*14460*/  RET.REL.NODEC R4 `(_ZN7cutlass13device_kernelINS_4fmha6kernel36Sm100FmhaFwdKernelTmaWarpspecializedIN4cute5tupleIJiiiNS5_IJNS5_IJiiEEEiEEEEEENS1_10collective38Sm100FmhaFwdMainloopTmaWarpspecializedINS_10bfloat16_tEffNS5_IJNS4_1CILi256EEENSC_ILi128EEENSC_ILi32EEEEEENS5_IJiNSC_ILi1EEES7_EEENS5_IJiSH_NS5_IJNS5_IJNSC_ILi0EEEiEEEiEEEEEESM_NS9_6NoMaskENS5_IJNSC_ILi2EEESH_SH_EEENSC_ILb0EEEEENS9_38Sm100FmhaFwdEpilogueTmaWarpspecializedINS_6half_tEfNS5_IJSE_SF_SE_EEESI_NS5_IJSH_S7_EEESQ_EENS2_23PersistentTileSchedulerENS2_41Sm100FmhaCtxKernelWarpspecializedScheduleEEEEEvNT_6ParamsE) ;  /* 0xfffffeb804e47950 */ /* 0x002fea0003c3ffff */
.L_x_470:
[----:B------:R-:W-:-:S00]  /*14470*/  BRA `(.L_x_470) ;  /* 0xfffffffc00fc7947 */ /* 0x000fc0000383ffff */
[----:B------:R-:W-:-:S00]  /*14480*/  NOP ;  /* 0x0000000000007918 */ /* 0x000fc00000000000 */
[----:B------:R-:W-:-:S00]  /*14490*/  NOP ;  /* 0x0000000000007918 */ /* 0x000fc00000000000 */
[----:B------:R-:W-:-:S00]  /*144a0*/  NOP ;  /* 0x0000000000007918 */ /* 0x000fc00000000000 */
[----:B------:R-:W-:-:S00]  /*144b0*/  NOP ;  /* 0x0000000000007918 */ /* 0x000fc00000000000 */
[----:B------:R-:W-:-:S00]  /*144c0*/  NOP ;  /* 0x0000000000007918 */ /* 0x000fc00000000000 */
[----:B------:R-:W-:-:S00]  /*144d0*/  NOP ;  /* 0x0000000000007918 */ /* 0x000fc00000000000 */
[----:B------:R-:W-:-:S00]  /*144e0*/  NOP ;  /* 0x0000000000007918 */ /* 0x000fc00000000000 */
[----:B------:R-:W-:-:S00]  /*144f0*/  NOP ;  /* 0x0000000000007918 */ /* 0x000fc00000000000 */
.L_x_475:


//--------------------- .nv.global.init           --------------------------
	.section	.nv.global.init,"aw",@progbits
.nv.global.init:
	.type		$str$23,@object
	.size		$str$23,($str$37 - $str$23)
$str$23:
        /*0000*/ 	.byte	0x0a, 0x00
	.type		$str$37,@object
	.size		$str$37,($str$32 - $str$37)
$str$37:
        /*0002*/ 	.byte	0x3a, 0x00
	.type		$str$32,@object
	.size		$str$32,($str$29 - $str$32)
$str$32:
        /*0004*/ 	.byte	0x5f, 0x00
	.type		$str$29,@object
	.size		$str$29,($str$28 - $str$29)
$str$29:
        /*0006*/ 	.byte	0x25, 0x64, 0x00
	.type		$str$28,@object
	.size		$str$28,($str$30 - $str$28)
$str$28:
        /*0009*/ 	.byte	0x25, 0x63, 0x00
	.type		$str$30,@object
	.size		$str$30,($str$31 - $str$30)
$str$30:
        /*000c*/ 	.byte	0x25, 0x73, 0x00
	.type		$str$31,@object
	.size		$str$31,($str$35 - $str$31)
$str$31:
        /*000f*/ 	.byte	0x20, 0x6f, 0x20, 0x00
	.type		$str$35,@object
	.size		$str$35,($str$22 - $str$35)
$str$35:
        /*0013*/ 	.byte	0x70, 0x74, 0x72, 0x5b, 0x00
	.type		$str$22,@object
	.size		$str$22,($str$34 - $str$22)
$str$22:
        /*0018*/ 	.byte	0x73, 0x4f, 0x3a, 0x20, 0x00
	.type		$str$34,@object
	.size		$str$34,($str$36 - $str$34)
$str$34:
        /*001d*/ 	.byte	0x73, 0x6d, 0x65, 0x6d, 0x5f, 0x00
	.type		$str$36,@object
	.size		$str$36,($str$33 - $str$36)
$str$36:
        /*0023*/ 	.byte	0x62, 0x5d, 0x28, 0x25, 0x70, 0x29, 0x00
	.type		$str$33,@object
	.size		$str$33,($str$27 - $str$33)
$str$33:
        /*002a*/ 	.byte	0x53, 0x77, 0x3c, 0x25, 0x64, 0x2c, 0x25, 0x64, 0x2c, 0x25, 0x64, 0x3e, 0x00
	.type		$str$27,@object
	.size		$str$27,($str$26 - $str$27)
$str$27:
        /*0037*/ 	.byte	0x2f, 0x74, 0x6d, 0x70, 0x2f, 0x63, 0x75, 0x74, 0x6c, 0x61, 0x73, 0x73, 0x5f, 0x73, 0x77, 0x65
        /*0047*/ 	.byte	0x65, 0x70, 0x5f, 0x73, 0x72, 0x63, 0x2f, 0x69, 0x6e, 0x63, 0x6c, 0x75, 0x64, 0x65, 0x2f, 0x63
        /*0057*/ 	.byte	0x75, 0x74, 0x65, 0x2f, 0x61, 0x74, 0x6f, 0x6d, 0x2f, 0x63, 0x6f, 0x70, 0x79, 0x5f, 0x74, 0x72
        /*0067*/ 	.byte	0x61, 0x69, 0x74, 0x73, 0x5f, 0x73, 0x6d, 0x31, 0x30, 0x30, 0x2e, 0x68, 0x70, 0x70, 0x00
	.type		$str$26,@object
	.size		$str$26,(__unnamed_4 - $str$26)
$str$26:
        /*0076*/ 	.byte	0x28, 0x28, 0x75, 0x69, 0x6e, 0x74, 0x33, 0x32, 0x5f, 0x74, 0x28, 0x74, 0x68, 0x72, 0x65, 0x61
        /*0086*/ 	.byte	0x64, 0x49, 0x64, 0x78, 0x2e, 0x78, 0x29, 0x20, 0x2f, 0x20, 0x33, 0x32, 0x29, 0x20, 0x25, 0x20
        /*0096*/ 	.byte	0x34, 0x29, 0x20, 0x3d, 0x3d, 0x20, 0x28, 0x28, 0x28, 0x74, 0x6d, 0x65, 0x6d, 0x5f, 0x61, 0x64
        /*00a6*/ 	.byte	0x64, 0x72, 0x20, 0x3e, 0x3e, 0x20, 0x31, 0x36, 0x29, 0x20, 0x2f, 0x20, 0x33, 0x32, 0x29, 0x20
        /*00b6*/ 	.byte	0x25, 0x20, 0x34, 0x29, 0x00
	.type		__unnamed_4,@object
	.size		__unnamed_4,(__unnamed_1 - __unnamed_4)
__unnamed_4:
        /* <DEDUP_REMOVED lines=37> */
        /*030b*/ 	.byte	0x30, 0x3e, 0x3e, 0x3e, 0x3e, 0x5d, 0x00
	.type		__unnamed_1,@object
	.size		__unnamed_1,(__unnamed_5 - __unnamed_1)
__unnamed_1:
        /* <DEDUP_REMOVED lines=37> */
        /*0562*/ 	.byte	0x3a, 0x43, 0x3c, 0x30, 0x3e, 0x3e, 0x3e, 0x3e, 0x5d, 0x00
	.type		__unnamed_5,@object
	.size		__unnamed_5,(__unnamed_6 - __unnamed_5)
__unnamed_5:
        /* <DEDUP_REMOVED lines=38> */
	.type		__unnamed_6,@object
	.size		__unnamed_6,(__unnamed_7 - __unnamed_6)
__unnamed_6:
        /* <DEDUP_REMOVED lines=37> */
        /*0a16*/ 	.byte	0x74, 0x65, 0x3a, 0x3a, 0x43, 0x3c, 0x30, 0x3e, 0x3e, 0x3e, 0x3e, 0x5d, 0x00
	.type		__unnamed_7,@object
	.size		__unnamed_7,(__unnamed_2 - __unnamed_7)
__unnamed_7:
        /* <DEDUP_REMOVED lines=37> */
        /*0c73*/ 	.byte	0x63, 0x75, 0x74, 0x65, 0x3a, 0x3a, 0x43, 0x3c, 0x30, 0x3e, 0x3e, 0x3e, 0x3e, 0x5d, 0x00
	.type		__unnamed_2,@object
	.size		__unnamed_2,(__unnamed_3 - __unnamed_2)
__unnamed_2:
        /* <DEDUP_REMOVED lines=38> */
	.type		__unnamed_3,@object
	.size		__unnamed_3,(.L_3 - __unnamed_3)
__unnamed_3:
        /* <DEDUP_REMOVED lines=38> */
        /*1142*/ 	.byte	0x3e, 0x3e, 0x5d, 0x00
.L_3:


//--------------------- .nv.shared._ZN7cutlass13device_kernelINS_4fmha6kernel36Sm100FmhaFwdKernelTmaWarpspecializedIN4cute5tupleIJiiiNS5_IJNS5_IJiiEEEiEEEEEENS1_10collective38Sm100FmhaFwdMainloopTmaWarpspecializedINS_10bfloat16_tEffNS5_IJNS4_1CILi256EEENSC_ILi128EEENSC_ILi32EEEEEENS5_IJiNSC_ILi1EEES7_EEENS5_IJiSH_NS5_IJNS5_IJNSC_ILi0EEEiEEEiEEEEEESM_NS9_6NoMaskENS5_IJNSC_ILi2EEESH_SH_EEENSC_ILb0EEEEENS9_38Sm100FmhaFwdEpilogueTmaWarpspecializedINS_6half_tEfNS5_IJSE_SF_SE_EEESI_NS5_IJSH_S7_EEESQ_EENS2_23PersistentTileSchedulerENS2_41Sm100FmhaCtxKernelWarpspecializedScheduleEEEEEvNT_6ParamsE --------------------------
	.section	.nv.shared._ZN7cutlass13device_kernelINS_4fmha6kernel36Sm100FmhaFwdKernelTmaWarpspecializedIN4cute5tupleIJiiiNS5_IJNS5_IJiiEEEiEEEEEENS1_10collective38Sm100FmhaFwdMainloopTmaWarpspecializedINS_10bfloat16_tEffNS5_IJNS4_1CILi256EEENSC_ILi128EEENSC_ILi32EEEEEENS5_IJiNSC_ILi1EEES7_EEENS5_IJiSH_NS5_IJNS5_IJNSC_ILi0EEEiEEEiEEEEEESM_NS9_6NoMaskENS5_IJNSC_ILi2EEESH_SH_EEENSC_ILb0EEEEENS9_38Sm100FmhaFwdEpilogueTmaWarpspecializedINS_6half_tEfNS5_IJSE_SF_SE_EEESI_NS5_IJSH_S7_EEESQ_EENS2_23PersistentTileSchedulerENS2_41Sm100FmhaCtxKernelWarpspecializedScheduleEEEEEvNT_6ParamsE,"aw",@nobits
	.sectionflags	@""
	.align	16
	.zero		1024


//--------------------- .nv.shared.reserved.0     --------------------------
	.section	.nv.shared.reserved.0,"aw",@nobits
	.weak		__nv_reservedSMEM_offset_0_alias
	.size		__nv_reservedSMEM_offset_0_alias, 0, 64
	.other		__nv_reservedSMEM_offset_0_alias,@"STO_CUDA_RESERVED_SHARED STV_DEFAULT"
__nv_reservedSMEM_offset_0_alias:
	.zero		0
.nv.shared.reserved.0:
	.zero		64
	.weak		__nv_reservedSMEM_tcgen05_partition
	.type		__nv_reservedSMEM_tcgen05_partition,@object
	.size		__nv_reservedSMEM_tcgen05_partition,(.L_0 - __nv_reservedSMEM_tcgen05_partition)
__nv_reservedSMEM_tcgen05_partition:
	.zero		32
.L_0:


//--------------------- .nv.global                --------------------------
	.section	.nv.global,"aw",@nobits
.nv.global:
	.type		_ZN39_INTERNAL_1f478d1f_4_k_cu_d94b590e_32784cute1_E,@object
	.size		_ZN39_INTERNAL_1f478d1f_4_k_cu_d94b590e_32784cute1_E,(_ZN39_INTERNAL_1f478d1f_4_k_cu_d94b590e_32784cuda3std3__45__cpo6cbeginE - _ZN39_INTERNAL_1f478d1f_4_k_cu_d94b590e_32784cute1_E)
_ZN39_INTERNAL_1f478d1f_4_k_cu_d94b590e_32784cute1_E:
	.zero		1
	.type		_ZN39_INTERNAL_1f478d1f_4_k_cu_d94b590e_32784cuda3std3__45__cpo6cbeginE,@object
	.size		_ZN39_INTERNAL_1f478d1f_4_k_cu_d94b590e_32784cuda3std3__45__cpo6cbeginE,(_ZN39_INTERNAL_1f478d1f_4_k_cu_d94b590e_32784cuda3std3__48in_placeE - _ZN39_INTERNAL_1f478d1f_4_k_cu_d94b590e_32784cuda3std3__45__cpo6cbeginE)
_ZN39_INTERNAL_1f478d1f_4_k_cu_d94b590e_32784cuda3std3__45__cpo6cbeginE:
	.zero		1
	.type		_ZN39_INTERNAL_1f478d1f_4_k_cu_d94b590e_32784cuda3std3__48in_placeE,@object
	.size		_ZN39_INTERNAL_1f478d1f_4_k_cu_d94b590e_32784cuda3std3__48in_placeE,(_ZN39_INTERNAL_1f478d1f_4_k_cu_d94b590e_32784cuda3std6ranges3__45__cpo9iter_moveE - _ZN39_INTERNAL_1f478d1f_4_k_cu_d94b590e_32784cuda3std3__48in_placeE)
_ZN39_INTERNAL_1f478d1f_4_k_cu_d94b590e_32784cuda3std3__48in_placeE:
	.zero		1
	.type		_ZN39_INTERNAL_1f478d1f_4_k_cu_d94b590e_32784cuda3std6ranges3__45__cpo9iter_moveE,@object
	.size		_ZN39_INTERNAL_1f478d1f_4_k_cu_d94b590e_32784cuda3std6ranges3__45__cpo9iter_moveE,(_ZN39_INTERNAL_1f478d1f_4_k_cu_d94b590e_32784cuda3std3__45__cpo5beginE - _ZN39_INTERNAL_1f478d1f_4_k_cu_d94b590e_32784cuda3std6ranges3__45__cpo9iter_moveE)
_ZN39_INTERNAL_1f478d1f_4_k_cu_d94b590e_32784cuda3std6ranges3__45__cpo9iter_moveE:
	.zero		1
	.type		_ZN39_INTERNAL_1f478d1f_4_k_cu_d94b590e_32784cuda3std3__45__cpo5beginE,@object
	.size		_ZN39_INTERNAL_1f478d1f_4_k_cu_d94b590e_32784cuda3std3__45__cpo5beginE,(_ZN39_INTERNAL_1f478d1f_4_k_cu_d94b590e_32784cuda3std3__441_GLOBAL__N__1f478d1f_4_k_cu_d94b590e_32786ignoreE - _ZN39_INTERNAL_1f478d1f_4_k_cu_d94b590e_32784cuda3std3__45__cpo5beginE)
_ZN39_INTERNAL_1f478d1f_4_k_cu_d94b590e_32784cuda3std3__45__cpo5beginE:
	.zero		1
	.type		_ZN39_INTERNAL_1f478d1f_4_k_cu_d94b590e_32784cuda3std3__441_GLOBAL__N__1f478d1f_4_k_cu_d94b590e_32786ignoreE,@object
	.size		_ZN39_INTERNAL_1f478d1f_4_k_cu_d94b590e_32784cuda3std3__441_GLOBAL__N__1f478d1f_4_k_cu_d94b590e_32786ignoreE,(_ZN39_INTERNAL_1f478d1f_4_k_cu_d94b590e_32784cute7productE - _ZN39_INTERNAL_1f478d1f_4_k_cu_d94b590e_32784cuda3std3__441_GLOBAL__N__1f478d1f_4_k_cu_d94b590e_32786ignoreE)
_ZN39_INTERNAL_1f478d1f_4_k_cu_d94b590e_32784cuda3std3__441_GLOBAL__N__1f478d1f_4_k_cu_d94b590e_32786ignoreE:
	.zero		1
	.type		_ZN39_INTERNAL_1f478d1f_4_k_cu_d94b590e_32784cute7productE,@object
	.size		_ZN39_INTERNAL_1f478d1f_4_k_cu_d94b590e_32784cute7productE,(_ZN39_INTERNAL_1f478d1f_4_k_cu_d94b590e_32784cuda3std3__45__cpo3endE - _ZN39_INTERNAL_1f478d1f_4_k_cu_d94b590e_32784cute7productE)
_ZN39_INTERNAL_1f478d1f_4_k_cu_d94b590e_32784cute7productE:
	.zero		1
	.type		_ZN39_INTERNAL_1f478d1f_4_k_cu_d94b590e_32784cuda3std3__45__cpo3endE,@object
	.size		_ZN39_INTERNAL_1f478d1f_4_k_cu_d94b590e_32784cuda3std3__45__cpo3endE,(_ZN39_INTERNAL_1f478d1f_4_k_cu_d94b590e_32784cuda3std3__419piecewise_constructE - _ZN39_INTERNAL_1f478d1f_4_k_cu_d94b590e_32784cuda3std3__45__cpo3endE)
_ZN39_INTERNAL_1f478d1f_4_k_cu_d94b590e_32784cuda3std3__45__cpo3endE:
	.zero		1
	.type		_ZN39_INTERNAL_1f478d1f_4_k_cu_d94b590e_32784cuda3std3__419piecewise_constructE,@object
	.size		_ZN39_INTERNAL_1f478d1f_4_k_cu_d94b590e_32784cuda3std3__419piecewise_constructE,(_ZN39_INTERNAL_1f478d1f_4_k_cu_d94b590e_32784cuda3std3__45__cpo4cendE - _ZN39_INTERNAL_1f478d1f_4_k_cu_d94b590e_32784cuda3std3__419piecewise_constructE)
_ZN39_INTERNAL_1f478d1f_4_k_cu_d94b590e_32784cuda3std3__419piecewise_constructE:
	.zero		1
	.type		_ZN39_INTERNAL_1f478d1f_4_k_cu_d94b590e_32784cuda3std3__45__cpo4cendE,@object
	.size		_ZN39_INTERNAL_1f478d1f_4_k_cu_d94b590e_32784cuda3std3__45__cpo4cendE,(_ZN39_INTERNAL_1f478d1f_4_k_cu_d94b590e_32784cuda3std6ranges3__45__cpo4swapE - _ZN39_INTERNAL_1f478d1f_4_k_cu_d94b590e_32784cuda3std3__45__cpo4cendE)
_ZN39_INTERNAL_1f478d1f_4_k_cu_d94b590e_32784cuda3std3__45__cpo4cendE:
	.zero		1
	.type		_ZN39_INTERNAL_1f478d1f_4_k_cu_d94b590e_32784cuda3std6ranges3__45__cpo4swapE,@object
	.size		_ZN39_INTERNAL_1f478d1f_4_k_cu_d94b590e_32784cuda3std6ranges3__45__cpo4swapE,(.L_15 - _ZN39_INTERNAL_1f478d1f_4_k_cu_d94b590e_32784cuda3std6ranges3__45__cpo4swapE)
_ZN39_INTERNAL_1f478d1f_4_k_cu_d94b590e_32784cuda3std6ranges3__45__cpo4swapE:
	.zero		1
.L_15:


//--------------------- .nv.constant0._ZN7cutlass13device_kernelINS_4fmha6kernel36Sm100FmhaFwdKernelTmaWarpspecializedIN4cute5tupleIJiiiNS5_IJNS5_IJiiEEEiEEEEEENS1_10collective38Sm100FmhaFwdMainloopTmaWarpspecializedINS_10bfloat16_tEffNS5_IJNS4_1CILi256EEENSC_ILi128EEENSC_ILi32EEEEEENS5_IJiNSC_ILi1EEES7_EEENS5_IJiSH_NS5_IJNS5_IJNSC_ILi0EEEiEEEiEEEEEESM_NS9_6NoMaskENS5_IJNSC_ILi2EEESH_SH_EEENSC_ILb0EEEEENS9_38Sm100FmhaFwdEpilogueTmaWarpspecializedINS_6half_tEfNS5_IJSE_SF_SE_EEESI_NS5_IJSH_S7_EEESQ_EENS2_23PersistentTileSchedulerENS2_41Sm100FmhaCtxKernelWarpspecializedScheduleEEEEEvNT_6ParamsE --------------------------
	.section	.nv.constant0._ZN7cutlass13device_kernelINS_4fmha6kernel36Sm100FmhaFwdKernelTmaWarpspecializedIN4cute5tupleIJiiiNS5_IJNS5_IJiiEEEiEEEEEENS1_10collective38Sm100FmhaFwdMainloopTmaWarpspecializedINS_10bfloat16_tEffNS5_IJNS4_1CILi256EEENSC_ILi128EEENSC_ILi32EEEEEENS5_IJiNSC_ILi1EEES7_EEENS5_IJiSH_NS5_IJNS5_IJNSC_ILi0EEEiEEEiEEEEEESM_NS9_6NoMaskENS5_IJNSC_ILi2EEESH_SH_EEENSC_ILb0EEEEENS9_38Sm100FmhaFwdEpilogueTmaWarpspecializedINS_6half_tEfNS5_IJSE_SF_SE_EEESI_NS5_IJSH_S7_EEESQ_EENS2_23PersistentTileSchedulerENS2_41Sm100FmhaCtxKernelWarpspecializedScheduleEEEEEvNT_6ParamsE,"a",@progbits
	.sectionflags	@""
	.align	4
.nv.constant0._ZN7cutlass13device_kernelINS_4fmha6kernel36Sm100FmhaFwdKernelTmaWarpspecializedIN4cute5tupleIJiiiNS5_IJNS5_IJiiEEEiEEEEEENS1_10collective38Sm100FmhaFwdMainloopTmaWarpspecializedINS_10bfloat16_tEffNS5_IJNS4_1CILi256EEENSC_ILi128EEENSC_ILi32EEEEEENS5_IJiNSC_ILi1EEES7_EEENS5_IJiSH_NS5_IJNS5_IJNSC_ILi0EEEiEEEiEEEEEESM_NS9_6NoMaskENS5_IJNSC_ILi2EEESH_SH_EEENSC_ILb0EEEEENS9_38Sm100FmhaFwdEpilogueTmaWarpspecializedINS_6half_tEfNS5_IJSE_SF_SE_EEESI_NS5_IJSH_S7_EEESQ_EENS2_23PersistentTileSchedulerENS2_41Sm100FmhaCtxKernelWarpspecializedScheduleEEEEEvNT_6ParamsE:
	.zero		2432


//--------------------- SYMBOLS --------------------------

	.type		.nv.reservedSmem.offset0,@object
	.size		.nv.reservedSmem.offset0,0x4
	.type		.nv.reservedSmem.cap,@object
	.size		.nv.reservedSmem.cap,0x4
	.type		vprintf,@function
	.type		__assertfail,@function
